	.target	sm_90a

	.elftype	@"ET_EXEC"


//--------------------- .note.nv.tkinfo           --------------------------
	.section	.note.nv.tkinfo,"",@"SHT_NOTE"
	.sectionflags	@"SHF_NOTE_NV_TKINFO"
	.tkinfo
        /*0018*/ 	.word	0x00000002
        /*0030*/ 	.string	""
        /*0030*/ 	.string	"ptxas"
        /*0030*/ 	.string	"Cuda compilation tools, release 13.0, V13.0.88"
        /*0030*/ 	.string	"Build cuda_13.0.r13.0/compiler.36424714_0"
        /*0030*/ 	.string	"-arch sm_90a -m 64 "



//--------------------- .note.nv.cuinfo           --------------------------
	.section	.note.nv.cuinfo,"",@"SHT_NOTE"
	.sectionflags	@"SHF_NOTE_NV_CUINFO"
        /*0018*/ 	.short	0x0002
        /*001a*/ 	.short	0x005a
        /*001c*/ 	.short	0x0082
	.zero		2


//--------------------- .nv.info                  --------------------------
	.section	.nv.info,"",@"SHT_CUDA_INFO"
	.align	4


	//----- nvinfo : EIATTR_REGCOUNT
	.align		4
        /*0000*/ 	.byte	0x04, 0x2f
        /*0002*/ 	.short	(.L_12 - .L_11)
	.align		4
.L_11:
        /*0004*/ 	.word	index@(_ZN7cutlass13device_kernelINS_4gemm6kernel13GemmUniversalIN4cute5tupleIJiiiiEEENS1_10collective13CollectiveMmaINS1_40MainloopSm90TmaGmmaWarpSpecializedSparseILi8ENS5_IJNS4_1CILi2EEENSA_ILi1EEESC_EEENS1_35KernelTmaWarpSpecializedCooperativeEEENS5_IJNSA_ILi256EEESG_NSA_ILi64EEEEEEaNS5_IJNS4_6LayoutINS5_IJiNS5_IJSB_iEEEiEEENS5_IJlNS5_IJSC_SB_EEElEEEEENSJ_INS5_IJNS5_IJSH_iEEESP_iEEENS5_IJNS5_IJSH_NSA_ILi4096EEEEEENS5_IJSC_lEEElEEEEEEEEaNS5_IJlSC_lEEENS4_8TiledMMAINS4_8MMA_AtomIJNS4_4SM904GMMA6SPARSE28GMMA_64x256x64_S32S8S8_SS_TNILNS11_9SparseSelE0EEEEEENSJ_ISD_NS5_IJSC_NSA_ILi0EEES17_EEEEENS5_IJNS4_10UnderscoreES1A_S1A_EEEEENS4_13SM90_TMA_LOADENS4_14ComposedLayoutINS4_7SwizzleILi1ELi4ELi3EEENS4_25smem_sparse_ptr_flag_bitsILi2ELi8EEENSJ_INS5_IJNS5_IJSC_NSA_ILi8EEEEEENS5_IJSB_NSA_ILi32EEEEEEEEENS5_IJNS5_IJS17_SH_EEESM_EEEEEEEvNS4_8identityENS4_23SM90_TMA_LOAD_MULTICASTENS1E_INS1F_ILi2ELi4ELi3EEENS4_18smem_ptr_flag_bitsILi8EEENSJ_INS5_IJS1J_SH_EEENS5_IJSH_SC_EEEEEEEvS1S_EENS_8epilogue10collective6detail29Sm90TmaWarpSpecializedAdapterINS23_15DefaultEpilogueIiNS5_IJSC_llEEES27_NS22_6thread17LinearCombinationIiLi1EiiLNS28_9ScaleType4KindE0ELNS_15FloatRoundStyleE2EiEENS1_15EpilogueDefaultEEEEEvvEEEEvNT_6ParamsE)
        /*0008*/ 	.word	0x000000a8


	//----- nvinfo : EIATTR_FRAME_SIZE
	.align		4
.L_12:
        /*000c*/ 	.byte	0x04, 0x11
        /*000e*/ 	.short	(.L_14 - .L_13)
	.align		4
.L_13:
        /*0010*/ 	.word	index@(_ZN7cutlass13device_kernelINS_4gemm6kernel13GemmUniversalIN4cute5tupleIJiiiiEEENS1_10collective13CollectiveMmaINS1_40MainloopSm90TmaGmmaWarpSpecializedSparseILi8ENS5_IJNS4_1CILi2EEENSA_ILi1EEESC_EEENS1_35KernelTmaWarpSpecializedCooperativeEEENS5_IJNSA_ILi256EEESG_NSA_ILi64EEEEEEaNS5_IJNS4_6LayoutINS5_IJiNS5_IJSB_iEEEiEEENS5_IJlNS5_IJSC_SB_EEElEEEEENSJ_INS5_IJNS5_IJSH_iEEESP_iEEENS5_IJNS5_IJSH_NSA_ILi4096EEEEEENS5_IJSC_lEEElEEEEEEEEaNS5_IJlSC_lEEENS4_8TiledMMAINS4_8MMA_AtomIJNS4_4SM904GMMA6SPARSE28GMMA_64x256x64_S32S8S8_SS_TNILNS11_9SparseSelE0EEEEEENSJ_ISD_NS5_IJSC_NSA_ILi0EEES17_EEEEENS5_IJNS4_10UnderscoreES1A_S1A_EEEEENS4_13SM90_TMA_LOADENS4_14ComposedLayoutINS4_7SwizzleILi1ELi4ELi3EEENS4_25smem_sparse_ptr_flag_bitsILi2ELi8EEENSJ_INS5_IJNS5_IJSC_NSA_ILi8EEEEEENS5_IJSB_NSA_ILi32EEEEEEEEENS5_IJNS5_IJS17_SH_EEESM_EEEEEEEvNS4_8identityENS4_23SM90_TMA_LOAD_MULTICASTENS1E_INS1F_ILi2ELi4ELi3EEENS4_18smem_ptr_flag_bitsILi8EEENSJ_INS5_IJS1J_SH_EEENS5_IJSH_SC_EEEEEEEvS1S_EENS_8epilogue10collective6detail29Sm90TmaWarpSpecializedAdapterINS23_15DefaultEpilogueIiNS5_IJSC_llEEES27_NS22_6thread17LinearCombinationIiLi1EiiLNS28_9ScaleType4KindE0ELNS_15FloatRoundStyleE2EiEENS1_15EpilogueDefaultEEEEEvvEEEEvNT_6ParamsE)
        /*0014*/ 	.word	0x00000460


	//----- nvinfo : EIATTR_MIN_STACK_SIZE
	.align		4
.L_14:
        /*0018*/ 	.byte	0x04, 0x12
        /*001a*/ 	.short	(.L_16 - .L_15)
	.align		4
.L_15:
        /*001c*/ 	.word	index@(_ZN7cutlass13device_kernelINS_4gemm6kernel13GemmUniversalIN4cute5tupleIJiiiiEEENS1_10collective13CollectiveMmaINS1_40MainloopSm90TmaGmmaWarpSpecializedSparseILi8ENS5_IJNS4_1CILi2EEENSA_ILi1EEESC_EEENS1_35KernelTmaWarpSpecializedCooperativeEEENS5_IJNSA_ILi256EEESG_NSA_ILi64EEEEEEaNS5_IJNS4_6LayoutINS5_IJiNS5_IJSB_iEEEiEEENS5_IJlNS5_IJSC_SB_EEElEEEEENSJ_INS5_IJNS5_IJSH_iEEESP_iEEENS5_IJNS5_IJSH_NSA_ILi4096EEEEEENS5_IJSC_lEEElEEEEEEEEaNS5_IJlSC_lEEENS4_8TiledMMAINS4_8MMA_AtomIJNS4_4SM904GMMA6SPARSE28GMMA_64x256x64_S32S8S8_SS_TNILNS11_9SparseSelE0EEEEEENSJ_ISD_NS5_IJSC_NSA_ILi0EEES17_EEEEENS5_IJNS4_10UnderscoreES1A_S1A_EEEEENS4_13SM90_TMA_LOADENS4_14ComposedLayoutINS4_7SwizzleILi1ELi4ELi3EEENS4_25smem_sparse_ptr_flag_bitsILi2ELi8EEENSJ_INS5_IJNS5_IJSC_NSA_ILi8EEEEEENS5_IJSB_NSA_ILi32EEEEEEEEENS5_IJNS5_IJS17_SH_EEESM_EEEEEEEvNS4_8identityENS4_23SM90_TMA_LOAD_MULTICASTENS1E_INS1F_ILi2ELi4ELi3EEENS4_18smem_ptr_flag_bitsILi8EEENSJ_INS5_IJS1J_SH_EEENS5_IJSH_SC_EEEEEEEvS1S_EENS_8epilogue10collective6detail29Sm90TmaWarpSpecializedAdapterINS23_15DefaultEpilogueIiNS5_IJSC_llEEES27_NS22_6thread17LinearCombinationIiLi1EiiLNS28_9ScaleType4KindE0ELNS_15FloatRoundStyleE2EiEENS1_15EpilogueDefaultEEEEEvvEEEEvNT_6ParamsE)
        /*0020*/ 	.word	0x00000460
.L_16:


//--------------------- .nv.compat                --------------------------
	.section	.nv.compat,"",@"SHT_CUDA_COMPAT_INFO"
	.align	4
        /*0000*/ 	.byte	0x02, 0x09, 0x01, 0x00, 0x02, 0x02, 0x04, 0x00, 0x02, 0x05, 0x05, 0x00, 0x03, 0x07, 0x01, 0x01
        /*0010*/ 	.byte	0x02, 0x03, 0x01, 0x00, 0x02, 0x06, 0x01, 0x00, 0x04, 0x0b, 0x08, 0x00, 0x00, 0x00, 0x00, 0x00
        /*0020*/ 	.byte	0x00, 0x00, 0x00, 0x00


//--------------------- .nv.info._ZN7cutlass13device_kernelINS_4gemm6kernel13GemmUniversalIN4cute5tupleIJiiiiEEENS1_10collective13CollectiveMmaINS1_40MainloopSm90TmaGmmaWarpSpecializedSparseILi8ENS5_IJNS4_1CILi2EEENSA_ILi1EEESC_EEENS1_35KernelTmaWarpSpecializedCooperativeEEENS5_IJNSA_ILi256EEESG_NSA_ILi64EEEEEEaNS5_IJNS4_6LayoutINS5_IJiNS5_IJSB_iEEEiEEENS5_IJlNS5_IJSC_SB_EEElEEEEENSJ_INS5_IJNS5_IJSH_iEEESP_iEEENS5_IJNS5_IJSH_NSA_ILi4096EEEEEENS5_IJSC_lEEElEEEEEEEEaNS5_IJlSC_lEEENS4_8TiledMMAINS4_8MMA_AtomIJNS4_4SM904GMMA6SPARSE28GMMA_64x256x64_S32S8S8_SS_TNILNS11_9SparseSelE0EEEEEENSJ_ISD_NS5_IJSC_NSA_ILi0EEES17_EEEEENS5_IJNS4_10UnderscoreES1A_S1A_EEEEENS4_13SM90_TMA_LOADENS4_14ComposedLayoutINS4_7SwizzleILi1ELi4ELi3EEENS4_25smem_sparse_ptr_flag_bitsILi2ELi8EEENSJ_INS5_IJNS5_IJSC_NSA_ILi8EEEEEENS5_IJSB_NSA_ILi32EEEEEEEEENS5_IJNS5_IJS17_SH_EEESM_EEEEEEEvNS4_8identityENS4_23SM90_TMA_LOAD_MULTICASTENS1E_INS1F_ILi2ELi4ELi3EEENS4_18smem_ptr_flag_bitsILi8EEENSJ_INS5_IJS1J_SH_EEENS5_IJSH_SC_EEEEEEEvS1S_EENS_8epilogue10collective6detail29Sm90TmaWarpSpecializedAdapterINS23_15DefaultEpilogueIiNS5_IJSC_llEEES27_NS22_6thread17LinearCombinationIiLi1EiiLNS28_9ScaleType4KindE0ELNS_15FloatRoundStyleE2EiEENS1_15EpilogueDefaultEEEEEvvEEEEvNT_6ParamsE --------------------------
	.section	.nv.info._ZN7cutlass13device_kernelINS_4gemm6kernel13GemmUniversalIN4cute5tupleIJiiiiEEENS1_10collective13CollectiveMmaINS1_40MainloopSm90TmaGmmaWarpSpecializedSparseILi8ENS5_IJNS4_1CILi2EEENSA_ILi1EEESC_EEENS1_35KernelTmaWarpSpecializedCooperativeEEENS5_IJNSA_ILi256EEESG_NSA_ILi64EEEEEEaNS5_IJNS4_6LayoutINS5_IJiNS5_IJSB_iEEEiEEENS5_IJlNS5_IJSC_SB_EEElEEEEENSJ_INS5_IJNS5_IJSH_iEEESP_iEEENS5_IJNS5_IJSH_NSA_ILi4096EEEEEENS5_IJSC_lEEElEEEEEEEEaNS5_IJlSC_lEEENS4_8TiledMMAINS4_8MMA_AtomIJNS4_4SM904GMMA6SPARSE28GMMA_64x256x64_S32S8S8_SS_TNILNS11_9SparseSelE0EEEEEENSJ_ISD_NS5_IJSC_NSA_ILi0EEES17_EEEEENS5_IJNS4_10UnderscoreES1A_S1A_EEEEENS4_13SM90_TMA_LOADENS4_14ComposedLayoutINS4_7SwizzleILi1ELi4ELi3EEENS4_25smem_sparse_ptr_flag_bitsILi2ELi8EEENSJ_INS5_IJNS5_IJSC_NSA_ILi8EEEEEENS5_IJSB_NSA_ILi32EEEEEEEEENS5_IJNS5_IJS17_SH_EEESM_EEEEEEEvNS4_8identityENS4_23SM90_TMA_LOAD_MULTICASTENS1E_INS1F_ILi2ELi4ELi3EEENS4_18smem_ptr_flag_bitsILi8EEENSJ_INS5_IJS1J_SH_EEENS5_IJSH_SC_EEEEEEEvS1S_EENS_8epilogue10collective6detail29Sm90TmaWarpSpecializedAdapterINS23_15DefaultEpilogueIiNS5_IJSC_llEEES27_NS22_6thread17LinearCombinationIiLi1EiiLNS28_9ScaleType4KindE0ELNS_15FloatRoundStyleE2EiEENS1_15EpilogueDefaultEEEEEvvEEEEvNT_6ParamsE,"",@"SHT_CUDA_INFO"
	.sectionflags	@""
	.align	4


	//----- nvinfo : EIATTR_CUDA_API_VERSION
	.align		4
        /*0000*/ 	.byte	0x04, 0x37
        /*0002*/ 	.short	(.L_18 - .L_17)
.L_17:
        /*0004*/ 	.word	0x00000082


	//----- nvinfo : EIATTR_KPARAM_INFO
	.align		4
.L_18:
        /*0008*/ 	.byte	0x04, 0x17
        /*000a*/ 	.short	(.L_20 - .L_19)
.L_19:
        /*000c*/ 	.word	0x00000000
        /*0010*/ 	.short	0x0000
        /*0012*/ 	.short	0x0070
        /*0014*/ 	.byte	0x00, 0xf0, 0x01, 0x14


	//----- nvinfo : EIATTR_SPARSE_MMA_MASK
	.align		4
.L_20:
        /*0018*/ 	.byte	0x03, 0x50
        /*001a*/ 	.short	0x0004


	//----- nvinfo : EIATTR_MAXREG_COUNT
	.align		4
        /*001c*/ 	.byte	0x03, 0x1b
        /*001e*/ 	.short	0x00a8


	//----- nvinfo : EIATTR_NUM_BARRIERS
	.align		4
        /*0020*/ 	.byte	0x02, 0x4c
        /*0022*/ 	.byte	0x01
	.zero		1


	//----- nvinfo : EIATTR_ANNOTATIONS
	.align		4
        /*0024*/ 	.byte	0x04, 0x55
        /*0026*/ 	.short	(.L_22 - .L_21)


	//   ....[0]....
.L_21:
        /*0028*/ 	.word	0x00000001
        /*002c*/ 	.byte	0x90, 0x0a, 0x00, 0x00, 0x01, 0x00, 0x00, 0x00, 0xa0, 0x0a, 0x00, 0x00, 0x01, 0x00, 0x00, 0x00
        /* <DEDUP_REMOVED lines=351> */
        /*162c*/ 	.byte	0xa0, 0x7c, 0x01, 0x00, 0x01, 0x00, 0x00, 0x00, 0xc0, 0x7c, 0x01, 0x00


	//----- nvinfo : EIATTR_MERCURY_ISA_VERSION
	.align		4
.L_22:
        /*1638*/ 	.byte	0x03, 0x5f
        /*163a*/ 	.short	0x0101


	//----- nvinfo : EIATTR_INT_WARP_WIDE_INSTR_OFFSETS
	.align		4
        /*163c*/ 	.byte	0x04, 0x31
        /*163e*/ 	.short	(.L_24 - .L_23)


	//   ....[0]....
.L_23:
        /*1640*/ 	.word	0x00000670


	//   ....[1]....
        /*1644*/ 	.word	0x00000680


	//   ....[2]....
        /*1648*/ 	.word	0x000007f0


	//----- nvinfo : EIATTR_COOP_GROUP_MASK_REGIDS
	.align		4
.L_24:
        /*164c*/ 	.byte	0x04, 0x29
        /*164e*/ 	.short	(.L_26 - .L_25)


	//   ....[0]....
.L_25:
        /*1650*/ 	.word	0xffffffff


	//   ....[1]....
        /*1654*/ 	.word	0xffffffff


	//   ....[2]....
        /*1658*/ 	.word	0xffffffff


	//   ....[3]....
        /*165c*/ 	.word	0xffffffff


	//   ....[4]....
        /*1660*/ 	.word	0xffffffff


	//   ....[5]....
        /*1664*/ 	.word	0xffffffff


	//----- nvinfo : EIATTR_COOP_GROUP_INSTR_OFFSETS
	.align		4
.L_26:
        /*1668*/ 	.byte	0x04, 0x28
        /*166a*/ 	.short	(.L_28 - .L_27)


	//   ....[0]....
.L_27:
        /*166c*/ 	.word	0x00000070


	//   ....[1]....
        /*1670*/ 	.word	0x00000080


	//   ....[2]....
        /*1674*/ 	.word	0x000001d0


	//   ....[3]....
        /*1678*/ 	.word	0x000004a0


	//   ....[4]....
        /*167c*/ 	.word	0x00000910


	//   ....[5]....
        /*1680*/ 	.word	0x00002050


	//----- nvinfo : EIATTR_REG_RECONFIG
	.align		4
.L_28:
        /*1684*/ 	.byte	0x01, 0x54
	.zero		2


	//----- nvinfo : EIATTR_MBARRIER_INSTR_OFFSETS
	.align		4
        /*1688*/ 	.byte	0x04, 0x39
        /*168a*/ 	.short	(.L_30 - .L_29)


	//   ....[0]....
.L_29:
        /*168c*/ 	.word	0x00000370
        /*1690*/ 	.word	0x000000ff
        /*1694*/ 	.word	0x00000000
        /*1698*/ 	.short	0x0100
        /*169a*/ 	.byte	0x07
	.zero		1


	//   ....[1]....
        /*169c*/ 	.word	0x00000380
        /*16a0*/ 	.word	0x000000ff
        /*16a4*/ 	.word	0x00000040
        /*16a8*/ 	.short	0x0100
        /*16aa*/ 	.byte	0x07
	.zero		1


	//   ....[2]....
        /*16ac*/ 	.word	0x00000390
        /*16b0*/ 	.word	0x000000ff
        /*16b4*/ 	.word	0x00000008
        /*16b8*/ 	.short	0x0100
        /*16ba*/ 	.byte	0x07
	.zero		1


	//   ....[3]....
        /*16bc*/ 	.word	0x000003a0
        /*16c0*/ 	.word	0x000000ff
        /*16c4*/ 	.word	0x00000048
        /*16c8*/ 	.short	0x0100
        /*16ca*/ 	.byte	0x07
	.zero		1


	//   ....[4]....
        /*16cc*/ 	.word	0x000003b0
        /*16d0*/ 	.word	0x000000ff
        /*16d4*/ 	.word	0x00000010
        /*16d8*/ 	.short	0x0100
        /*16da*/ 	.byte	0x07
	.zero		1


	//   ....[5]....
        /*16dc*/ 	.word	0x000003c0
        /*16e0*/ 	.word	0x000000ff
        /*16e4*/ 	.word	0x00000050
        /*16e8*/ 	.short	0x0100
        /*16ea*/ 	.byte	0x07
	.zero		1


	//   ....[6]....
        /*16ec*/ 	.word	0x000003d0
        /*16f0*/ 	.word	0x000000ff
        /*16f4*/ 	.word	0x00000018
        /*16f8*/ 	.short	0x0100
        /*16fa*/ 	.byte	0x07
	.zero		1


	//   ....[7]....
        /*16fc*/ 	.word	0x000003e0
        /*1700*/ 	.word	0x000000ff
        /*1704*/ 	.word	0x00000058
        /*1708*/ 	.short	0x0100
        /*170a*/ 	.byte	0x07
	.zero		1


	//   ....[8]....
        /*170c*/ 	.word	0x000003f0
        /*1710*/ 	.word	0x000000ff
        /*1714*/ 	.word	0x00000020
        /*1718*/ 	.short	0x0100
        /*171a*/ 	.byte	0x07
	.zero		1


	//   ....[9]....
        /*171c*/ 	.word	0x00000400
        /*1720*/ 	.word	0x000000ff
        /*1724*/ 	.word	0x00000060
        /*1728*/ 	.short	0x0100
        /*172a*/ 	.byte	0x07
	.zero		1


	//   ....[10]....
        /*172c*/ 	.word	0x00000410
        /*1730*/ 	.word	0x000000ff
        /*1734*/ 	.word	0x00000028
        /*1738*/ 	.short	0x0100
        /*173a*/ 	.byte	0x07
	.zero		1


	//   ....[11]....
        /*173c*/ 	.word	0x00000420
        /*1740*/ 	.word	0x000000ff
        /*1744*/ 	.word	0x00000068
        /*1748*/ 	.short	0x0100
        /*174a*/ 	.byte	0x07
	.zero		1


	//   ....[12]....
        /*174c*/ 	.word	0x00000430
        /*1750*/ 	.word	0x000000ff
        /*1754*/ 	.word	0x00000030
        /*1758*/ 	.short	0x0100
        /*175a*/ 	.byte	0x07
	.zero		1


	//   ....[13]....
        /*175c*/ 	.word	0x00000440
        /*1760*/ 	.word	0x000000ff
        /*1764*/ 	.word	0x00000070
        /*1768*/ 	.short	0x0100
        /*176a*/ 	.byte	0x07
	.zero		1


	//   ....[14]....
        /*176c*/ 	.word	0x00000450
        /*1770*/ 	.word	0x000000ff
        /*1774*/ 	.word	0x00000038
        /*1778*/ 	.short	0x0100
        /*177a*/ 	.byte	0x07
	.zero		1


	//   ....[15]....
        /*177c*/ 	.word	0x00000460
        /*1780*/ 	.word	0x000000ff
        /*1784*/ 	.word	0x00000078
        /*1788*/ 	.short	0x0100
        /*178a*/ 	.byte	0x07
	.zero		1


	//   ....[16]....
        /*178c*/ 	.word	0x00000840
        /*1790*/ 	.word	0x000000ff
        /*1794*/ 	.word	0x00000090
        /*1798*/ 	.short	0x0100
        /*179a*/ 	.byte	0x0b
	.zero		1


	//   ....[17]....
        /*179c*/ 	.word	0x00000880
        /*17a0*/ 	.word	0x000000ff
        /*17a4*/ 	.word	0x00000098
        /*17a8*/ 	.short	0x0100
        /*17aa*/ 	.byte	0x0b
	.zero		1


	//   ....[18]....
        /*17ac*/ 	.word	0x00002240
        /*17b0*/ 	.word	0x000000ff
        /*17b4*/ 	.word	0x00000000
        /*17b8*/ 	.short	0x010a
        /*17ba*/ 	.byte	0x0c
	.zero		1


	//   ....[19]....
        /*17bc*/ 	.word	0x00002280
        /*17c0*/ 	.word	0x000000ff
        /*17c4*/ 	.word	0x00000000
        /*17c8*/ 	.short	0x010a
        /*17ca*/ 	.byte	0x0c
	.zero		1


	//   ....[20]....
        /*17cc*/ 	.word	0x000034f0
        /*17d0*/ 	.word	0x00000003
        /*17d4*/ 	.word	0x00000000
        /*17d8*/ 	.short	0x0101
        /*17da*/ 	.byte	0x3f
	.zero		1


	//   ....[21]....
        /*17dc*/ 	.word	0x00017750
        /*17e0*/ 	.word	0x00000012
        /*17e4*/ 	.word	0x00000040
        /*17e8*/ 	.short	0x010a
        /*17ea*/ 	.byte	0x3f
	.zero		1


	//   ....[22]....
        /*17ec*/ 	.word	0x00017c00
        /*17f0*/ 	.word	0x00000002
        /*17f4*/ 	.word	0x00000098
        /*17f8*/ 	.short	0x0101
        /*17fa*/ 	.byte	0x3f
	.zero		1


	//   ....[23]....
        /*17fc*/ 	.word	0x00018370
        /*1800*/ 	.word	0x00000005
        /*1804*/ 	.word	0x00000000
        /*1808*/ 	.short	0x010a
        /*180a*/ 	.byte	0x3f
	.zero		1


	//   ....[24]....
        /*180c*/ 	.word	0x00018400
        /*1810*/ 	.word	0x00000007
        /*1814*/ 	.word	0x00000000
        /*1818*/ 	.short	0x010a
        /*181a*/ 	.byte	0x3f
	.zero		1


	//   ....[25]....
        /*181c*/ 	.word	0x00018490
        /*1820*/ 	.word	0x00000007
        /*1824*/ 	.word	0x00000000
        /*1828*/ 	.short	0x010a
        /*182a*/ 	.byte	0x3f
	.zero		1


	//   ....[26]....
        /*182c*/ 	.word	0x00018520
        /*1830*/ 	.word	0x00000007
        /*1834*/ 	.word	0x00000000
        /*1838*/ 	.short	0x010a
        /*183a*/ 	.byte	0x3f
	.zero		1


	//   ....[27]....
        /*183c*/ 	.word	0x000185b0
        /*1840*/ 	.word	0x00000007
        /*1844*/ 	.word	0x00000000
        /*1848*/ 	.short	0x010a
        /*184a*/ 	.byte	0x3f
	.zero		1


	//   ....[28]....
        /*184c*/ 	.word	0x00018640
        /*1850*/ 	.word	0x00000007
        /*1854*/ 	.word	0x00000000
        /*1858*/ 	.short	0x010a
        /*185a*/ 	.byte	0x3f
	.zero		1


	//   ....[29]....
        /*185c*/ 	.word	0x000186d0
        /*1860*/ 	.word	0x00000007
        /*1864*/ 	.word	0x00000000
        /*1868*/ 	.short	0x010a
        /*186a*/ 	.byte	0x3f
	.zero		1


	//   ....[30]....
        /*186c*/ 	.word	0x00018760
        /*1870*/ 	.word	0x00000003
        /*1874*/ 	.word	0x00000000
        /*1878*/ 	.short	0x010a
        /*187a*/ 	.byte	0x3f
	.zero		1


	//   ....[31]....
        /*187c*/ 	.word	0x000187d0
        /*1880*/ 	.word	0x00000004
        /*1884*/ 	.word	0x00000000
        /*1888*/ 	.short	0x010a
        /*188a*/ 	.byte	0x3f
	.zero		1


	//   ....[32]....
        /*188c*/ 	.word	0x000188a0
        /*1890*/ 	.word	0x00000012
        /*1894*/ 	.word	0x00000040
        /*1898*/ 	.short	0x010a
        /*189a*/ 	.byte	0x3f
	.zero		1


	//   ....[33]....
        /*189c*/ 	.word	0x00018970
        /*18a0*/ 	.word	0x00000005
        /*18a4*/ 	.word	0x00000000
        /*18a8*/ 	.short	0x010a
        /*18aa*/ 	.byte	0x3f
	.zero		1


	//   ....[34]....
        /*18ac*/ 	.word	0x000189c0
        /*18b0*/ 	.word	0x00000007
        /*18b4*/ 	.word	0x00000000
        /*18b8*/ 	.short	0x010a
        /*18ba*/ 	.byte	0x3f
	.zero		1


	//   ....[35]....
        /*18bc*/ 	.word	0x00018a10
        /*18c0*/ 	.word	0x00000007
        /*18c4*/ 	.word	0x00000000
        /*18c8*/ 	.short	0x010a
        /*18ca*/ 	.byte	0x3f
	.zero		1


	//   ....[36]....
        /*18cc*/ 	.word	0x00018a60
        /*18d0*/ 	.word	0x00000007
        /*18d4*/ 	.word	0x00000000
        /*18d8*/ 	.short	0x010a
        /*18da*/ 	.byte	0x3f
	.zero		1


	//   ....[37]....
        /*18dc*/ 	.word	0x00018ab0
        /*18e0*/ 	.word	0x00000007
        /*18e4*/ 	.word	0x00000000
        /*18e8*/ 	.short	0x010a
        /*18ea*/ 	.byte	0x3f
	.zero		1


	//   ....[38]....
        /*18ec*/ 	.word	0x00018b00
        /*18f0*/ 	.word	0x00000007
        /*18f4*/ 	.word	0x00000000
        /*18f8*/ 	.short	0x010a
        /*18fa*/ 	.byte	0x3f
	.zero		1


	//   ....[39]....
        /*18fc*/ 	.word	0x00018b50
        /*1900*/ 	.word	0x00000007
        /*1904*/ 	.word	0x00000000
        /*1908*/ 	.short	0x010a
        /*190a*/ 	.byte	0x3f
	.zero		1


	//----- nvinfo : EIATTR_NUM_MBARRIERS
	.align		4
.L_30:
        /*190c*/ 	.byte	0x03, 0x38
        /*190e*/ 	.short	0x0012


	//----- nvinfo : EIATTR_EXIT_INSTR_OFFSETS
	.align		4
        /*1910*/ 	.byte	0x04, 0x1c
        /*1912*/ 	.short	(.L_32 - .L_31)


	//   ....[0]....
.L_31:
        /*1914*/ 	.word	0x00000b30


	//   ....[1]....
        /*1918*/ 	.word	0x000013c0


	//   ....[2]....
        /*191c*/ 	.word	0x00016dc0


	//   ....[3]....
        /*1920*/ 	.word	0x000173c0


	//   ....[4]....
        /*1924*/ 	.word	0x000187b0


	//----- nvinfo : EIATTR_MAX_THREADS
	.align		4
.L_32:
        /*1928*/ 	.byte	0x04, 0x05
        /*192a*/ 	.short	(.L_34 - .L_33)
.L_33:
        /*192c*/ 	.word	0x00000180
        /*1930*/ 	.word	0x00000001
        /*1934*/ 	.word	0x00000001


	//----- nvinfo : EIATTR_CRS_STACK_SIZE
	.align		4
.L_34:
        /*1938*/ 	.byte	0x04, 0x1e
        /*193a*/ 	.short	(.L_36 - .L_35)
.L_35:
        /*193c*/ 	.word	0x00000000


	//----- nvinfo : EIATTR_CBANK_PARAM_SIZE
	.align		4
.L_36:
        /*1940*/ 	.byte	0x03, 0x19
        /*1942*/ 	.short	0x0570


	//----- nvinfo : EIATTR_PARAM_CBANK
	.align		4
        /*1944*/ 	.byte	0x04, 0x0a
        /*1946*/ 	.short	(.L_38 - .L_37)
	.align		4
.L_37:
        /*1948*/ 	.word	index@(.nv.constant0._ZN7cutlass13device_kernelINS_4gemm6kernel13GemmUniversalIN4cute5tupleIJiiiiEEENS1_10collective13CollectiveMmaINS1_40MainloopSm90TmaGmmaWarpSpecializedSparseILi8ENS5_IJNS4_1CILi2EEENSA_ILi1EEESC_EEENS1_35KernelTmaWarpSpecializedCooperativeEEENS5_IJNSA_ILi256EEESG_NSA_ILi64EEEEEEaNS5_IJNS4_6LayoutINS5_IJiNS5_IJSB_iEEEiEEENS5_IJlNS5_IJSC_SB_EEElEEEEENSJ_INS5_IJNS5_IJSH_iEEESP_iEEENS5_IJNS5_IJSH_NSA_ILi4096EEEEEENS5_IJSC_lEEElEEEEEEEEaNS5_IJlSC_lEEENS4_8TiledMMAINS4_8MMA_AtomIJNS4_4SM904GMMA6SPARSE28GMMA_64x256x64_S32S8S8_SS_TNILNS11_9SparseSelE0EEEEEENSJ_ISD_NS5_IJSC_NSA_ILi0EEES17_EEEEENS5_IJNS4_10UnderscoreES1A_S1A_EEEEENS4_13SM90_TMA_LOADENS4_14ComposedLayoutINS4_7SwizzleILi1ELi4ELi3EEENS4_25smem_sparse_ptr_flag_bitsILi2ELi8EEENSJ_INS5_IJNS5_IJSC_NSA_ILi8EEEEEENS5_IJSB_NSA_ILi32EEEEEEEEENS5_IJNS5_IJS17_SH_EEESM_EEEEEEEvNS4_8identityENS4_23SM90_TMA_LOAD_MULTICASTENS1E_INS1F_ILi2ELi4ELi3EEENS4_18smem_ptr_flag_bitsILi8EEENSJ_INS5_IJS1J_SH_EEENS5_IJSH_SC_EEEEEEEvS1S_EENS_8epilogue10collective6detail29Sm90TmaWarpSpecializedAdapterINS23_15DefaultEpilogueIiNS5_IJSC_llEEES27_NS22_6thread17LinearCombinationIiLi1EiiLNS28_9ScaleType4KindE0ELNS_15FloatRoundStyleE2EiEENS1_15EpilogueDefaultEEEEEvvEEEEvNT_6ParamsE)
        /*194c*/ 	.short	0x0210
        /*194e*/ 	.short	0x0570


	//----- nvinfo : EIATTR_SW_WAR
	.align		4
.L_38:
        /*1950*/ 	.byte	0x04, 0x36
        /*1952*/ 	.short	(.L_40 - .L_39)
.L_39:
        /*1954*/ 	.word	0x00000008
.L_40:


//--------------------- .nv.callgraph             --------------------------
	.section	.nv.callgraph,"",@"SHT_CUDA_CALLGRAPH"
	.align	4
	.sectionentsize	8
	.align		4
        /*0000*/ 	.word	0x00000000
	.align		4
        /*0004*/ 	.word	0xffffffff
	.align		4
        /*0008*/ 	.word	0x00000000
	.align		4
        /*000c*/ 	.word	0xfffffffe
	.align		4
        /*0010*/ 	.word	0x00000000
	.align		4
        /*0014*/ 	.word	0xfffffffd
	.align		4
        /*0018*/ 	.word	0x00000000
	.align		4
        /*001c*/ 	.word	0xfffffffc


//--------------------- .nv.constant4             --------------------------
	.section	.nv.constant4,"a",@progbits
	.align	8
	.align		8
.nv.constant4:
        /*0000*/ 	.dword	_ZN39_INTERNAL_bd57c780_4_k_cu_87d94bf7_30824cuda3std3__45__cpo5beginE
	.align		8
        /*0008*/ 	.dword	_ZN39_INTERNAL_bd57c780_4_k_cu_87d94bf7_30824cuda3std3__45__cpo3endE
	.align		8
        /*0010*/ 	.dword	_ZN39_INTERNAL_bd57c780_4_k_cu_87d94bf7_30824cuda3std3__45__cpo6cbeginE
	.align		8
        /*0018*/ 	.dword	_ZN39_INTERNAL_bd57c780_4_k_cu_87d94bf7_30824cuda3std3__45__cpo4cendE
	.align		8
        /*0020*/ 	.dword	_ZN39_INTERNAL_bd57c780_4_k_cu_87d94bf7_30824cuda3std3__441_GLOBAL__N__bd57c780_4_k_cu_87d94bf7_30826ignoreE
	.align		8
        /*0028*/ 	.dword	_ZN39_INTERNAL_bd57c780_4_k_cu_87d94bf7_30824cuda3std3__419piecewise_constructE
	.align		8
        /*0030*/ 	.dword	_ZN39_INTERNAL_bd57c780_4_k_cu_87d94bf7_30824cuda3std3__48in_placeE
	.align		8
        /*0038*/ 	.dword	_ZN39_INTERNAL_bd57c780_4_k_cu_87d94bf7_30824cuda3std6ranges3__45__cpo4swapE
	.align		8
        /*0040*/ 	.dword	_ZN39_INTERNAL_bd57c780_4_k_cu_87d94bf7_30824cuda3std6ranges3__45__cpo9iter_moveE
	.align		8
        /*0048*/ 	.dword	_ZN39_INTERNAL_bd57c780_4_k_cu_87d94bf7_30824cute7productE
	.align		8
        /*0050*/ 	.dword	_ZN39_INTERNAL_bd57c780_4_k_cu_87d94bf7_30824cute1_E


//--------------------- .text._ZN7cutlass13device_kernelINS_4gemm6kernel13GemmUniversalIN4cute5tupleIJiiiiEEENS1_10collective13CollectiveMmaINS1_40MainloopSm90TmaGmmaWarpSpecializedSparseILi8ENS5_IJNS4_1CILi2EEENSA_ILi1EEESC_EEENS1_35KernelTmaWarpSpecializedCooperativeEEENS5_IJNSA_ILi256EEESG_NSA_ILi64EEEEEEaNS5_IJNS4_6LayoutINS5_IJiNS5_IJSB_iEEEiEEENS5_IJlNS5_IJSC_SB_EEElEEEEENSJ_INS5_IJNS5_IJSH_iEEESP_iEEENS5_IJNS5_IJSH_NSA_ILi4096EEEEEENS5_IJSC_lEEElEEEEEEEEaNS5_IJlSC_lEEENS4_8TiledMMAINS4_8MMA_AtomIJNS4_4SM904GMMA6SPARSE28GMMA_64x256x64_S32S8S8_SS_TNILNS11_9SparseSelE0EEEEEENSJ_ISD_NS5_IJSC_NSA_ILi0EEES17_EEEEENS5_IJNS4_10UnderscoreES1A_S1A_EEEEENS4_13SM90_TMA_LOADENS4_14ComposedLayoutINS4_7SwizzleILi1ELi4ELi3EEENS4_25smem_sparse_ptr_flag_bitsILi2ELi8EEENSJ_INS5_IJNS5_IJSC_NSA_ILi8EEEEEENS5_IJSB_NSA_ILi32EEEEEEEEENS5_IJNS5_IJS17_SH_EEESM_EEEEEEEvNS4_8identityENS4_23SM90_TMA_LOAD_MULTICASTENS1E_INS1F_ILi2ELi4ELi3EEENS4_18smem_ptr_flag_bitsILi8EEENSJ_INS5_IJS1J_SH_EEENS5_IJSH_SC_EEEEEEEvS1S_EENS_8epilogue10collective6detail29Sm90TmaWarpSpecializedAdapterINS23_15DefaultEpilogueIiNS5_IJSC_llEEES27_NS22_6thread17LinearCombinationIiLi1EiiLNS28_9ScaleType4KindE0ELNS_15FloatRoundStyleE2EiEENS1_15EpilogueDefaultEEEEEvvEEEEvNT_6ParamsE --------------------------
	.section	.text._ZN7cutlass13device_kernelINS_4gemm6kernel13GemmUniversalIN4cute5tupleIJiiiiEEENS1_10collective13CollectiveMmaINS1_40MainloopSm90TmaGmmaWarpSpecializedSparseILi8ENS5_IJNS4_1CILi2EEENSA_ILi1EEESC_EEENS1_35KernelTmaWarpSpecializedCooperativeEEENS5_IJNSA_ILi256EEESG_NSA_ILi64EEEEEEaNS5_IJNS4_6LayoutINS5_IJiNS5_IJSB_iEEEiEEENS5_IJlNS5_IJSC_SB_EEElEEEEENSJ_INS5_IJNS5_IJSH_iEEESP_iEEENS5_IJNS5_IJSH_NSA_ILi4096EEEEEENS5_IJSC_lEEElEEEEEEEEaNS5_IJlSC_lEEENS4_8TiledMMAINS4_8MMA_AtomIJNS4_4SM904GMMA6SPARSE28GMMA_64x256x64_S32S8S8_SS_TNILNS11_9SparseSelE0EEEEEENSJ_ISD_NS5_IJSC_NSA_ILi0EEES17_EEEEENS5_IJNS4_10UnderscoreES1A_S1A_EEEEENS4_13SM90_TMA_LOADENS4_14ComposedLayoutINS4_7SwizzleILi1ELi4ELi3EEENS4_25smem_sparse_ptr_flag_bitsILi2ELi8EEENSJ_INS5_IJNS5_IJSC_NSA_ILi8EEEEEENS5_IJSB_NSA_ILi32EEEEEEEEENS5_IJNS5_IJS17_SH_EEESM_EEEEEEEvNS4_8identityENS4_23SM90_TMA_LOAD_MULTICASTENS1E_INS1F_ILi2ELi4ELi3EEENS4_18smem_ptr_flag_bitsILi8EEENSJ_INS5_IJS1J_SH_EEENS5_IJSH_SC_EEEEEEEvS1S_EENS_8epilogue10collective6detail29Sm90TmaWarpSpecializedAdapterINS23_15DefaultEpilogueIiNS5_IJSC_llEEES27_NS22_6thread17LinearCombinationIiLi1EiiLNS28_9ScaleType4KindE0ELNS_15FloatRoundStyleE2EiEENS1_15EpilogueDefaultEEEEEvvEEEEvNT_6ParamsE,"ax",@progbits
	.align	128
.text._ZN7cutlass13device_kernelINS_4gemm6kernel13GemmUniversalIN4cute5tupleIJiiiiEEENS1_10collective13CollectiveMmaINS1_40MainloopSm90TmaGmmaWarpSpecializedSparseILi8ENS5_IJNS4_1CILi2EEENSA_ILi1EEESC_EEENS1_35KernelTmaWarpSpecializedCooperativeEEENS5_IJNSA_ILi256EEESG_NSA_ILi64EEEEEEaNS5_IJNS4_6LayoutINS5_IJiNS5_IJSB_iEEEiEEENS5_IJlNS5_IJSC_SB_EEElEEEEENSJ_INS5_IJNS5_IJSH_iEEESP_iEEENS5_IJNS5_IJSH_NSA_ILi4096EEEEEENS5_IJSC_lEEElEEEEEEEEaNS5_IJlSC_lEEENS4_8TiledMMAINS4_8MMA_AtomIJNS4_4SM904GMMA6SPARSE28GMMA_64x256x64_S32S8S8_SS_TNILNS11_9SparseSelE0EEEEEENSJ_ISD_NS5_IJSC_NSA_ILi0EEES17_EEEEENS5_IJNS4_10UnderscoreES1A_S1A_EEEEENS4_13SM90_TMA_LOADENS4_14ComposedLayoutINS4_7SwizzleILi1ELi4ELi3EEENS4_25smem_sparse_ptr_flag_bitsILi2ELi8EEENSJ_INS5_IJNS5_IJSC_NSA_ILi8EEEEEENS5_IJSB_NSA_ILi32EEEEEEEEENS5_IJNS5_IJS17_SH_EEESM_EEEEEEEvNS4_8identityENS4_23SM90_TMA_LOAD_MULTICASTENS1E_INS1F_ILi2ELi4ELi3EEENS4_18smem_ptr_flag_bitsILi8EEENSJ_INS5_IJS1J_SH_EEENS5_IJSH_SC_EEEEEEEvS1S_EENS_8epilogue10collective6detail29Sm90TmaWarpSpecializedAdapterINS23_15DefaultEpilogueIiNS5_IJSC_llEEES27_NS22_6thread17LinearCombinationIiLi1EiiLNS28_9ScaleType4KindE0ELNS_15FloatRoundStyleE2EiEENS1_15EpilogueDefaultEEEEEvvEEEEvNT_6ParamsE:
        .type           _ZN7cutlass13device_kernelINS_4gemm6kernel13GemmUniversalIN4cute5tupleIJiiiiEEENS1_10collective13CollectiveMmaINS1_40MainloopSm90TmaGmmaWarpSpecializedSparseILi8ENS5_IJNS4_1CILi2EEENSA_ILi1EEESC_EEENS1_35KernelTmaWarpSpecializedCooperativeEEENS5_IJNSA_ILi256EEESG_NSA_ILi64EEEEEEaNS5_IJNS4_6LayoutINS5_IJiNS5_IJSB_iEEEiEEENS5_IJlNS5_IJSC_SB_EEElEEEEENSJ_INS5_IJNS5_IJSH_iEEESP_iEEENS5_IJNS5_IJSH_NSA_ILi4096EEEEEENS5_IJSC_lEEElEEEEEEEEaNS5_IJlSC_lEEENS4_8TiledMMAINS4_8MMA_AtomIJNS4_4SM904GMMA6SPARSE28GMMA_64x256x64_S32S8S8_SS_TNILNS11_9SparseSelE0EEEEEENSJ_ISD_NS5_IJSC_NSA_ILi0EEES17_EEEEENS5_IJNS4_10UnderscoreES1A_S1A_EEEEENS4_13SM90_TMA_LOADENS4_14ComposedLayoutINS4_7SwizzleILi1ELi4ELi3EEENS4_25smem_sparse_ptr_flag_bitsILi2ELi8EEENSJ_INS5_IJNS5_IJSC_NSA_ILi8EEEEEENS5_IJSB_NSA_ILi32EEEEEEEEENS5_IJNS5_IJS17_SH_EEESM_EEEEEEEvNS4_8identityENS4_23SM90_TMA_LOAD_MULTICASTENS1E_INS1F_ILi2ELi4ELi3EEENS4_18smem_ptr_flag_bitsILi8EEENSJ_INS5_IJS1J_SH_EEENS5_IJSH_SC_EEEEEEEvS1S_EENS_8epilogue10collective6detail29Sm90TmaWarpSpecializedAdapterINS23_15DefaultEpilogueIiNS5_IJSC_llEEES27_NS22_6thread17LinearCombinationIiLi1EiiLNS28_9ScaleType4KindE0ELNS_15FloatRoundStyleE2EiEENS1_15EpilogueDefaultEEEEEvvEEEEvNT_6ParamsE,@function
        .size           _ZN7cutlass13device_kernelINS_4gemm6kernel13GemmUniversalIN4cute5tupleIJiiiiEEENS1_10collective13CollectiveMmaINS1_40MainloopSm90TmaGmmaWarpSpecializedSparseILi8ENS5_IJNS4_1CILi2EEENSA_ILi1EEESC_EEENS1_35KernelTmaWarpSpecializedCooperativeEEENS5_IJNSA_ILi256EEESG_NSA_ILi64EEEEEEaNS5_IJNS4_6LayoutINS5_IJiNS5_IJSB_iEEEiEEENS5_IJlNS5_IJSC_SB_EEElEEEEENSJ_INS5_IJNS5_IJSH_iEEESP_iEEENS5_IJNS5_IJSH_NSA_ILi4096EEEEEENS5_IJSC_lEEElEEEEEEEEaNS5_IJlSC_lEEENS4_8TiledMMAINS4_8MMA_AtomIJNS4_4SM904GMMA6SPARSE28GMMA_64x256x64_S32S8S8_SS_TNILNS11_9SparseSelE0EEEEEENSJ_ISD_NS5_IJSC_NSA_ILi0EEES17_EEEEENS5_IJNS4_10UnderscoreES1A_S1A_EEEEENS4_13SM90_TMA_LOADENS4_14ComposedLayoutINS4_7SwizzleILi1ELi4ELi3EEENS4_25smem_sparse_ptr_flag_bitsILi2ELi8EEENSJ_INS5_IJNS5_IJSC_NSA_ILi8EEEEEENS5_IJSB_NSA_ILi32EEEEEEEEENS5_IJNS5_IJS17_SH_EEESM_EEEEEEEvNS4_8identityENS4_23SM90_TMA_LOAD_MULTICASTENS1E_INS1F_ILi2ELi4ELi3EEENS4_18smem_ptr_flag_bitsILi8EEENSJ_INS5_IJS1J_SH_EEENS5_IJSH_SC_EEEEEEEvS1S_EENS_8epilogue10collective6detail29Sm90TmaWarpSpecializedAdapterINS23_15DefaultEpilogueIiNS5_IJSC_llEEES27_NS22_6thread17LinearCombinationIiLi1EiiLNS28_9ScaleType4KindE0ELNS_15FloatRoundStyleE2EiEENS1_15EpilogueDefaultEEEEEvvEEEEvNT_6ParamsE,(.L_x_457 - _ZN7cutlass13device_kernelINS_4gemm6kernel13GemmUniversalIN4cute5tupleIJiiiiEEENS1_10collective13CollectiveMmaINS1_40MainloopSm90TmaGmmaWarpSpecializedSparseILi8ENS5_IJNS4_1CILi2EEENSA_ILi1EEESC_EEENS1_35KernelTmaWarpSpecializedCooperativeEEENS5_IJNSA_ILi256EEESG_NSA_ILi64EEEEEEaNS5_IJNS4_6LayoutINS5_IJiNS5_IJSB_iEEEiEEENS5_IJlNS5_IJSC_SB_EEElEEEEENSJ_INS5_IJNS5_IJSH_iEEESP_iEEENS5_IJNS5_IJSH_NSA_ILi4096EEEEEENS5_IJSC_lEEElEEEEEEEEaNS5_IJlSC_lEEENS4_8TiledMMAINS4_8MMA_AtomIJNS4_4SM904GMMA6SPARSE28GMMA_64x256x64_S32S8S8_SS_TNILNS11_9SparseSelE0EEEEEENSJ_ISD_NS5_IJSC_NSA_ILi0EEES17_EEEEENS5_IJNS4_10UnderscoreES1A_S1A_EEEEENS4_13SM90_TMA_LOADENS4_14ComposedLayoutINS4_7SwizzleILi1ELi4ELi3EEENS4_25smem_sparse_ptr_flag_bitsILi2ELi8EEENSJ_INS5_IJNS5_IJSC_NSA_ILi8EEEEEENS5_IJSB_NSA_ILi32EEEEEEEEENS5_IJNS5_IJS17_SH_EEESM_EEEEEEEvNS4_8identityENS4_23SM90_TMA_LOAD_MULTICASTENS1E_INS1F_ILi2ELi4ELi3EEENS4_18smem_ptr_flag_bitsILi8EEENSJ_INS5_IJS1J_SH_EEENS5_IJSH_SC_EEEEEEEvS1S_EENS_8epilogue10collective6detail29Sm90TmaWarpSpecializedAdapterINS23_15DefaultEpilogueIiNS5_IJSC_llEEES27_NS22_6thread17LinearCombinationIiLi1EiiLNS28_9ScaleType4KindE0ELNS_15FloatRoundStyleE2EiEENS1_15EpilogueDefaultEEEEEvvEEEEvNT_6ParamsE)
        .other          _ZN7cutlass13device_kernelINS_4gemm6kernel13GemmUniversalIN4cute5tupleIJiiiiEEENS1_10collective13CollectiveMmaINS1_40MainloopSm90TmaGmmaWarpSpecializedSparseILi8ENS5_IJNS4_1CILi2EEENSA_ILi1EEESC_EEENS1_35KernelTmaWarpSpecializedCooperativeEEENS5_IJNSA_ILi256EEESG_NSA_ILi64EEEEEEaNS5_IJNS4_6LayoutINS5_IJiNS5_IJSB_iEEEiEEENS5_IJlNS5_IJSC_SB_EEElEEEEENSJ_INS5_IJNS5_IJSH_iEEESP_iEEENS5_IJNS5_IJSH_NSA_ILi4096EEEEEENS5_IJSC_lEEElEEEEEEEEaNS5_IJlSC_lEEENS4_8TiledMMAINS4_8MMA_AtomIJNS4_4SM904GMMA6SPARSE28GMMA_64x256x64_S32S8S8_SS_TNILNS11_9SparseSelE0EEEEEENSJ_ISD_NS5_IJSC_NSA_ILi0EEES17_EEEEENS5_IJNS4_10UnderscoreES1A_S1A_EEEEENS4_13SM90_TMA_LOADENS4_14ComposedLayoutINS4_7SwizzleILi1ELi4ELi3EEENS4_25smem_sparse_ptr_flag_bitsILi2ELi8EEENSJ_INS5_IJNS5_IJSC_NSA_ILi8EEEEEENS5_IJSB_NSA_ILi32EEEEEEEEENS5_IJNS5_IJS17_SH_EEESM_EEEEEEEvNS4_8identityENS4_23SM90_TMA_LOAD_MULTICASTENS1E_INS1F_ILi2ELi4ELi3EEENS4_18smem_ptr_flag_bitsILi8EEENSJ_INS5_IJS1J_SH_EEENS5_IJSH_SC_EEEEEEEvS1S_EENS_8epilogue10collective6detail29Sm90TmaWarpSpecializedAdapterINS23_15DefaultEpilogueIiNS5_IJSC_llEEES27_NS22_6thread17LinearCombinationIiLi1EiiLNS28_9ScaleType4KindE0ELNS_15FloatRoundStyleE2EiEENS1_15EpilogueDefaultEEEEEvvEEEEvNT_6ParamsE,@"STO_CUDA_ENTRY STV_DEFAULT"
_ZN7cutlass13device_kernelINS_4gemm6kernel13GemmUniversalIN4cute5tupleIJiiiiEEENS1_10collective13CollectiveMmaINS1_40MainloopSm90TmaGmmaWarpSpecializedSparseILi8ENS5_IJNS4_1CILi2EEENSA_ILi1EEESC_EEENS1_35KernelTmaWarpSpecializedCooperativeEEENS5_IJNSA_ILi256EEESG_NSA_ILi64EEEEEEaNS5_IJNS4_6LayoutINS5_IJiNS5_IJSB_iEEEiEEENS5_IJlNS5_IJSC_SB_EEElEEEEENSJ_INS5_IJNS5_IJSH_iEEESP_iEEENS5_IJNS5_IJSH_NSA_ILi4096EEEEEENS5_IJSC_lEEElEEEEEEEEaNS5_IJlSC_lEEENS4_8TiledMMAINS4_8MMA_AtomIJNS4_4SM904GMMA6SPARSE28GMMA_64x256x64_S32S8S8_SS_TNILNS11_9SparseSelE0EEEEEENSJ_ISD_NS5_IJSC_NSA_ILi0EEES17_EEEEENS5_IJNS4_10UnderscoreES1A_S1A_EEEEENS4_13SM90_TMA_LOADENS4_14ComposedLayoutINS4_7SwizzleILi1ELi4ELi3EEENS4_25smem_sparse_ptr_flag_bitsILi2ELi8EEENSJ_INS5_IJNS5_IJSC_NSA_ILi8EEEEEENS5_IJSB_NSA_ILi32EEEEEEEEENS5_IJNS5_IJS17_SH_EEESM_EEEEEEEvNS4_8identityENS4_23SM90_TMA_LOAD_MULTICASTENS1E_INS1F_ILi2ELi4ELi3EEENS4_18smem_ptr_flag_bitsILi8EEENSJ_INS5_IJS1J_SH_EEENS5_IJSH_SC_EEEEEEEvS1S_EENS_8epilogue10collective6detail29Sm90TmaWarpSpecializedAdapterINS23_15DefaultEpilogueIiNS5_IJSC_llEEES27_NS22_6thread17LinearCombinationIiLi1EiiLNS28_9ScaleType4KindE0ELNS_15FloatRoundStyleE2EiEENS1_15EpilogueDefaultEEEEEvvEEEEvNT_6ParamsE:
[----:B------:R-:W0:Y:S02]  /*0000*/  LDC R1, c[0x0][0x28] ;  /* 0x00000a00ff017b82 */ /* 0x000e240000000800 */
[----:B0-----:R-:W-:Y:S01]  /*0010*/  VIADD R1, R1, 0xfffffba0 ;  /* 0xfffffba001017836 */ /* 0x001fe20000000000 */
[----:B------:R-:W0:Y:S01]  /*0020*/  S2R R4, SR_TID.X ;  /* 0x0000000000047919 */ /* 0x000e220000002100 */
[----:B------:R-:W-:Y:S01]  /*0030*/  ELECT P0, URZ, PT ;  /* 0x00000000003f782f */ /* 0x000fe20003800000 */
[----:B------:R-:W-:Y:S01]  /*0040*/  BSSY B0, `(.L_x_0) ;  /* 0x0000018000007945 */ /* 0x000fe20003800000 */
[--C-:B0-----:R-:W-:Y:S02]  /*0050*/  SHF.R.U32.HI R0, RZ, 0x5, R4.reuse ;  /* 0x00000005ff007819 */ /* 0x101fe40000011604 */
[----:B------:R-:W-:-:S03]  /*0060*/  SHF.R.U32.HI R2, RZ, 0x7, R4 ;  /* 0x00000007ff027819 */ /* 0x000fc60000011604 */
[----:B------:R-:W0:Y:S04]  /*0070*/  SHFL.IDX PT, R3, R0, RZ, 0x1f ;  /* 0x00001fff00037589 */ /* 0x000e2800000e0000 */
[----:B------:R-:W1:Y:S01]  /*0080*/  SHFL.IDX PT, R2, R2, RZ, 0x1f ;  /* 0x00001fff02027589 */ /* 0x000e6200000e0000 */
[----:B0-----:R-:W-:Y:S02]  /*0090*/  R2UR UR8, R3 ;  /* 0x00000000030872ca */ /* 0x001fe400000e0000 */
[----:B-1----:R-:W-:-:S11]  /*00a0*/  R2UR UR5, R2 ;  /* 0x00000000020572ca */ /* 0x002fd600000e0000 */
[----:B------:R-:W-:Y:S02]  /*00b0*/  USHF.R.S32.HI UR4, URZ, 0x1f, UR8 ;  /* 0x0000001f3f047899 */ /* 0x000fe40008011408 */
[----:B------:R-:W-:Y:S02]  /*00c0*/  ISETP.NE.OR P0, PT, RZ, UR8, !P0 ;  /* 0x00000008ff007c0c */ /* 0x000fe4000c705670 */
[----:B------:R-:W-:-:S04]  /*00d0*/  ULEA.HI UR4, UR4, UR8, URZ, 0x2 ;  /* 0x0000000804047291 */ /* 0x000fc8000f8f103f */
[----:B------:R-:W-:-:S04]  /*00e0*/  ULOP3.LUT UR4, UR4, 0xfffffffc, URZ, 0xc0, !UPT ;  /* 0xfffffffc04047892 */ /* 0x000fc8000f8ec03f */
[----:B------:R-:W-:-:S03]  /*00f0*/  UIADD3 UR8, UR8, -UR4, URZ ;  /* 0x8000000408087290 */ /* 0x000fc6000fffe03f */
[----:B------:R-:W-:Y:S09]  /*0100*/  @P0 BRA `(.L_x_1) ;  /* 0x00000000002c0947 */ /* 0x000ff20003800000 */
[----:B------:R-:W-:Y:S02]  /*0110*/  ULDC.64 UR6, c[0x0][0x198] ;  /* 0x0000660000067ab9 */ /* 0x000fe40000000a00 */
[----:B------:R-:W-:Y:S02]  /*0120*/  UIADD3 UR10, UP0, UR6, 0xf0, URZ ;  /* 0x000000f0060a7890 */ /* 0x000fe4000ff1e03f */
[----:B------:R-:W-:Y:S02]  /*0130*/  UIADD3 UR12, UP1, UR6, 0x1f0, URZ ;  /* 0x000001f0060c7890 */ /* 0x000fe4000ff3e03f */
[----:B------:R-:W-:Y:S02]  /*0140*/  UIADD3 UR6, UP2, UR6, 0x2f0, URZ ;  /* 0x000002f006067890 */ /* 0x000fe4000ff5e03f */
[----:B------:R-:W-:Y:S02]  /*0150*/  UIADD3.X UR11, URZ, UR7, URZ, UP0, !UPT ;  /* 0x000000073f0b7290 */ /* 0x000fe400087fe43f */
[----:B------:R-:W-:-:S02]  /*0160*/  UIADD3.X UR13, URZ, UR7, URZ, UP1, !UPT ;  /* 0x000000073f0d7290 */ /* 0x000fc40008ffe43f */
[----:B------:R-:W-:-:S05]  /*0170*/  UIADD3.X UR7, URZ, UR7, URZ, UP2, !UPT ;  /* 0x000000073f077290 */ /* 0x000fca00097fe43f */
[----:B------:R0:W-:Y:S02]  /*0180*/  UTMACCTL.PF [UR10] ;  /* 0x000000000a0079b9 */ /* 0x0001e40008040000 */
[----:B------:R0:W-:Y:S02]  /*0190*/  UTMACCTL.PF [UR12] ;  /* 0x000000000c0079b9 */ /* 0x0001e40008040000 */
[----:B------:R0:W-:Y:S02]  /*01a0*/  UTMACCTL.PF [UR6] ;  /* 0x00000000060079b9 */ /* 0x0001e40008040000 */
[----:B0-----:R-:W-:Y:S01]  /*01b0*/  NOP ;  /* 0x0000000000007918 */ /* 0x001fe20000000000 */
.L_x_1:
[----:B------:R-:W-:Y:S05]  /*01c0*/  BSYNC B0 ;  /* 0x0000000000007941 */ /* 0x000fea0003800000 */
.L_x_0:
[----:B------:R-:W0:Y:S01]  /*01d0*/  SHFL.IDX PT, R2, R0, RZ, 0x1f ;  /* 0x00001fff00027589 */ /* 0x000e2200000e0000 */
[----:B------:R-:W-:Y:S01]  /*01e0*/  UISETP.NE.AND UP0, UPT, UR8, 0x3, UPT ;  /* 0x000000030800788c */ /* 0x000fe2000bf05270 */
[----:B------:R-:W-:Y:S01]  /*01f0*/  ISETP.NE.AND P1, PT, RZ, UR5, PT ;  /* 0x00000005ff007c0c */ /* 0x000fe2000bf25270 */
[----:B------:R-:W-:Y:S02]  /*0200*/  UIADD3 UR17, UR5, -0x1, URZ ;  /* 0xffffffff05117890 */ /* 0x000fe4000fffe03f */
[----:B------:R-:W-:Y:S02]  /*0210*/  UISETP.EQ.OR UP0, UPT, UR8, URZ, !UP0 ;  /* 0x0000003f0800728c */ /* 0x000fe4000c702670 */
[----:B------:R-:W-:Y:S02]  /*0220*/  UISETP.GE.U32.AND UP1, UPT, UR17, 0x2, UPT ;  /* 0x000000021100788c */ /* 0x000fe4000bf26070 */
[----:B------:R-:W-:-:S04]  /*0230*/  UISETP.EQ.AND UP0, UPT, UR5, URZ, UP0 ;  /* 0x0000003f0500728c */ /* 0x000fc80008702270 */
[----:B------:R-:W-:-:S04]  /*0240*/  USEL UR6, URZ, 0x1, !UP0 ;  /* 0x000000013f067887 */ /* 0x000fc8000c000000 */
[----:B------:R-:W-:Y:S01]  /*0250*/  USEL UR6, UR6, 0x2, UP1 ;  /* 0x0000000206067887 */ /* 0x000fe20008800000 */
[----:B0-----:R-:W-:-:S13]  /*0260*/  ISETP.NE.AND P0, PT, R2, RZ, PT ;  /* 0x000000ff0200720c */ /* 0x001fda0003f05270 */
[----:B------:R-:W-:Y:S05]  /*0270*/  @P0 BRA `(.L_x_2) ;  /* 0x0000000000840947 */ /* 0x000fea0003800000 */
[----:B------:R-:W-:Y:S01]  /*0280*/  ELECT P0, URZ, PT ;  /* 0x00000000003f782f */ /* 0x000fe20003800000 */
[----:B------:R-:W-:-:S12]  /*0290*/  BSSY B0, `(.L_x_2) ;  /* 0x000001f000007945 */ /* 0x000fd80003800000 */
[----:B------:R-:W-:Y:S05]  /*02a0*/  @!P0 BRA `(.L_x_3) ;  /* 0x0000000000748947 */ /* 0x000fea0003800000 */
[----:B------:R-:W0:Y:S01]  /*02b0*/  S2UR UR7, SR_CgaCtaId ;  /* 0x00000000000779c3 */ /* 0x000e220000008800 */
[----:B------:R-:W-:Y:S01]  /*02c0*/  UMOV UR4, 0x400 ;  /* 0x0000040000047882 */ /* 0x000fe20000000000 */
[----:B------:R-:W-:Y:S01]  /*02d0*/  UMOV UR5, 0x1 ;  /* 0x0000000100057882 */ /* 0x000fe20000000000 */
[----:B------:R-:W-:Y:S02]  /*02e0*/  UMOV UR10, 0x4 ;  /* 0x00000004000a7882 */ /* 0x000fe40000000000 */
[----:B------:R-:W-:-:S04]  /*02f0*/  UIADD3 UR10, -UR10, 0x100000, URZ ;  /* 0x001000000a0a7890 */ /* 0x000fc8000fffe13f */
[----:B------:R-:W-:Y:S02]  /*0300*/  USHF.L.U32 UR11, UR10, 0xb, URZ ;  /* 0x0000000b0a0b7899 */ /* 0x000fe4000800063f */
[----:B------:R-:W-:Y:S02]  /*0310*/  USHF.L.U32 UR10, UR10, 0x1, URZ ;  /* 0x000000010a0a7899 */ /* 0x000fe4000800063f */
[----:B0-----:R-:W-:Y:S02]  /*0320*/  ULEA UR7, UR7, UR4, 0x18 ;  /* 0x0000000407077291 */ /* 0x001fe4000f8ec03f */
[----:B------:R-:W-:-:S04]  /*0330*/  UIADD3 UR4, -UR5, 0x100000, URZ ;  /* 0x0010000005047890 */ /* 0x000fc8000fffe13f */
[----:B------:R-:W-:Y:S02]  /*0340*/  USHF.L.U32 UR5, UR4, 0xb, URZ ;  /* 0x0000000b04057899 */ /* 0x000fe4000800063f */
[----:B------:R-:W-:Y:S01]  /*0350*/  USHF.L.U32 UR4, UR4, 0x1, URZ ;  /* 0x0000000104047899 */ /* 0x000fe2000800063f */
[----:B------:R-:W0:Y:S11]  /*0360*/  FENCE.VIEW.ASYNC.S ;  /* 0x00000000000073c6 */ /* 0x000e360000000000 */
[----:B0-----:R0:W1:Y:S01]  /*0370*/  SYNCS.EXCH.64 URZ, [UR7], UR4 ;  /* 0x00000004073f75b2 */ /* 0x0010620008000100 */
[----:B------:R0:W2:Y:S01]  /*0380*/  SYNCS.EXCH.64 URZ, [UR7+0x40], UR10 ;  /* 0x0000400a073f75b2 */ /* 0x0000a20008000100 */
[----:B------:R0:W3:Y:S01]  /*0390*/  SYNCS.EXCH.64 URZ, [UR7+0x8], UR4 ;  /* 0x00000804073f75b2 */ /* 0x0000e20008000100 */
[----:B------:R0:W4:Y:S01]  /*03a0*/  SYNCS.EXCH.64 URZ, [UR7+0x48], UR10 ;  /* 0x0000480a073f75b2 */ /* 0x0001220008000100 */
[----:B------:R0:W0:Y:S01]  /*03b0*/  SYNCS.EXCH.64 URZ, [UR7+0x10], UR4 ;  /* 0x00001004073f75b2 */ /* 0x0000220008000100 */
        /* <DEDUP_REMOVED lines=11> */
[----:B------:R-:W-:Y:S01]  /*0470*/  NOP ;  /* 0x0000000000007918 */ /* 0x000fe20000000000 */
.L_x_3:
[----:B0-----:R-:W-:Y:S05]  /*0480*/  BSYNC B0 ;  /* 0x0000000000007941 */ /* 0x001fea0003800000 */
.L_x_2:
[----:B------:R-:W0:Y:S01]  /*0490*/  S2UR UR14, SR_CTAID.X ;  /* 0x00000000000e79c3 */ /* 0x000e220000002500 */
[----:B------:R-:W5:Y:S01]  /*04a0*/  SHFL.IDX PT, R0, R0, RZ, 0x1f ;  /* 0x00001fff00007589 */ /* 0x000f6200000e0000 */
[----:B------:R-:W-:Y:S02]  /*04b0*/  SHF.R.S32.HI R3, RZ, 0x1f, R4 ;  /* 0x0000001fff037819 */ /* 0x000fe40000011404 */
[----:B------:R-:W-:Y:S02]  /*04c0*/  ELECT P0, URZ, PT ;  /* 0x00000000003f782f */ /* 0x000fe40003800000 */
[----:B------:R-:W-:Y:S01]  /*04d0*/  SHF.R.S32.HI R7, RZ, 0x1f, R2 ;  /* 0x0000001fff077819 */ /* 0x000fe20000011402 */
[----:B------:R-:W-:Y:S01]  /*04e0*/  ULDC UR4, c[0x0][0x150] ;  /* 0x0000540000047ab9 */ /* 0x000fe20000000800 */
[----:B------:R-:W-:Y:S01]  /*04f0*/  LEA.HI R3, R3, R4, RZ, 0x7 ;  /* 0x0000000403037211 */ /* 0x000fe200078f38ff */
[----:B------:R-:W-:Y:S01]  /*0500*/  ULDC UR7, c[0x0][0x144] ;  /* 0x0000510000077ab9 */ /* 0x000fe20000000800 */
[----:B------:R-:W1:Y:S01]  /*0510*/  S2UR UR9, SR_CTAID.Y ;  /* 0x00000000000979c3 */ /* 0x000e620000002600 */
[----:B------:R-:W-:Y:S01]  /*0520*/  LEA.HI R7, R7, R2, RZ, 0x2 ;  /* 0x0000000207077211 */ /* 0x000fe200078f10ff */
[----:B------:R-:W-:Y:S01]  /*0530*/  UMOV UR5, 0x20 ;  /* 0x0000002000057882 */ /* 0x000fe20000000000 */
[----:B------:R-:W-:Y:S01]  /*0540*/  LOP3.LUT R3, R3, 0xffffff80, RZ, 0xc0, !PT ;  /* 0xffffff8003037812 */ /* 0x000fe200078ec0ff */
[----:B------:R-:W-:Y:S01]  /*0550*/  NOP ;  /* 0x0000000000007918 */ /* 0x000fe20000000000 */
[----:B------:R-:W-:Y:S01]  /*0560*/  LOP3.LUT R7, R7, 0x3ffffffc, RZ, 0xc0, !PT ;  /* 0x3ffffffc07077812 */ /* 0x000fe200078ec0ff */
[----:B------:R-:W-:Y:S01]  /*0570*/  NOP ;  /* 0x0000000000007918 */ /* 0x000fe20000000000 */
[----:B------:R-:W-:-:S02]  /*0580*/  IMAD.MOV.U32 R164, RZ, RZ, 0x1 ;  /* 0x00000001ffa47424 */ /* 0x000fc400078e00ff */
[----:B------:R-:W-:Y:S02]  /*0590*/  IMAD.IADD R3, R4, 0x1, -R3 ;  /* 0x0000000104037824 */ /* 0x000fe400078e0a03 */
[----:B------:R-:W-:-:S03]  /*05a0*/  IMAD.IADD R2, R2, 0x1, -R7 ;  /* 0x0000000102027824 */ /* 0x000fc600078e0a07 */
[----:B------:R-:W-:Y:S02]  /*05b0*/  SHF.R.S32.HI R4, RZ, 0x1f, R3 ;  /* 0x0000001fff047819 */ /* 0x000fe40000011403 */
[----:B0-----:R-:W-:Y:S02]  /*05c0*/  I2FP.F32.U32 R5, UR14 ;  /* 0x0000000e00057c45 */ /* 0x001fe40008201000 */
[----:B-----5:R-:W-:Y:S02]  /*05d0*/  ISETP.NE.OR P0, PT, R0, RZ, !P0 ;  /* 0x000000ff0000720c */ /* 0x020fe40004705670 */
[----:B------:R-:W-:Y:S01]  /*05e0*/  LEA.HI R4, R4, R3, RZ, 0x3 ;  /* 0x0000000304047211 */ /* 0x000fe200078f18ff */
[----:B------:R-:W-:Y:S01]  /*05f0*/  FMUL R6, R5, UR4 ;  /* 0x0000000405067c20 */ /* 0x000fe20008400000 */
[----:B------:R-:W-:Y:S02]  /*0600*/  ULDC UR4, c[0x0][0x154] ;  /* 0x0000550000047ab9 */ /* 0x000fe40000000800 */
[----:B------:R-:W-:-:S02]  /*0610*/  SHF.R.S32.HI R0, RZ, 0x3, R4 ;  /* 0x00000003ff007819 */ /* 0x000fc40000011404 */
[----:B------:R-:W-:Y:S01]  /*0620*/  SHF.R.S32.HI R5, RZ, 0x1f, R4 ;  /* 0x0000001fff057819 */ /* 0x000fe20000011404 */
[----:B------:R-:W0:Y:S01]  /*0630*/  F2I.U32.TRUNC.NTZ R6, R6 ;  /* 0x0000000600067305 */ /* 0x000e22000020f000 */
[----:B-1----:R-:W-:Y:S01]  /*0640*/  I2FP.F32.U32 R8, UR9 ;  /* 0x0000000900087c45 */ /* 0x002fe20008201000 */
[----:B------:R-:W1:Y:S01]  /*0650*/  LDC R4, c[0x0][0x140] ;  /* 0x00005000ff047b82 */ /* 0x000e620000000800 */
[----:B------:R-:W-:Y:S01]  /*0660*/  LEA.HI R5, R5, R0, RZ, 0x2 ;  /* 0x0000000005057211 */ /* 0x000fe200078f10ff */
[----:B------:R-:W-:Y:S01]  /*0670*/  VOTEU.ALL UP0, P0 ;  /* 0x00000000003f7886 */ /* 0x000fe20000000000 */
[----:B------:R-:W-:Y:S01]  /*0680*/  VOTEU.ALL UP1, P0 ;  /* 0x00000000003f7886 */ /* 0x000fe20000020000 */
[----:B------:R-:W-:Y:S01]  /*0690*/  FMUL R8, R8, UR4 ;  /* 0x0000000408087c20 */ /* 0x000fe20008400000 */
[----:B------:R-:W-:Y:S02]  /*06a0*/  LOP3.LUT R5, R5, 0xfffffffc, RZ, 0xc0, !PT ;  /* 0xfffffffc05057812 */ /* 0x000fe400078ec0ff */
[----:B------:R-:W-:Y:S01]  /*06b0*/  @!UP0 UMOV UR11, 0x400 ;  /* 0x00000400000b8882 */ /* 0x000fe20000000000 */
[----:B------:R-:W5:Y:S02]  /*06c0*/  @!UP0 S2UR UR12, SR_CgaCtaId ;  /* 0x00000000000c89c3 */ /* 0x000f640000008800 */
[----:B------:R-:W-:Y:S01]  /*06d0*/  IMAD.IADD R5, R0, 0x1, -R5 ;  /* 0x0000000100057824 */ /* 0x000fe200078e0a05 */
[----:B------:R-:W2:Y:S01]  /*06e0*/  F2I.U32.TRUNC.NTZ R8, R8 ;  /* 0x0000000800087305 */ /* 0x000ea2000020f000 */
[----:B0-----:R-:W-:-:S02]  /*06f0*/  R2UR UR4, R6 ;  /* 0x00000000060472ca */ /* 0x001fc400000e0000 */
[----:B------:R-:W-:-:S04]  /*0700*/  IMAD R2, R2, 0x4, R5 ;  /* 0x0000000402027824 */ /* 0x000fc800078e0205 */
[C---:B------:R-:W-:Y:S01]  /*0710*/  IMAD.SHL.U32 R153, R2.reuse, 0x4, RZ ;  /* 0x0000000402997824 */ /* 0x040fe200078e00ff */
[----:B------:R-:W-:-:S04]  /*0720*/  LEA.HI R0, R2, R2, RZ, 0x1 ;  /* 0x0000000202007211 */ /* 0x000fc800078f08ff */
[----:B------:R-:W-:Y:S02]  /*0730*/  LOP3.LUT R5, R0, 0xfffffffe, RZ, 0xc0, !PT ;  /* 0xfffffffe00057812 */ /* 0x000fe400078ec0ff */
[C---:B------:R-:W-:Y:S01]  /*0740*/  LOP3.LUT R153, R2.reuse, 0xc, R153, 0x78, !PT ;  /* 0x0000000c02997812 */ /* 0x040fe200078e7899 */
[----:B------:R-:W-:Y:S01]  /*0750*/  UIADD3 UR4, -UR4, URZ, URZ ;  /* 0x0000003f04047290 */ /* 0x000fe2000fffe13f */
[----:B------:R-:W-:Y:S02]  /*0760*/  IADD3 R5, R2, -R5, RZ ;  /* 0x8000000502057210 */ /* 0x000fe40007ffe0ff */
[----:B--2---:R-:W-:Y:S01]  /*0770*/  R2UR UR10, R8 ;  /* 0x00000000080a72ca */ /* 0x004fe200000e0000 */
[----:B------:R-:W-:Y:S01]  /*0780*/  UIMAD UR7, UR7, UR4, UR14 ;  /* 0x00000004070772a4 */ /* 0x000fe2000f8e020e */
[----:B-1----:R-:W-:Y:S01]  /*0790*/  ISETP.EQ.U32.AND P4, PT, R4, 0x1, PT ;  /* 0x000000010400780c */ /* 0x002fe20003f82070 */
[----:B------:R-:W-:-:S04]  /*07a0*/  @!UP0 UIADD3 UR4, -UR5, 0x100000, URZ ;  /* 0x0010000005048890 */ /* 0x000fc8000fffe13f */
[----:B------:R-:W-:Y:S02]  /*07b0*/  @!UP0 USHF.L.U32 UR5, UR4, 0xb, URZ ;  /* 0x0000000b04058899 */ /* 0x000fe4000800063f */
[----:B------:R-:W-:Y:S02]  /*07c0*/  @!UP0 USHF.L.U32 UR4, UR4, 0x1, URZ ;  /* 0x0000000104048899 */ /* 0x000fe4000800063f */
[----:B-----5:R-:W-:Y:S01]  /*07d0*/  @!UP0 ULEA UR11, UR12, UR11, 0x18 ;  /* 0x0000000b0c0b8291 */ /* 0x020fe2000f8ec03f */
[----:B------:R-:W-:Y:S01]  /*07e0*/  ISETP.NE.AND P2, PT, R5, UR7, PT ;  /* 0x0000000705007c0c */ /* 0x000fe2000bf45270 */
[----:B------:R-:W-:Y:S01]  /*07f0*/  VOTEU.ALL UP0, P0 ;  /* 0x00000000003f7886 */ /* 0x000fe20000000000 */
[----:B------:R-:W-:Y:S01]  /*0800*/  LOP3.LUT P0, RZ, R3, 0x7, RZ, 0xc0, !PT ;  /* 0x0000000703ff7812 */ /* 0x000fe2000780c0ff */
[----:B------:R-:W-:-:S03]  /*0810*/  UIADD3 UR10, -UR10, URZ, URZ ;  /* 0x0000003f0a0a7290 */ /* 0x000fc6000fffe13f */
[C---:B------:R-:W-:Y:S01]  /*0820*/  ISETP.LT.U32.AND P0, PT, R153.reuse, 0x2, !P0 ;  /* 0x000000029900780c */ /* 0x040fe20004701070 */
[----:B------:R-:W0:Y:S04]  /*0830*/  FENCE.VIEW.ASYNC.S ;  /* 0x00000000000073c6 */ /* 0x000e280000000000 */
[----:B0-----:R-:W0:Y:S01]  /*0840*/  @!UP0 SYNCS.EXCH.64 URZ, [UR11+0x90], UR4 ;  /* 0x000090040b3f85b2 */ /* 0x001e220008000100 */
[----:B------:R-:W-:Y:S02]  /*0850*/  SEL R165, RZ, 0x1, !P0 ;  /* 0x00000001ffa57807 */ /* 0x000fe40004000000 */
[----:B------:R-:W-:-:S04]  /*0860*/  @P2 LEA.HI R0, R153, R153, RZ, 0x1 ;  /* 0x0000009999002211 */ /* 0x000fc800078f08ff */
[----:B------:R-:W-:Y:S01]  /*0870*/  @P2 SHF.R.S32.HI R0, RZ, 0x1, R0 ;  /* 0x00000001ff002819 */ /* 0x000fe20000011400 */
[----:B------:R1:W2:Y:S01]  /*0880*/  @!UP1 SYNCS.EXCH.64 URZ, [UR11+0x98], UR4 ;  /* 0x000098040b3f95b2 */ /* 0x0002a20008000100 */
[----:B------:R-:W-:Y:S01]  /*0890*/  NOP ;  /* 0x0000000000007918 */ /* 0x000fe20000000000 */
[----:B-1----:R-:W-:Y:S02]  /*08a0*/  ULDC UR11, c[0x0][0x148] ;  /* 0x00005200000b7ab9 */ /* 0x002fe40000000800 */
[----:B------:R-:W-:-:S06]  /*08b0*/  UIMAD UR4, UR11, UR10, UR9 ;  /* 0x0000000a0b0472a4 */ /* 0x000fcc000f8e0209 */
[----:B------:R-:W-:-:S04]  /*08c0*/  @P2 ISETP.NE.AND P3, PT, R0, UR4, PT ;  /* 0x0000000400002c0c */ /* 0x000fc8000bf65270 */
[----:B------:R-:W-:Y:S01]  /*08d0*/  @P2 SEL R164, RZ, 0x1, P3 ;  /* 0x00000001ffa42807 */ /* 0x000fe20001800000 */
[----:B------:R-:W-:Y:S08]  /*08e0*/  @!P4 BRA `(.L_x_4) ;  /* 0x000000000008c947 */ /* 0x000ff00003800000 */
[----:B0-234-:R-:W-:Y:S01]  /*08f0*/  UCGABAR_ARV ;  /* 0x00000000000079c7 */ /* 0x01dfe20008000000 */
[----:B------:R-:W-:Y:S05]  /*0900*/  BRA `(.L_x_5) ;  /* 0x0000000000047947 */ /* 0x000fea0003800000 */
.L_x_4:
[----:B0-234-:R-:W-:Y:S01]  /*0910*/  NOP ;  /* 0x0000000000007918 */ /* 0x01dfe20000000000 */
.L_x_5:
[----:B------:R-:W-:Y:S02]  /*0920*/  ULDC UR4, c[0x0][0x75c] ;  /* 0x0001d70000047ab9 */ /* 0x000fe40000000800 */
[----:B------:R-:W-:-:S06]  /*0930*/  UISETP.NE.AND UP2, UPT, UR4, 0x1, UPT ;  /* 0x000000010400788c */ /* 0x000fcc000bf45270 */
[----:B------:R-:W-:-:S05]  /*0940*/  PLOP3.LUT P2, PT, PT, PT, UP2, 0x80, 0x0 ;  /* 0x000000000000781c */ /* 0x000fca0003f4f028 */
[----:B------:R-:W-:Y:S01]  /*0950*/  @UP2 ULDC UR12, c[0x0][0x10] ;  /* 0x00000400000c2ab9 */ /* 0x000fe20000000800 */
[----:B------:R-:W-:Y:S01]  /*0960*/  @UP2 UMOV UR4, UR9 ;  /* 0x0000000900042c82 */ /* 0x000fe20008000000 */
[----:B------:R-:W-:Y:S01]  /*0970*/  @UP2 UMOV UR5, URZ ;  /* 0x0000003f00052c82 */ /* 0x000fe20008000000 */
[----:B------:R-:W-:Y:S01]  /*0980*/  @!UP2 ULDC UR15, c[0x0][0xc] ;  /* 0x00000300000faab9 */ /* 0x000fe20000000800 */
[----:B------:R-:W-:-:S03]  /*0990*/  @UP2 UIMAD.WIDE.U32 UR12, UR14, UR12, UR4 ;  /* 0x0000000c0e0c22a5 */ /* 0x000fc6000f8e0004 */
[----:B------:R-:W-:Y:S01]  /*09a0*/  @UP2 UMOV UR4, URZ ;  /* 0x0000003f00042c82 */ /* 0x000fe20008000000 */
[----:B------:R-:W-:Y:S01]  /*09b0*/  UMOV UR5, URZ ;  /* 0x0000003f00057c82 */ /* 0x000fe20008000000 */
[----:B------:R-:W-:Y:S01]  /*09c0*/  @UP2 UIADD3 UR16, UR13, UR4, URZ ;  /* 0x000000040d102290 */ /* 0x000fe2000fffe03f */
[----:B------:R-:W-:Y:S02]  /*09d0*/  IMAD.U32 R2, RZ, RZ, UR12 ;  /* 0x0000000cff027e24 */ /* 0x000fe4000f8e00ff */
[----:B------:R-:W-:Y:S01]  /*09e0*/  UMOV UR4, UR14 ;  /* 0x0000000e00047c82 */ /* 0x000fe20008000000 */
[----:B------:R-:W-:Y:S01]  /*09f0*/  IMAD.U32 R3, RZ, RZ, UR13 ;  /* 0x0000000dff037e24 */ /* 0x000fe2000f8e00ff */
[----:B------:R-:W-:Y:S01]  /*0a00*/  @!UP2 UIMAD.WIDE.U32 UR4, UR9, UR15, UR4 ;  /* 0x0000000f0904a2a5 */ /* 0x000fe2000f8e0004 */
[----:B------:R-:W-:Y:S01]  /*0a10*/  @P2 IMAD.MOV.U32 R7, RZ, RZ, R2 ;  /* 0x000000ffff072224 */ /* 0x000fe200078e0002 */
[----:B------:R-:W-:-:S04]  /*0a20*/  @P2 MOV R6, UR16 ;  /* 0x0000001000062c02 */ /* 0x000fc80008000f00 */
[----:B------:R-:W-:Y:S02]  /*0a30*/  IMAD.U32 R5, RZ, RZ, UR5 ;  /* 0x00000005ff057e24 */ /* 0x000fe4000f8e00ff */
[----:B------:R-:W-:Y:S02]  /*0a40*/  IMAD.U32 R2, RZ, RZ, UR4 ;  /* 0x00000004ff027e24 */ /* 0x000fe4000f8e00ff */
[----:B------:R-:W-:Y:S01]  /*0a50*/  IMAD.U32 R3, RZ, RZ, UR5 ;  /* 0x00000005ff037e24 */ /* 0x000fe2000f8e00ff */
[----:B------:R-:W-:Y:S01]  /*0a60*/  @!P2 MOV R6, R5 ;  /* 0x000000050006a202 */ /* 0x000fe20000000f00 */
[----:B------:R-:W-:Y:S02]  /*0a70*/  @!P2 IMAD.MOV.U32 R7, RZ, RZ, R2 ;  /* 0x000000ffff07a224 */ /* 0x000fe400078e0002 */
[----:B------:R-:W-:Y:S02]  /*0a80*/  IMAD.U32 R4, RZ, RZ, UR4 ;  /* 0x00000004ff047e24 */ /* 0x000fe4000f8e00ff */
[----:B------:R0:W-:Y:S04]  /*0a90*/  STL [R1+0x200], R6 ;  /* 0x0002000601007387 */ /* 0x0001e80000100800 */
[----:B------:R0:W-:Y:S01]  /*0aa0*/  STL [R1+0x204], R7 ;  /* 0x0002040701007387 */ /* 0x0001e20000100800 */
[----:B------:R-:W-:Y:S05]  /*0ab0*/  @!P4 BRA `(.L_x_6) ;  /* 0x00000000000cc947 */ /* 0x000fea0003800000 */
[----:B------:R-:W-:Y:S01]  /*0ac0*/  UCGABAR_WAIT ;  /* 0x0000000000007dc7 */ /* 0x000fe20008000000 */
[----:B------:R-:W-:Y:S01]  /*0ad0*/  CCTL.IVALL ;  /* 0x00000000ff00798f */ /* 0x000fe20002000000 */
[----:B------:R-:W-:Y:S05]  /*0ae0*/  BRA `(.L_x_7) ;  /* 0x0000000000047947 */ /* 0x000fea0003800000 */
.L_x_6:
[----:B------:R-:W-:Y:S06]  /*0af0*/  BAR.SYNC.DEFER_BLOCKING 0x0 ;  /* 0x0000000000007b1d */ /* 0x000fec0000010000 */
.L_x_7:
[----:B------:R-:W-:Y:S05]  /*0b00*/  @!P1 BRA `(.L_x_8) ;  /* 0x0000016000b09947 */ /* 0x000fea0003800000 */
[----:B------:R-:W-:-:S06]  /*0b10*/  UISETP.GT.U32.AND UP0, UPT, UR17, 0x1, UPT ;  /* 0x000000011100788c */ /* 0x000fcc000bf04070 */
[----:B------:R-:W-:-:S13]  /*0b20*/  PLOP3.LUT P0, PT, PT, PT, UP0, 0x80, 0x0 ;  /* 0x000000000000781c */ /* 0x000fda0003f0f008 */
[----:B------:R-:W-:Y:S05]  /*0b30*/  @P0 EXIT ;  /* 0x000000000000094d */ /* 0x000fea0003800000 */
[----:B------:R-:W-:Y:S01]  /*0b40*/  ULDC.64 UR4, c[0x0][0x750] ;  /* 0x0001d40000047ab9 */ /* 0x000fe20000000a00 */
[----:B------:R-:W-:Y:S01]  /*0b50*/  UMOV UR17, 0xffffffff ;  /* 0xffffffff00117882 */ /* 0x000fe20000000000 */
[----:B------:R-:W-:Y:S01]  /*0b60*/  ISETP.GE.U32.AND P0, PT, R7, UR4, PT ;  /* 0x0000000407007c0c */ /* 0x000fe2000bf06070 */
[----:B------:R-:W-:Y:S01]  /*0b70*/  UMOV UR16, 0xffffffff ;  /* 0xffffffff00107882 */ /* 0x000fe20000000000 */
[----:B------:R-:W-:Y:S01]  /*0b80*/  UMOV UR8, 0xffffffff ;  /* 0xffffffff00087882 */ /* 0x000fe20000000000 */
[----:B------:R-:W-:Y:S02]  /*0b90*/  PRMT R0, RZ, 0x7610, R0 ;  /* 0x00007610ff007816 */ /* 0x000fe40000000000 */
[----:B------:R-:W-:-:S13]  /*0ba0*/  ISETP.GE.U32.AND.EX P0, PT, R6, UR5, PT, P0 ;  /* 0x0000000506007c0c */ /* 0x000fda000bf06100 */
[----:B------:R-:W-:Y:S05]  /*0bb0*/  @P0 BRA `(.L_x_9) ;  /* 0x0000000400400947 */ /* 0x000fea0003800000 */
[----:B------:R-:W-:Y:S01]  /*0bc0*/  ULDC.64 UR18, c[0x0][0x728] ;  /* 0x0001ca0000127ab9 */ /* 0x000fe20000000a00 */
[C---:B------:R-:W-:Y:S01]  /*0bd0*/  R2UR UR20, R7.reuse ;  /* 0x00000000071472ca */ /* 0x040fe200000e0000 */
[----:B------:R-:W-:Y:S01]  /*0be0*/  ULDC UR17, c[0x0][0x730] ;  /* 0x0001cc0000117ab9 */ /* 0x000fe20000000800 */
[----:B------:R-:W-:Y:S02]  /*0bf0*/  ISETP.NE.U32.AND P0, PT, RZ, UR18, PT ;  /* 0x00000012ff007c0c */ /* 0x000fe4000bf05070 */
[----:B------:R-:W-:Y:S02]  /*0c00*/  R2UR UR4, R7 ;  /* 0x00000000070472ca */ /* 0x000fe400000e0000 */
[----:B------:R-:W-:Y:S02]  /*0c10*/  ISETP.NE.AND.EX P0, PT, RZ, UR19, PT, P0 ;  /* 0x00000013ff007c0c */ /* 0x000fe4000bf05300 */
[----:B------:R-:W-:-:S11]  /*0c20*/  R2UR UR5, R6 ;  /* 0x00000000060572ca */ /* 0x000fd600000e0000 */
[----:B------:R-:W-:Y:S05]  /*0c30*/  @!P0 BRA `(.L_x_10) ;  /* 0x0000000000308947 */ /* 0x000fea0003800000 */
[----:B------:R-:W-:Y:S01]  /*0c40*/  R2UR UR4, R7 ;  /* 0x00000000070472ca */ /* 0x000fe200000e0000 */
[----:B------:R-:W-:Y:S01]  /*0c50*/  ULDC UR8, c[0x0][0x734] ;  /* 0x0001cd0000087ab9 */ /* 0x000fe20000000800 */
[----:B------:R-:W-:-:S11]  /*0c60*/  R2UR UR16, R6 ;  /* 0x00000000061072ca */ /* 0x000fd600000e0000 */
[----:B------:R-:W-:-:S04]  /*0c70*/  UIADD3 UR8, UP0, UR4, UR8, URZ ;  /* 0x0000000804087290 */ /* 0x000fc8000ff1e03f */
[----:B------:R-:W-:-:S04]  /*0c80*/  UIADD3.X UR16, URZ, UR16, URZ, UP0, !UPT ;  /* 0x000000103f107290 */ /* 0x000fc800087fe43f */
[----:B------:R-:W-:-:S04]  /*0c90*/  UIMAD.WIDE.U32 UR4, UR16, UR18, URZ ;  /* 0x00000012100472a5 */ /* 0x000fc8000f8e003f */
[----:B------:R-:W-:Y:S02]  /*0ca0*/  UIMAD.WIDE.U32 UR12, UP0, UR8, UR19, UR4 ;  /* 0x00000013080c72a5 */ /* 0x000fe4000f800004 */
[----:B------:R-:W-:Y:S02]  /*0cb0*/  UIMAD.WIDE.U32 UR4, UR8, UR18, URZ ;  /* 0x00000012080472a5 */ /* 0x000fe4000f8e003f */
[----:B------:R-:W-:Y:S02]  /*0cc0*/  UIADD3.X UR15, URZ, URZ, URZ, UP0, !UPT ;  /* 0x0000003f3f0f7290 */ /* 0x000fe400087fe43f */
[----:B------:R-:W-:Y:S01]  /*0cd0*/  UIADD3 URZ, UP0, UR5, UR12, URZ ;  /* 0x0000000c053f7290 */ /* 0x000fe2000ff1e03f */
[----:B------:R-:W-:-:S03]  /*0ce0*/  UMOV UR14, UR13 ;  /* 0x0000000d000e7c82 */ /* 0x000fc60008000000 */
[----:B------:R-:W-:-:S12]  /*0cf0*/  UIMAD.WIDE.U32.X UR4, UR16, UR19, UR14, UP0 ;  /* 0x00000013100472a5 */ /* 0x000fd800080e040e */
.L_x_10:
[----:B------:R-:W-:Y:S01]  /*0d00*/  USHF.R.U64 UR8, UR4, UR17, UR5 ;  /* 0x0000001104087299 */ /* 0x000fe20008001205 */
[----:B------:R-:W-:Y:S01]  /*0d10*/  R2UR UR13, R6 ;  /* 0x00000000060d72ca */ /* 0x000fe200000e0000 */
[----:B------:R-:W-:Y:S02]  /*0d20*/  USHF.R.U32.HI UR4, URZ, UR17, UR5 ;  /* 0x000000113f047299 */ /* 0x000fe40008011605 */
[----:B------:R-:W-:Y:S01]  /*0d30*/  UIADD3 UR5, UP0, URZ, -UR8, URZ ;  /* 0x800000083f057290 */ /* 0x000fe2000ff1e03f */
[----:B------:R-:W-:Y:S01]  /*0d40*/  ULDC.64 UR14, c[0x0][0x720] ;  /* 0x0001c800000e7ab9 */ /* 0x000fe20000000a00 */
[----:B------:R-:W-:Y:S02]  /*0d50*/  UMOV UR12, UR20 ;  /* 0x00000014000c7c82 */ /* 0x000fe40008000000 */
[----:B------:R-:W-:Y:S01]  /*0d60*/  UIADD3.X UR4, URZ, ~UR4, URZ, UP0, !UPT ;  /* 0x800000043f047290 */ /* 0x000fe200087fe43f */
[----:B------:R-:W-:Y:S01]  /*0d70*/  ULDC UR16, c[0x0][0x718] ;  /* 0x0001c60000107ab9 */ /* 0x000fe20000000800 */
[----:B------:R-:W-:-:S02]  /*0d80*/  ULDC UR20, c[0x0][0x758] ;  /* 0x0001d60000147ab9 */ /* 0x000fc40000000800 */
[----:B------:R-:W-:Y:S02]  /*0d90*/  UIMAD UR4, UR4, UR14, URZ ;  /* 0x0000000e040472a4 */ /* 0x000fe4000f8e023f */
[----:B------:R-:W-:Y:S02]  /*0da0*/  UIMAD.WIDE.U32 UR12, UR5, UR14, UR12 ;  /* 0x0000000e050c72a5 */ /* 0x000fe4000f8e000c */
[----:B------:R-:W-:Y:S02]  /*0db0*/  UIMAD UR4, UR5, UR15, UR4 ;  /* 0x0000000f050472a4 */ /* 0x000fe4000f8e0204 */
[----:B------:R-:W-:Y:S02]  /*0dc0*/  UIMAD UR14, UR11, UR10, UR9 ;  /* 0x0000000a0b0e72a4 */ /* 0x000fe4000f8e0209 */
[----:B------:R-:W-:Y:S01]  /*0dd0*/  UIADD3 UR10, UR13, UR4, URZ ;  /* 0x000000040d0a7290 */ /* 0x000fe2000fffe03f */
[----:B------:R-:W-:Y:S02]  /*0de0*/  ULDC UR9, c[0x0][0x708] ;  /* 0x0001c20000097ab9 */ /* 0x000fe40000000800 */
[----:B------:R-:W-:Y:S01]  /*0df0*/  ULDC.64 UR4, c[0x0][0x740] ;  /* 0x0001d00000047ab9 */ /* 0x000fe20000000a00 */
[----:B------:R-:W-:Y:S01]  /*0e00*/  USHF.R.U64 UR18, UR12, UR16, UR10 ;  /* 0x000000100c127299 */ /* 0x000fe2000800120a */
[----:B------:R-:W-:Y:S01]  /*0e10*/  ISETP.NE.U32.AND P0, PT, RZ, UR4, PT ;  /* 0x00000004ff007c0c */ /* 0x000fe2000bf05070 */
[----:B------:R-:W-:Y:S01]  /*0e20*/  USHF.R.U32.HI UR10, URZ, UR16, UR10 ;  /* 0x000000103f0a7299 */ /* 0x000fe2000801160a */
[----:B------:R-:W-:-:S02]  /*0e30*/  UMOV UR11, 0xffffffff ;  /* 0xffffffff000b7882 */ /* 0x000fc40000000000 */
[----:B------:R-:W-:Y:S01]  /*0e40*/  ISETP.NE.AND.EX P0, PT, RZ, UR5, PT, P0 ;  /* 0x00000005ff007c0c */ /* 0x000fe2000bf05300 */
[----:B------:R-:W-:Y:S02]  /*0e50*/  USHF.R.U64 UR24, UR18, UR9, UR10 ;  /* 0x0000000912187299 */ /* 0x000fe4000800120a */
[----:B------:R-:W-:Y:S02]  /*0e60*/  USHF.R.U32.HI UR10, URZ, UR9, UR10 ;  /* 0x000000093f0a7299 */ /* 0x000fe4000801160a */
[----:B------:R-:W-:Y:S02]  /*0e70*/  USHF.L.U32 UR9, UR11, UR20, URZ ;  /* 0x000000140b097299 */ /* 0x000fe4000800063f */
[----:B------:R-:W-:Y:S01]  /*0e80*/  USHF.R.U64 UR25, UR24, UR20, UR10 ;  /* 0x0000001418197299 */ /* 0x000fe2000800120a */
[----:B------:R-:W-:Y:S01]  /*0e90*/  ULDC UR19, c[0x0][0x700] ;  /* 0x0001c00000137ab9 */ /* 0x000fe20000000800 */
[----:B------:R-:W-:Y:S02]  /*0ea0*/  USHF.R.U32.HI UR11, URZ, UR20, UR10 ;  /* 0x000000143f0b7299 */ /* 0x000fe4000801160a */
[----:B------:R-:W-:-:S02]  /*0eb0*/  UIADD3 UR17, UR19, -0x1, URZ ;  /* 0xffffffff13117890 */ /* 0x000fc4000fffe03f */
[----:B------:R-:W-:Y:S02]  /*0ec0*/  USEL UR7, UR7, UR14, !UP2 ;  /* 0x0000000e07077287 */ /* 0x000fe4000d000000 */
[----:B------:R-:W-:Y:S01]  /*0ed0*/  ULOP3.LUT UR9, URZ, UR9, URZ, 0x33, !UPT ;  /* 0x000000093f097292 */ /* 0x000fe2000f8e333f */
[----:B------:R-:W-:Y:S01]  /*0ee0*/  ULDC UR21, c[0x0][0x748] ;  /* 0x0001d20000157ab9 */ /* 0x000fe20000000800 */
[----:B------:R-:W-:Y:S01]  /*0ef0*/  ULDC UR22, c[0x0][0x738] ;  /* 0x0001ce0000167ab9 */ /* 0x000fe20000000800 */
[----:B------:R-:W-:Y:S01]  /*0f00*/  UMOV UR23, 0x1 ;  /* 0x0000000100177882 */ /* 0x000fe20000000000 */
[----:B------:R-:W-:Y:S01]  /*0f10*/  UMOV UR10, UR25 ;  /* 0x00000019000a7c82 */ /* 0x000fe20008000000 */
[----:B------:R-:W-:Y:S07]  /*0f20*/  @!P0 BRA `(.L_x_11) ;  /* 0x0000000000308947 */ /* 0x000fee0003800000 */
[----:B------:R-:W-:Y:S02]  /*0f30*/  ULDC UR14, c[0x0][0x74c] ;  /* 0x0001d300000e7ab9 */ /* 0x000fe40000000800 */
        /* <DEDUP_REMOVED lines=8> */
[----:B------:R-:W-:-:S07]  /*0fc0*/  UIMAD.WIDE.U32.X UR4, UR16, UR5, UR14, UP0 ;  /* 0x00000005100472a5 */ /* 0x000fce00080e040e */
[----:B------:R-:W-:Y:S01]  /*0fd0*/  UMOV UR10, UR4 ;  /* 0x00000004000a7c82 */ /* 0x000fe20008000000 */
[----:B------:R-:W-:-:S05]  /*0fe0*/  UMOV UR11, UR5 ;  /* 0x00000005000b7c82 */ /* 0x000fca0008000000 */
.L_x_11:
[----:B------:R-:W-:Y:S01]  /*0ff0*/  USHF.R.U64 UR5, UR10, UR21, UR11 ;  /* 0x000000150a057299 */ /* 0x000fe2000800120b */
[----:B------:R-:W-:Y:S01]  /*1000*/  IMAD.MOV.U32 R0, RZ, RZ, 0x1 ;  /* 0x00000001ff007424 */ /* 0x000fe200078e00ff */
[----:B------:R-:W-:Y:S02]  /*1010*/  USHF.L.U32 UR4, UR23, UR20, URZ ;  /* 0x0000001417047299 */ /* 0x000fe4000800063f */
[----:B------:R-:W-:Y:S02]  /*1020*/  ULOP3.LUT UR9, UR24, UR9, URZ, 0xc0, !UPT ;  /* 0x0000000918097292 */ /* 0x000fe4000f8ec03f */
[----:B------:R-:W-:Y:S02]  /*1030*/  UIADD3 UR10, -UR5, URZ, URZ ;  /* 0x0000003f050a7290 */ /* 0x000fe4000fffe13f */
[----:B------:R-:W-:Y:S02]  /*1040*/  UIMAD UR9, UR4, UR5, UR9 ;  /* 0x00000005040972a4 */ /* 0x000fe4000f8e0209 */
[----:B------:R-:W-:-:S02]  /*1050*/  ULOP3.LUT UR17, UR18, UR17, URZ, 0xc0, !UPT ;  /* 0x0000001112117292 */ /* 0x000fc4000f8ec03f */
[----:B------:R-:W-:Y:S01]  /*1060*/  UIMAD UR4, UR10, UR22, UR25 ;  /* 0x000000160a0472a4 */ /* 0x000fe2000f8e0219 */
[----:B------:R-:W-:Y:S02]  /*1070*/  ULDC UR5, c[0x0][0x710] ;  /* 0x0001c40000057ab9 */ /* 0x000fe40000000800 */
[----:B------:R-:W-:Y:S02]  /*1080*/  UIMAD UR7, UR9, UR5, UR7 ;  /* 0x00000005090772a4 */ /* 0x000fe4000f8e0207 */
[----:B------:R-:W-:-:S04]  /*1090*/  UIMAD UR4, UR4, UR19, UR17 ;  /* 0x00000013040472a4 */ /* 0x000fc8000f8e0211 */
[----:B------:R-:W-:Y:S02]  /*10a0*/  USEL UR16, UR4, UR7, !UP2 ;  /* 0x0000000704107287 */ /* 0x000fe4000d000000 */
[----:B------:R-:W-:-:S12]  /*10b0*/  USEL UR17, UR7, UR4, !UP2 ;  /* 0x0000000407117287 */ /* 0x000fd8000d000000 */
.L_x_9:
[----:B------:R-:W-:-:S08]  /*10c0*/  NOP ;  /* 0x0000000000007918 */ /* 0x000fd00000000000 */
[----:B------:R-:W1:Y:S02]  /*10d0*/  USETMAXREG.TRY_ALLOC.CTAPOOL UP0, 0xf0 ;  /* 0x000000f0000079c8 */ /* 0x000e640008000600 */
[----:B-1----:R-:W-:-:S13]  /*10e0*/  PLOP3.LUT P0, PT, PT, PT, UP0, 0x80, 0x0 ;  /* 0x000000000000781c */ /* 0x002fda0003f0f008 */
[----:B------:R-:W-:Y:S05]  /*10f0*/  @!P0 BRA `(.L_x_9) ;  /* 0xfffffffc00f08947 */ /* 0x000fea000383ffff */
[----:B------:R-:W-:Y:S01]  /*1100*/  ULDC.64 UR4, c[0x0][0x698] ;  /* 0x0001a60000047ab9 */ /* 0x000fe20000000a00 */
[----:B------:R-:W-:Y:S01]  /*1110*/  ULDC.64 UR18, c[0x0][0x208] ;  /* 0x0000820000127ab9 */ /* 0x000fe20000000a00 */
[----:B------:R-:W-:-:S04]  /*1120*/  ISETP.NE.U32.AND P0, PT, RZ, UR4, PT ;  /* 0x00000004ff007c0c */ /* 0x000fc8000bf05070 */
[----:B------:R-:W-:-:S13]  /*1130*/  ISETP.NE.AND.EX P0, PT, RZ, UR5, PT, P0 ;  /* 0x00000005ff007c0c */ /* 0x000fda000bf05300 */
[----:B------:R-:W-:Y:S05]  /*1140*/  @!P0 BRA `(.L_x_12) ;  /* 0x0000000000208947 */ /* 0x000fea0003800000 */
[----:B------:R-:W1:Y:S02]  /*1150*/  LDC.64 R2, c[0x0][0x698] ;  /* 0x0001a600ff027b82 */ /* 0x000e640000000a00 */
[----:B-1----:R-:W2:Y:S02]  /*1160*/  LDG.E.64 R2, desc[UR18][R2.64] ;  /* 0x0000001202027981 */ /* 0x002ea4000c1e1b00 */
[----:B--2---:R-:W-:-:S04]  /*1170*/  ISETP.NE.U32.AND P0, PT, R2, RZ, PT ;  /* 0x000000ff0200720c */ /* 0x004fc80003f05070 */
[----:B------:R-:W-:-:S13]  /*1180*/  ISETP.NE.AND.EX P0, PT, R3, RZ, PT, P0 ;  /* 0x000000ff0300720c */ /* 0x000fda0003f05300 */
[----:B------:R-:W-:Y:S05]  /*1190*/  @!P0 BRA `(.L_x_12) ;  /* 0x00000000000c8947 */ /* 0x000fea0003800000 */
[----:B------:R-:W2:Y:S02]  /*11a0*/  LD.E R2, desc[UR18][R2.64] ;  /* 0x0000001202027980 */ /* 0x000ea4000c101900 */
[----:B--2---:R-:W-:Y:S01]  /*11b0*/  R2UR UR22, R2 ;  /* 0x00000000021672ca */ /* 0x004fe200000e0000 */
[----:B------:R-:W-:-:S14]  /*11c0*/  BRA `(.L_x_13) ;  /* 0x0000000000247947 */ /* 0x000fdc0003800000 */
.L_x_12:
[----:B------:R-:W-:Y:S02]  /*11d0*/  ULDC.64 UR4, c[0x0][0x688] ;  /* 0x0001a20000047ab9 */ /* 0x000fe40000000a00 */
[----:B------:R-:W-:-:S04]  /*11e0*/  ISETP.NE.U32.AND P0, PT, RZ, UR4, PT ;  /* 0x00000004ff007c0c */ /* 0x000fc8000bf05070 */
[----:B------:R-:W-:-:S13]  /*11f0*/  ISETP.NE.AND.EX P0, PT, RZ, UR5, PT, P0 ;  /* 0x00000005ff007c0c */ /* 0x000fda000bf05300 */
[----:B------:R-:W-:Y:S05]  /*1200*/  @!P0 BRA `(.L_x_14) ;  /* 0x0000000000108947 */ /* 0x000fea0003800000 */
[----:B------:R-:W1:Y:S02]  /*1210*/  LDC.64 R2, c[0x0][0x688] ;  /* 0x0001a200ff027b82 */ /* 0x000e640000000a00 */
[----:B-1----:R-:W2:Y:S02]  /*1220*/  LDG.E R2, desc[UR18][R2.64] ;  /* 0x0000001202027981 */ /* 0x002ea4000c1e1900 */
[----:B--2---:R-:W-:Y:S01]  /*1230*/  R2UR UR22, R2 ;  /* 0x00000000021672ca */ /* 0x004fe200000e0000 */
[----:B------:R-:W-:-:S14]  /*1240*/  BRA `(.L_x_13) ;  /* 0x0000000000047947 */ /* 0x000fdc0003800000 */
.L_x_14:
[----:B------:R-:W-:-:S05]  /*1250*/  ULDC UR22, c[0x0][0x680] ;  /* 0x0001a00000167ab9 */ /* 0x000fca0000000800 */
.L_x_13:
[----:B------:R-:W-:Y:S02]  /*1260*/  ULDC.64 UR4, c[0x0][0x6a0] ;  /* 0x0001a80000047ab9 */ /* 0x000fe40000000a00 */
        /* <DEDUP_REMOVED lines=11> */
.L_x_15:
        /* <DEDUP_REMOVED lines=8> */
.L_x_17:
[----:B------:R-:W-:-:S05]  /*13a0*/  ULDC UR21, c[0x0][0x684] ;  /* 0x0001a10000157ab9 */ /* 0x000fca0000000800 */
.L_x_16:
[----:B------:R-:W-:-:S13]  /*13b0*/  LOP3.LUT P0, RZ, R0, 0xff, RZ, 0xc0, !PT ;  /* 0x000000ff00ff7812 */ /* 0x000fda000780c0ff */
[----:B------:R-:W-:Y:S05]  /*13c0*/  @!P0 EXIT ;  /* 0x000000000000894d */ /* 0x000fea0003800000 */
[----:B------:R-:W-:Y:S01]  /*13d0*/  ULDC UR4, c[0x0][0x28c] ;  /* 0x0000a30000047ab9 */ /* 0x000fe20000000800 */
[----:B------:R-:W-:Y:S02]  /*13e0*/  ULOP3.LUT UR20, UR6, 0x1, URZ, 0xfc, !UPT ;  /* 0x0000000106147892 */ /* 0x000fe4000f8efc3f */
[----:B------:R-:W-:-:S04]  /*13f0*/  UIADD3 UR4, UR4, 0x3f, URZ ;  /* 0x0000003f04047890 */ /* 0x000fc8000fffe03f */
[----:B------:R-:W-:-:S04]  /*1400*/  USHF.R.S32.HI UR5, URZ, 0x1f, UR4 ;  /* 0x0000001f3f057899 */ /* 0x000fc80008011404 */
[----:B------:R-:W-:-:S03]  /*1410*/  ULEA.HI UR5, UR5, UR4, URZ, 0x6 ;  /* 0x0000000405057291 */ /* 0x000fc6000f8f303f */
[----:B------:R-:W-:Y:S01]  /*1420*/  UMOV UR4, URZ ;  /* 0x0000003f00047c82 */ /* 0x000fe20008000000 */
[----:B------:R-:W-:-:S03]  /*1430*/  USHF.R.S32.HI UR7, URZ, 0x6, UR5 ;  /* 0x000000063f077899 */ /* 0x000fc60008011405 */
[----:B------:R-:W-:-:S09]  /*1440*/  UMOV UR5, URZ ;  /* 0x0000003f00057c82 */ /* 0x000fd20008000000 */
.L_x_414:
[----:B------:R-:W-:Y:S01]  /*1450*/  STL [R1], RZ ;  /* 0x000000ff01007387 */ /* 0x000fe20000100800 */
[----:B------:R-:W-:Y:S01]  /*1460*/  UISETP.LT.AND UP0, UPT, URZ, UR7, UPT ;  /* 0x000000073f00728c */ /* 0x000fe2000bf01270 */
[----:B------:R-:W-:Y:S02]  /*1470*/  CS2R R24, SRZ ;  /* 0x0000000000187805 */ /* 0x000fe4000001ff00 */
[----:B------:R-:W-:Y:S01]  /*1480*/  CS2R R26, SRZ ;  /* 0x00000000001a7805 */ /* 0x000fe2000001ff00 */
[----:B------:R-:W-:Y:S01]  /*1490*/  STL [R1+0x4], RZ ;  /* 0x000004ff01007387 */ /* 0x000fe20000100800 */
[----:B------:R-:W-:Y:S01]  /*14a0*/  USEL UR9, URZ, UR7, UP0 ;  /* 0x000000073f097287 */ /* 0x000fe20008000000 */
[----:B------:R-:W-:Y:S02]  /*14b0*/  CS2R R28, SRZ ;  /* 0x00000000001c7805 */ /* 0x000fe4000001ff00 */
[----:B------:R-:W-:Y:S01]  /*14c0*/  CS2R R30, SRZ ;  /* 0x00000000001e7805 */ /* 0x000fe2000001ff00 */
[----:B------:R-:W-:Y:S01]  /*14d0*/  STL [R1+0x8], RZ ;  /* 0x000008ff01007387 */ /* 0x000fe20000100800 */
[----:B------:R-:W-:Y:S01]  /*14e0*/  UIADD3 UR9, UR7, -UR9, URZ ;  /* 0x8000000907097290 */ /* 0x000fe2000fffe03f */
[----:B------:R-:W-:-:S02]  /*14f0*/  CS2R R32, SRZ ;  /* 0x0000000000207805 */ /* 0x000fc4000001ff00 */
[----:B------:R-:W-:Y:S01]  /*1500*/  CS2R R34, SRZ ;  /* 0x0000000000227805 */ /* 0x000fe2000001ff00 */
[----:B------:R-:W-:Y:S01]  /*1510*/  STL [R1+0xc], RZ ;  /* 0x00000cff01007387 */ /* 0x000fe20000100800 */
[----:B------:R-:W-:Y:S01]  /*1520*/  UISETP.GE.AND UP0, UPT, UR9, 0x1, UPT ;  /* 0x000000010900788c */ /* 0x000fe2000bf06270 */
[----:B------:R-:W-:Y:S02]  /*1530*/  CS2R R36, SRZ ;  /* 0x0000000000247805 */ /* 0x000fe4000001ff00 */
[----:B------:R-:W-:Y:S01]  /*1540*/  CS2R R38, SRZ ;  /* 0x0000000000267805 */ /* 0x000fe2000001ff00 */
[----:B------:R-:W-:Y:S01]  /*1550*/  STL [R1+0x10], RZ ;  /* 0x000010ff01007387 */ /* 0x000fe20000100800 */
[----:B------:R-:W-:Y:S02]  /*1560*/  CS2R R40, SRZ ;  /* 0x0000000000287805 */ /* 0x000fe4000001ff00 */
[----:B------:R-:W-:Y:S02]  /*1570*/  CS2R R42, SRZ ;  /* 0x00000000002a7805 */ /* 0x000fe4000001ff00 */
[----:B------:R-:W-:Y:S01]  /*1580*/  PLOP3.LUT P0, PT, PT, PT, UP0, 0x80, 0x0 ;  /* 0x000000000000781c */ /* 0x000fe20003f0f008 */
[----:B------:R-:W-:Y:S01]  /*1590*/  STL [R1+0x14], RZ ;  /* 0x000014ff01007387 */ /* 0x000fe20000100800 */
[----:B------:R-:W-:-:S02]  /*15a0*/  CS2R R44, SRZ ;  /* 0x00000000002c7805 */ /* 0x000fc4000001ff00 */
[----:B------:R-:W-:Y:S02]  /*15b0*/  CS2R R46, SRZ ;  /* 0x00000000002e7805 */ /* 0x000fe4000001ff00 */
[----:B------:R-:W-:Y:S01]  /*15c0*/  CS2R R48, SRZ ;  /* 0x0000000000307805 */ /* 0x000fe2000001ff00 */
[----:B------:R-:W-:Y:S01]  /*15d0*/  STL [R1+0x18], RZ ;  /* 0x000018ff01007387 */ /* 0x000fe20000100800 */
[----:B------:R-:W-:Y:S02]  /*15e0*/  CS2R R50, SRZ ;  /* 0x0000000000327805 */ /* 0x000fe4000001ff00 */
[----:B------:R-:W-:Y:S02]  /*15f0*/  CS2R R52, SRZ ;  /* 0x0000000000347805 */ /* 0x000fe4000001ff00 */
[----:B------:R-:W-:Y:S01]  /*1600*/  CS2R R54, SRZ ;  /* 0x0000000000367805 */ /* 0x000fe2000001ff00 */
        /* <DEDUP_REMOVED lines=64> */
[----:B------:R-:W-:Y:S04]  /*1a10*/  STL [R1+0x5c], RZ ;  /* 0x00005cff01007387 */ /* 0x000fe80000100800 */
        /* <DEDUP_REMOVED lines=53> */
[----:B------:R-:W-:Y:S01]  /*1d70*/  STL [R1+0x134], RZ ;  /* 0x000134ff01007387 */ /* 0x000fe20000100800 */
[----:B-1----:R-:W1:Y:S03]  /*1d80*/  S2R R0, SR_TID.X ;  /* 0x0000000000007919 */ /* 0x002e660000002100 */
        /* <DEDUP_REMOVED lines=8> */
[----:B-1----:R-:W-:-:S03]  /*1e10*/  LOP3.LUT R0, R0, 0x80, RZ, 0xc0, !PT ;  /* 0x0000008000007812 */ /* 0x002fc600078ec0ff */
[----:B------:R-:W-:Y:S01]  /*1e20*/  STL [R1+0x158], RZ ;  /* 0x000158ff01007387 */ /* 0x000fe20000100800 */
[----:B------:R-:W-:-:S03]  /*1e30*/  SHF.R.U32.HI R0, RZ, 0x7, R0 ;  /* 0x00000007ff007819 */ /* 0x000fc60000011600 */
        /* <DEDUP_REMOVED lines=33> */
[----:B------:R-:W1:Y:S04]  /*2050*/  SHFL.IDX PT, R0, R0, RZ, 0x1f ;  /* 0x00001fff00007589 */ /* 0x000e6800000e0000 */
[----:B------:R2:W-:Y:S04]  /*2060*/  STL [R1+0x1e0], RZ ;  /* 0x0001e0ff01007387 */ /* 0x0005e80000100800 */
[----:B------:R2:W-:Y:S04]  /*2070*/  STL [R1+0x1e4], RZ ;  /* 0x0001e4ff01007387 */ /* 0x0005e80000100800 */
[----:B------:R2:W-:Y:S04]  /*2080*/  STL [R1+0x1e8], RZ ;  /* 0x0001e8ff01007387 */ /* 0x0005e80000100800 */
[----:B------:R2:W-:Y:S04]  /*2090*/  STL [R1+0x1ec], RZ ;  /* 0x0001ecff01007387 */ /* 0x0005e80000100800 */
[----:B------:R2:W-:Y:S04]  /*20a0*/  STL [R1+0x1f0], RZ ;  /* 0x0001f0ff01007387 */ /* 0x0005e80000100800 */
[----:B------:R2:W-:Y:S01]  /*20b0*/  STL [R1+0x1f4], RZ ;  /* 0x0001f4ff01007387 */ /* 0x0005e20000100800 */
[----:B-1----:R-:W-:-:S03]  /*20c0*/  R2UR UR10, R0 ;  /* 0x00000000000a72ca */ /* 0x002fc600000e0000 */
[----:B------:R2:W-:Y:S04]  /*20d0*/  STL [R1+0x1f8], RZ ;  /* 0x0001f8ff01007387 */ /* 0x0005e80000100800 */
[----:B------:R2:W-:Y:S01]  /*20e0*/  STL [R1+0x1fc], RZ ;  /* 0x0001fcff01007387 */ /* 0x0005e20000100800 */
[----:B0--34-:R-:W-:Y:S07]  /*20f0*/  @!P0 BRA `(.L_x_18) ;  /* 0x0000001400408947 */ /* 0x019fee0003800000 */
[----:B------:R-:W1:Y:S01]  /*2100*/  S2UR UR13, SR_CgaCtaId ;  /* 0x00000000000d79c3 */ /* 0x000e620000008800 */
[----:B------:R-:W-:Y:S01]  /*2110*/  ULEA.HI UR11, UR10, UR10, URZ, 0x1 ;  /* 0x0000000a0a0b7291 */ /* 0x000fe2000f8f083f */
[----:B------:R-:W-:Y:S01]  /*2120*/  IMAD.U32 R2, RZ, RZ, UR5 ;  /* 0x00000005ff027e24 */ /* 0x000fe2000f8e00ff */
[----:B------:R-:W-:Y:S01]  /*2130*/  UMOV UR12, 0x400 ;  /* 0x00000400000c7882 */ /* 0x000fe20000000000 */
[----:B------:R-:W-:Y:S01]  /*2140*/  IMAD.U32 R0, RZ, RZ, UR4 ;  /* 0x00000004ff007e24 */ /* 0x000fe2000f8e00ff */
[----:B------:R-:W-:Y:S02]  /*2150*/  ULOP3.LUT UR11, UR11, 0x1ffffe, URZ, 0xc0, !UPT ;  /* 0x001ffffe0b0b7892 */ /* 0x000fe4000f8ec03f */
[----:B------:R-:W-:Y:S02]  /*2160*/  UPLOP3.LUT UP0, UPT, UPT, UPT, UPT, 0x40, 0x0 ;  /* 0x000000000000789c */ /* 0x000fe40003f0e870 */
[----:B------:R-:W-:-:S03]  /*2170*/  UIADD3 UR11, UR10, -UR11, URZ ;  /* 0x8000000b0a0b7290 */ /* 0x000fc6000fffe03f */
[----:B------:R-:W-:Y:S01]  /*2180*/  UMOV UR10, UR4 ;  /* 0x00000004000a7c82 */ /* 0x000fe20008000000 */
[----:B-1----:R-:W-:-:S04]  /*2190*/  ULEA UR23, UR13, UR12, 0x18 ;  /* 0x0000000c0d177291 */ /* 0x002fc8000f8ec03f */
[----:B------:R-:W-:-:S04]  /*21a0*/  ULEA UR11, UR11, UR23, 0xb ;  /* 0x000000170b0b7291 */ /* 0x000fc8000f8e583f */
[----:B------:R-:W-:-:S04]  /*21b0*/  UIADD3 UR11, UR11, 0x180, URZ ;  /* 0x000001800b0b7890 */ /* 0x000fc8000fffe03f */
[----:B------:R-:W-:-:S04]  /*21c0*/  USHF.R.U32.HI UR11, URZ, 0x4, UR11 ;  /* 0x000000043f0b7899 */ /* 0x000fc8000801160b */
[----:B------:R-:W-:-:S12]  /*21d0*/  ULOP3.LUT UR11, UR11, 0x3fff, URZ, 0xc0, !UPT ;  /* 0x00003fff0b0b7892 */ /* 0x000fd8000f8ec03f */
.L_x_25:
[----:B------:R-:W-:-:S06]  /*21e0*/  UISETP.NE.AND UP1, UPT, UR20, 0x3, UPT ;  /* 0x000000031400788c */ /* 0x000fcc000bf25270 */
[----:B------:R-:W-:-:S13]  /*21f0*/  PLOP3.LUT P1, PT, PT, PT, UP1, 0x80, 0x0 ;  /* 0x000000000000781c */ /* 0x000fda0003f2f018 */
[----:B------:R-:W-:Y:S05]  /*2200*/  @!P1 BRA `(.L_x_19) ;  /* 0x0000000000049947 */ /* 0x000fea0003800000 */
[----:B------:R-:W-:Y:S01]  /*2210*/  BPT.TRAP 0x1 ;  /* 0x000000040000795c */ /* 0x000fe20000300000 */
.L_x_19:
[----:B------:R-:W-:Y:S01]  /*2220*/  ULEA UR12, UR10, UR23, 0x3 ;  /* 0x000000170a0c7291 */ /* 0x000fe2000f8e183f */
[----:B------:R-:W-:-:S08]  /*2230*/  SHF.L.U32 R3, R2, 0x1f, RZ ;  /* 0x0000001f02037819 */ /* 0x000fd000000006ff */
[----:B------:R1:W3:Y:S01]  /*2240*/  SYNCS.PHASECHK.TRANS64.TRYWAIT P0, [UR12], R3 ;  /* 0x00000003ff0075a7 */ /* 0x0002e2000800014c */
[----:B------:R-:W-:Y:S05]  /*2250*/  @!P1 BRA `(.L_x_20) ;  /* 0x0000000000049947 */ /* 0x000fea0003800000 */
[----:B------:R-:W-:Y:S01]  /*2260*/  BPT.TRAP 0x1 ;  /* 0x000000040000795c */ /* 0x000fe20000300000 */
.L_x_20:
[----:B---3--:R-:W-:Y:S05]  /*2270*/  @P0 BRA `(.L_x_21) ;  /* 0x0000000000080947 */ /* 0x008fea0003800000 */
[----:B------:R-:W3:Y:S02]  /*2280*/  SYNCS.PHASECHK.TRANS64.TRYWAIT P0, [UR12], R3 ;  /* 0x00000003ff0075a7 */ /* 0x000ee4000800014c */
[----:B---3--:R-:W-:Y:S05]  /*2290*/  @!P0 BRA `(.L_x_22) ;  /* 0x0000016400488947 */ /* 0x008fea0003800000 */
.L_x_21:
[----:B------:R-:W-:Y:S04]  /*22a0*/  STL.64 [R1+0x458], R150 ;  /* 0x0004589601007387 */ /* 0x000fe80000100a00 */
        /* <DEDUP_REMOVED lines=62> */
[----:B------:R4:W-:Y:S04]  /*2690*/  STL.64 [R1+0x260], R24 ;  /* 0x0002601801007387 */ /* 0x0009e80000100a00 */
[----:B----4-:R-:W4:Y:S04]  /*26a0*/  LDL.LU.64 R24, [R1] ;  /* 0x0000000001187983 */ /* 0x010f280000300a00 */
[----:B------:R-:W4:Y:S04]  /*26b0*/  LDL.LU.64 R26, [R1+0x8] ;  /* 0x00000800011a7983 */ /* 0x000f280000300a00 */
        /* <DEDUP_REMOVED lines=61> */
[----:B------:R-:W4:Y:S01]  /*2a90*/  LDL.LU.64 R150, [R1+0x1f8] ;  /* 0x0001f80001967983 */ /* 0x000f220000300a00 */
[----:B------:R-:W1:Y:S02]  /*2aa0*/  S2R R5, SR_TID.X ;  /* 0x0000000000057919 */ /* 0x000e640000002100 */
[----:B-1-3--:R-:W-:-:S02]  /*2ab0*/  IMAD.SHL.U32 R3, R5, 0x20, RZ ;  /* 0x0000002005037824 */ /* 0x00afc400078e00ff */
[----:B------:R-:W-:-:S03]  /*2ac0*/  IMAD.SHL.U32 R4, R5, 0x200, RZ ;  /* 0x0000020005047824 */ /* 0x000fc600078e00ff */
[----:B------:R-:W-:-:S04]  /*2ad0*/  LOP3.LUT R3, R3, 0x1c00, RZ, 0xc0, !PT ;  /* 0x00001c0003037812 */ /* 0x000fc800078ec0ff */
[----:B------:R-:W-:Y:S02]  /*2ae0*/  LOP3.LUT R3, R3, 0x200, R4, 0xf8, !PT ;  /* 0x0000020003037812 */ /* 0x000fe400078ef804 */
[----:B------:R-:W-:-:S04]  /*2af0*/  SHF.L.U32 R4, R5, 0x4, RZ ;  /* 0x0000000405047819 */ /* 0x000fc800000006ff */
[----:B------:R-:W-:-:S04]  /*2b00*/  LOP3.LUT R3, R3, 0x1c0, R4, 0xf8, !PT ;  /* 0x000001c003037812 */ /* 0x000fc800078ef804 */
[----:B------:R-:W-:-:S04]  /*2b10*/  LOP3.LUT R3, R3, 0x20, R4, 0xf8, !PT ;  /* 0x0000002003037812 */ /* 0x000fc800078ef804 */
[----:B------:R-:W-:Y:S01]  /*2b20*/  SHF.R.U32.HI R4, RZ, 0x3, R3 ;  /* 0x00000003ff047819 */ /* 0x000fe20000011603 */
[----:B------:R-:W-:-:S04]  /*2b30*/  IMAD.U32 R3, RZ, RZ, UR10 ;  /* 0x0000000aff037e24 */ /* 0x000fc8000f8e00ff */
[----:B------:R-:W-:-:S05]  /*2b40*/  IMAD R3, R3, 0x800, R4 ;  /* 0x0000080003037824 */ /* 0x000fca00078e0204 */
[----:B------:R-:W4:Y:S01]  /*2b50*/  LDS R152, [R3+UR23+0x30180] ;  /* 0x0301801703987984 */ /* 0x000f220008000800 */
[----:B------:R-:W-:-:S04]  /*2b60*/  UIADD3 UR12, UR23, 0x10180, URZ ;  /* 0x00010180170c7890 */ /* 0x000fc8000fffe03f */
[----:B------:R-:W-:-:S04]  /*2b70*/  USHF.R.U32.HI UR12, URZ, 0x4, UR12 ;  /* 0x000000043f0c7899 */ /* 0x000fc8000801160c */
[----:B------:R-:W-:Y:S02]  /*2b80*/  ULOP3.LUT UR12, UR12, 0x3fff, URZ, 0xc0, !UPT ;  /* 0x00003fff0c0c7892 */ /* 0x000fe4000f8ec03f */
[----:B------:R-:W-:Y:S02]  /*2b90*/  ULOP3.LUT UR13, UR11, 0x10000, URZ, 0xfc, !UPT ;  /* 0x000100000b0d7892 */ /* 0x000fe4000f8efc3f */
[----:B------:R-:W-:Y:S02]  /*2ba0*/  ULOP3.LUT UR14, UR12, 0x10000, URZ, 0xfc, !UPT ;  /* 0x000100000c0e7892 */ /* 0x000fe4000f8efc3f */
[----:B------:R-:W-:Y:S02]  /*2bb0*/  ULEA UR12, UR10, UR13, 0x9 ;  /* 0x0000000d0a0c7291 */ /* 0x000fe4000f8e483f */
[----:B------:R-:W-:Y:S01]  /*2bc0*/  ULEA UR14, UR10, UR14, 0xa ;  /* 0x0000000e0a0e7291 */ /* 0x000fe2000f8e503f */
[----:B------:R-:W-:Y:S01]  /*2bd0*/  UMOV UR13, 0xc0000010 ;  /* 0xc0000010000d7882 */ /* 0x000fe20000000000 */
[----:B------:R-:W-:Y:S01]  /*2be0*/  UMOV UR15, 0x80000020 ;  /* 0x80000020000f7882 */ /* 0x000fe20000000000 */
[----:B----4-:R-:W-:-:S06]  /*2bf0*/  WARPGROUP.ARRIVE ;  /* 0x00000000000079c5 */ /* 0x010fcc0000000000 */
[----:B------:R-:W-:Y:S03]  /*2c00*/  IGMMA.SP.64x256x64.S8.S8 R24, gdesc[UR12], R24, UP0, R152, gsb0 ;  /* 0x068098000c1879f1 */ /* 0x000fe6000b841218 */
[----:B------:R-:W-:Y:S02]  /*2c10*/  WARPGROUP.DEPBAR.LE gsb0, 0x0 ;  /* 0x00008000000079c5 */ /* 0x000fe40000010000 */
[----:B------:R-:W-:Y:S04]  /*2c20*/  STL.64 [R1], R24 ;  /* 0x0000001801007387 */ /* 0x000fe80000100a00 */
        /* <DEDUP_REMOVED lines=63> */
[----:B------:R-:W3:Y:S04]  /*3020*/  LDS R152, [R3+UR23+0x30580] ;  /* 0x0305801703987984 */ /* 0x000ee80008000800 */
[----:B-1----:R-:W3:Y:S04]  /*3030*/  LDL.LU.64 R150, [R1+0x458] ;  /* 0x0004580001967983 */ /* 0x002ee80000300a00 */
[----:B------:R-:W3:Y:S04]  /*3040*/  LDL.LU.64 R148, [R1+0x450] ;  /* 0x0004500001947983 */ /* 0x000ee80000300a00 */
        /* <DEDUP_REMOVED lines=61> */
[----:B------:R-:W3:Y:S01]  /*3420*/  LDL.LU.64 R24, [R1+0x260] ;  /* 0x0002600001187983 */ /* 0x000ee20000300a00 */
[----:B------:R-:W-:Y:S01]  /*3430*/  UIADD3 UR12, UR12, 0x100, URZ ;  /* 0x000001000c0c7890 */ /* 0x000fe2000fffe03f */
[----:B------:R-:W-:Y:S01]  /*3440*/  UMOV UR13, 0xc0000010 ;  /* 0xc0000010000d7882 */ /* 0x000fe20000000000 */
[----:B---3--:R-:W-:-:S07]  /*3450*/  WARPGROUP.ARRIVE ;  /* 0x00000000000079c5 */ /* 0x008fce0000000000 */
[----:B------:R-:W-:Y:S03]  /*3460*/  IGMMA.SP.64x256x64.S8.S8 R24, gdesc[UR12], R24, UP0, R152, gsb0 ;  /* 0x068098000c1879f1 */ /* 0x000fe6000b841218 */
[----:B------:R-:W-:Y:S02]  /*3470*/  WARPGROUP.DEPBAR.LE gsb0, 0x0 ;  /* 0x00008000000079c5 */ /* 0x000fe40000010000 */
[----:B------:R-:W-:Y:S05]  /*3480*/  @!P1 BRA `(.L_x_23) ;  /* 0x0000000000049947 */ /* 0x000fea0003800000 */
[----:B------:R-:W-:Y:S01]  /*3490*/  BPT.TRAP 0x1 ;  /* 0x000000040000795c */ /* 0x000fe20000300000 */
.L_x_23:
[----:B------:R-:W-:Y:S01]  /*34a0*/  LOP3.LUT P0, RZ, R164, R165, RZ, 0xc0, !PT ;  /* 0x000000a5a4ff7212 */ /* 0x000fe2000780c0ff */
[----:B------:R-:W-:-:S12]  /*34b0*/  UISETP.GT.U32.AND UP0, UPT, UR6, 0x1, UPT ;  /* 0x000000010600788c */ /* 0x000fd8000bf04070 */
[----:B------:R-:W-:-:S05]  /*34c0*/  @P0 LEA R3, R0, UR23, 0x3 ;  /* 0x0000001700030c11 */ /* 0x000fca000f8e18ff */
[----:B------:R-:W-:-:S05]  /*34d0*/  @P0 VIADD R3, R3, 0x40 ;  /* 0x0000004003030836 */ /* 0x000fca0000000000 */
[----:B------:R-:W-:-:S04]  /*34e0*/  @P0 PRMT R3, R153, 0x654, R3 ;  /* 0x0000065499030816 */ /* 0x000fc80000000003 */
[----:B------:R1:W-:Y:S01]  /*34f0*/  @P0 SYNCS.ARRIVE.TRANS64.RED.A1T0 RZ, [R3+URZ], RZ ;  /* 0x000000ff03ff09a7 */ /* 0x0003e2000810043f */
[----:B------:R-:W-:-:S13]  /*3500*/  PLOP3.LUT P0, PT, PT, PT, UP0, 0x80, 0x0 ;  /* 0x000000000000781c */ /* 0x000fda0003f0f008 */
[----:B-1----:R-:W-:Y:S05]  /*3510*/  @P0 BRA `(.L_x_24) ;  /* 0x0000000000040947 */ /* 0x002fea0003800000 */
[----:B------:R-:W-:Y:S01]  /*3520*/  BPT.TRAP 0x1 ;  /* 0x000000040000795c */ /* 0x000fe20000300000 */
.L_x_24:
[----:B------:R-:W-:Y:S01]  /*3530*/  UISETP.GT.AND UP1, UPT, UR9, 0x1, UPT ;  /* 0x000000010900788c */ /* 0x000fe2000bf24270 */
[----:B------:R-:W-:Y:S01]  /*3540*/  VIADD R0, R0, 0x1 ;  /* 0x0000000100007836 */ /* 0x000fe20000000000 */
[----:B------:R-:W-:Y:S02]  /*3550*/  UIADD3 UR10, UR10, 0x1, URZ ;  /* 0x000000010a0a7890 */ /* 0x000fe4000fffe03f */
[----:B------:R-:W-:Y:S02]  /*3560*/  UIADD3 UR9, UR9, -0x1, URZ ;  /* 0xffffffff09097890 */ /* 0x000fe4000fffe03f */
[----:B------:R-:W-:Y:S01]  /*3570*/  PLOP3.LUT P1, PT, PT, PT, UP1, 0x80, 0x0 ;  /* 0x000000000000781c */ /* 0x000fe20003f2f018 */
[----:B------:R-:W-:Y:S01]  /*3580*/  UISETP.NE.AND UP0, UPT, UR10, 0x8, UPT ;  /* 0x000000080a00788c */ /* 0x000fe2000bf05270 */
[----:B------:R-:W-:-:S03]  /*3590*/  ISETP.NE.AND P0, PT, R0, 0x8, PT ;  /* 0x000000080000780c */ /* 0x000fc60003f05270 */
[----:B------:R-:W-:Y:S01]  /*35a0*/  USEL UR12, URZ, 0x1, UP0 ;  /* 0x000000013f0c7887 */ /* 0x000fe20008000000 */
[----:B------:R-:W-:Y:S01]  /*35b0*/  SEL R0, R0, RZ, P0 ;  /* 0x000000ff00007207 */ /* 0x000fe20000000000 */
[----:B------:R-:W-:Y:S02]  /*35c0*/  USEL UR10, UR10, URZ, UP0 ;  /* 0x0000003f0a0a7287 */ /* 0x000fe40008000000 */
[----:B------:R-:W-:Y:S02]  /*35d0*/  UPLOP3.LUT UP0, UPT, UPT, UPT, UPT, 0x80, 0x0 ;  /* 0x000000000000789c */ /* 0x000fe40003f0f070 */
[----:B------:R-:W-:Y:S02]  /*35e0*/  LOP3.LUT R2, R2, UR12, RZ, 0x3c, !PT ;  /* 0x0000000c02027c12 */ /* 0x000fe4000f8e3cff */
[----:B------:R-:W-:Y:S07]  /*35f0*/  @P1 BRA `(.L_x_25) ;  /* 0xffffffe800f81947 */ /* 0x000fee000383ffff */
.L_x_18:
[----:B------:R-:W1:Y:S01]  /*3600*/  S2R R5, SR_TID.X ;  /* 0x0000000000057919 */ /* 0x000e620000002100 */
[----:B------:R-:W-:Y:S02]  /*3610*/  USHF.L.U32 UR17, UR17, 0x8, URZ ;  /* 0x0000000811117899 */ /* 0x000fe4000800063f */
[----:B------:R-:W-:Y:S01]  /*3620*/  USHF.R.S32.HI UR12, URZ, 0x1f, UR8 ;  /* 0x0000001f3f0c7899 */ /* 0x000fe20008011408 */
[----:B------:R-:W3:Y:S01]  /*3630*/  S2R R4, SR_TID.X ;  /* 0x0000000000047919 */ /* 0x000ee20000002100 */
[----:B------:R-:W-:Y:S01]  /*3640*/  ULDC.64 UR10, c[0x0][0x6d0] ;  /* 0x0001b400000a7ab9 */ /* 0x000fe20000000a00 */
[----:B------:R-:W-:Y:S01]  /*3650*/  UIADD3 UR4, UR7, UR4, URZ ;  /* 0x0000000407047290 */ /* 0x000fe2000fffe03f */
[----:B------:R-:W-:Y:S01]  /*3660*/  MOV R14, UR10 ;  /* 0x0000000a000e7c02 */ /* 0x000fe20008000f00 */
[----:B------:R-:W-:Y:S01]  /*3670*/  UIMAD UR9, UR12, UR10, URZ ;  /* 0x0000000a0c0972a4 */ /* 0x000fe2000f8e023f */
[----:B------:R-:W-:Y:S02]  /*3680*/  ULDC UR13, c[0x0][0x288] ;  /* 0x0000a200000d7ab9 */ /* 0x000fe40000000800 */
[----:B------:R-:W-:Y:S01]  /*3690*/  ULDC UR10, c[0x0][0x284] ;  /* 0x0000a100000a7ab9 */ /* 0x000fe20000000800 */
[----:B------:R-:W-:-:S02]  /*36a0*/  UIMAD UR9, UR8, UR11, UR9 ;  /* 0x0000000b080972a4 */ /* 0x000fc4000f8e0209 */
[----:B------:R-:W-:Y:S02]  /*36b0*/  USHF.L.U32 UR11, UR16, 0x8, URZ ;  /* 0x00000008100b7899 */ /* 0x000fe4000800063f */
[----:B------:R-:W-:Y:S02]  /*36c0*/  UISETP.GT.U32.AND UP0, UPT, UR4, 0x7, UPT ;  /* 0x000000070400788c */ /* 0x000fe4000bf04070 */
[----:B------:R-:W-:Y:S02]  /*36d0*/  UISETP.GE.AND UP1, UPT, UR11, UR13, UPT ;  /* 0x0000000d0b00728c */ /* 0x000fe4000bf26270 */
[----:B------:R-:W-:Y:S02]  /*36e0*/  UISETP.LT.U32.AND UP0, UPT, UR7, 0x8, UP0 ;  /* 0x000000080700788c */ /* 0x000fe40008701070 */
[----:B------:R-:W-:-:S06]  /*36f0*/  UISETP.GE.OR UP1, UPT, UR17, UR10, UP1 ;  /* 0x0000000a1100728c */ /* 0x000fcc0008f26670 */
[----:B------:R-:W-:Y:S02]  /*3700*/  PLOP3.LUT P0, PT, PT, PT, UP1, 0x80, 0x0 ;  /* 0x000000000000781c */ /* 0x000fe40003f0f018 */
[----:B-1----:R-:W-:Y:S02]  /*3710*/  LOP3.LUT R3, R5, 0x60, RZ, 0xc0, !PT ;  /* 0x0000006005037812 */ /* 0x002fe400078ec0ff */
[----:B------:R-:W-:Y:S02]  /*3720*/  SHF.R.U32.HI R2, RZ, 0x2, R5 ;  /* 0x00000002ff027819 */ /* 0x000fe40000011605 */
[----:B------:R-:W-:Y:S02]  /*3730*/  SHF.R.U32.HI R3, RZ, 0x5, R3 ;  /* 0x00000005ff037819 */ /* 0x000fe40000011603 */
[----:B------:R-:W-:Y:S02]  /*3740*/  LOP3.LUT R2, R2, 0x7, RZ, 0xc0, !PT ;  /* 0x0000000702027812 */ /* 0x000fe400078ec0ff */
[----:B---3--:R-:W-:Y:S01]  /*3750*/  SHF.R.U32.HI R4, RZ, 0x7, R4 ;  /* 0x00000007ff047819 */ /* 0x008fe20000011604 */
[----:B------:R-:W-:-:S02]  /*3760*/  IMAD.SHL.U32 R0, R3, 0x10, RZ ;  /* 0x0000001003007824 */ /* 0x000fc400078e00ff */
[----:B------:R-:W-:-:S03]  /*3770*/  IMAD R3, R3, -0x10, -R2 ;  /* 0xfffffff003037824 */ /* 0x000fc600078e0a02 */
[----:B------:R-:W-:Y:S02]  /*3780*/  LOP3.LUT R0, R0, 0xfffffff0, R2, 0xe2, !PT ;  /* 0xfffffff000007812 */ /* 0x000fe400078ee202 */
[----:B------:R-:W-:-:S04]  /*3790*/  SHF.R.U32.HI R2, RZ, 0x1, R5 ;  /* 0x00000001ff027819 */ /* 0x000fc80000011605 */
[----:B------:R-:W-:Y:S02]  /*37a0*/  LOP3.LUT R2, R0, 0x40, R2, 0xf8, !PT ;  /* 0x0000004000027812 */ /* 0x000fe400078ef802 */
[----:B------:R-:W-:Y:S01]  /*37b0*/  LOP3.LUT R0, R4, 0x1, RZ, 0xc0, !PT ;  /* 0x0000000104007812 */ /* 0x000fe200078ec0ff */
[----:B------:R-:W-:Y:S01]  /*37c0*/  IMAD.U32 R4, RZ, RZ, UR10 ;  /* 0x0000000aff047e24 */ /* 0x000fe2000f8e00ff */
[----:B------:R-:W-:Y:S01]  /*37d0*/  LOP3.LUT R2, R2, UR17, RZ, 0xfc, !PT ;  /* 0x0000001102027c12 */ /* 0x000fe2000f8efcff */
[----:B------:R-:W-:Y:S02]  /*37e0*/  USEL UR10, URZ, 0x1, !UP0 ;  /* 0x000000013f0a7887 */ /* 0x000fe4000c000000 */
[----:B------:R-:W-:Y:S01]  /*37f0*/  IMAD R0, R0, -0x40, R3 ;  /* 0xffffffc000007824 */ /* 0x000fe200078e0203 */
[----:B------:R-:W-:-:S04]  /*3800*/  SHF.R.S32.HI R3, RZ, 0x1f, R2 ;  /* 0x0000001fff037819 */ /* 0x000fc80000011402 */
[----:B------:R-:W-:Y:S01]  /*3810*/  IADD3 R19, R4, -UR17, R0 ;  /* 0x8000001104137c10 */ /* 0x000fe2000fffe000 */
[----:B------:R-:W-:Y:S01]  /*3820*/  IMAD.WIDE.U32 R14, R14, UR8, R2 ;  /* 0x000000080e0e7c25 */ /* 0x000fe2000f8e0002 */
[----:B------:R-:W-:-:S03]  /*3830*/  LOP3.LUT R0, R5, 0x3, RZ, 0xc0, !PT ;  /* 0x0000000305007812 */ /* 0x000fc600078ec0ff */
[----:B------:R-:W-:Y:S01]  /*3840*/  VIADD R15, R15, UR9 ;  /* 0x000000090f0f7c36 */ /* 0x000fe20008000000 */
[----:B------:R-:W-:Y:S01]  /*3850*/  USHF.R.U32.HI UR9, URZ, 0x3, UR4 ;  /* 0x000000033f097899 */ /* 0x000fe20008011604 */
[----:B------:R1:W-:Y:S01]  /*3860*/  STL [R1+0x258], R19 ;  /* 0x0002581301007387 */ /* 0x0003e20000100800 */
[----:B------:R-:W-:Y:S01]  /*3870*/  IMAD.MOV.U32 R4, RZ, RZ, -0x2 ;  /* 0xfffffffeff047424 */ /* 0x000fe200078e00ff */
[----:B------:R-:W-:Y:S02]  /*3880*/  ULOP3.LUT UR4, UR4, 0x7, URZ, 0xc0, !UPT ;  /* 0x0000000704047892 */ /* 0x000fe4000f8ec03f */
[----:B------:R-:W-:Y:S01]  /*3890*/  ULOP3.LUT UR9, UR9, 0x1, URZ, 0xc0, !UPT ;  /* 0x0000000109097892 */ /* 0x000fe2000f8ec03f */
[----:B------:R-:W-:-:S03]  /*38a0*/  IMAD R0, R0, R4, UR13 ;  /* 0x0000000d00007e24 */ /* 0x000fc6000f8e0204 */
[----:B------:R-:W-:Y:S01]  /*38b0*/  UISETP.NE.U32.AND UP3, UPT, UR9, 0x1, UPT ;  /* 0x000000010900788c */ /* 0x000fe2000bf65070 */
[----:B------:R-:W-:-:S03]  /*38c0*/  VIADD R0, R0, -UR11 ;  /* 0x8000000b00007c36 */ /* 0x000fc60008000000 */
[----:B------:R-:W-:-:S04]  /*38d0*/  UISETP.GT.U32.AND UP3, UPT, UR7, 0x7, !UP3 ;  /* 0x000000070700788c */ /* 0x000fc8000df64070 */
[----:B------:R-:W-:-:S04]  /*38e0*/  USEL UR9, URZ, 0x1, !UP3 ;  /* 0x000000013f097887 */ /* 0x000fc8000d800000 */
[----:B------:R-:W-:Y:S01]  /*38f0*/  ULOP3.LUT UR5, UR9, UR5, UR10, 0x96, !UPT ;  /* 0x0000000509057292 */ /* 0x000fe2000f8e960a */
[----:B-1----:R-:W-:Y:S11]  /*3900*/  @P0 BRA `(.L_x_26) ;  /* 0x0000012c004c0947 */ /* 0x002ff60003800000 */
[----:B------:R-:W-:Y:S01]  /*3910*/  UIMAD.WIDE UR10, UR16, 0x100, URZ ;  /* 0x00000100100a78a5 */ /* 0x000fe2000f8e023f */
[----:B------:R-:W-:Y:S01]  /*3920*/  ISETP.NE.AND P0, PT, RZ, UR21, PT ;  /* 0x00000015ff007c0c */ /* 0x000fe2000bf05270 */
[----:B------:R-:W-:Y:S01]  /*3930*/  IMAD.SHL.U32 R4, R5, 0x2, RZ ;  /* 0x0000000205047824 */ /* 0x000fe200078e00ff */
[----:B------:R-:W-:Y:S01]  /*3940*/  ULDC.64 UR16, c[0x0][0x6c8] ;  /* 0x0001b20000107ab9 */ /* 0x000fe20000000a00 */
[----:B------:R-:W-:Y:S01]  /*3950*/  ISETP.GT.AND P2, PT, R19, RZ, PT ;  /* 0x000000ff1300720c */ /* 0x000fe20003f44270 */
[----:B------:R-:W-:Y:S01]  /*3960*/  UIMAD UR9, UR11, UR16, URZ ;  /* 0x000000100b0972a4 */ /* 0x000fe2000f8e023f */
[----:B------:R-:W-:Y:S01]  /*3970*/  MOV R8, UR10 ;  /* 0x0000000a00087c02 */ /* 0x000fe20008000f00 */
[----:B------:R-:W-:Y:S01]  /*3980*/  IMAD.U32 R18, RZ, RZ, UR17 ;  /* 0x00000011ff127e24 */ /* 0x000fe2000f8e00ff */
[----:B------:R-:W-:Y:S01]  /*3990*/  BSSY B0, `(.L_x_26) ;  /* 0x00012ca000007945 */ /* 0x000fe20003800000 */
[----:B------:R-:W-:Y:S02]  /*39a0*/  ISETP.GT.AND P1, PT, R0, RZ, P2 ;  /* 0x000000ff0000720c */ /* 0x000fe40001724270 */
[----:B------:R-:W-:-:S05]  /*39b0*/  LOP3.LUT R8, R8, 0x6, R4, 0xf8, !PT ;  /* 0x0000000608087812 */ /* 0x000fca00078ef804 */
[----:B------:R-:W-:-:S04]  /*39c0*/  IMAD.WIDE.U32 R14, R8, UR16, R14 ;  /* 0x00000010080e7c25 */ /* 0x000fc8000f8e000e */
[----:B------:R-:W-:-:S04]  /*39d0*/  IMAD R18, R8, R18, UR9 ;  /* 0x0000000908127e24 */ /* 0x000fc8000f8e0212 */
[----:B------:R-:W-:Y:S01]  /*39e0*/  IMAD.IADD R18, R15, 0x1, R18 ;  /* 0x000000010f127824 */ /* 0x000fe200078e0212 */
[----:B------:R-:W-:Y:S06]  /*39f0*/  @!P0 BRA `(.L_x_27) ;  /* 0x000000dc007c8947 */ /* 0x000fec0003800000 */
[----:B------:R-:W-:Y:S01]  /*3a00*/  ULDC.64 UR14, c[0x0][0x6b8] ;  /* 0x0001ae00000e7ab9 */ /* 0x000fe20000000a00 */
[----:B------:R-:W-:Y:S01]  /*3a10*/  ULDC.64 UR24, c[0x0][0x6b0] ;  /* 0x0001ac0000187ab9 */ /* 0x000fe20000000a00 */
[----:B------:R-:W-:Y:S02]  /*3a20*/  UIMAD UR9, UR12, UR14, URZ ;  /* 0x0000000e0c0972a4 */ /* 0x000fe4000f8e023f */
[----:B------:R-:W-:Y:S01]  /*3a30*/  IMAD.U32 R10, RZ, RZ, UR14 ;  /* 0x0000000eff0a7e24 */ /* 0x000fe2000f8e00ff */
[----:B------:R-:W-:Y:S01]  /*3a40*/  UIMAD UR10, UR11, UR24, URZ ;  /* 0x000000180b0a72a4 */ /* 0x000fe2000f8e023f */
[----:B------:R-:W3:Y:S01]  /*3a50*/  LDL.LU R20, [R1] ;  /* 0x0000000001147983 */ /* 0x000ee20000300800 */
[----:B------:R-:W-:Y:S02]  /*3a60*/  UIMAD UR9, UR8, UR15, UR9 ;  /* 0x0000000f080972a4 */ /* 0x000fe4000f8e0209 */
[----:B0-----:R-:W-:Y:S01]  /*3a70*/  IMAD.WIDE.U32 R6, R10, UR8, R2 ;  /* 0x000000080a067c25 */ /* 0x001fe2000f8e0002 */
[----:B------:R-:W-:Y:S01]  /*3a80*/  ULDC.64 UR26, c[0x0][0x6a8] ;  /* 0x0001aa00001a7ab9 */ /* 0x000fe20000000a00 */
[----:B------:R-:W-:Y:S01]  /*3a90*/  ULDC.64 UR12, c[0x0][0x6b0] ;  /* 0x0001ac00000c7ab9 */ /* 0x000fe20000000a00 */
[----:B------:R-:W4:Y:S01]  /*3aa0*/  LDL.LU R21, [R1+0x4] ;  /* 0x0000040001157983 */ /* 0x000f220000300800 */
[----:B------:R-:W-:Y:S01]  /*3ab0*/  IMAD.U32 R9, RZ, RZ, UR25 ;  /* 0x00000019ff097e24 */ /* 0x000fe2000f8e00ff */
[----:B------:R-:W-:Y:S01]  /*3ac0*/  MOV R4, R6 ;  /* 0x0000000600047202 */ /* 0x000fe20000000f00 */
[----:B------:R-:W-:-:S02]  /*3ad0*/  VIADD R5, R7, UR9 ;  /* 0x0000000907057c36 */ /* 0x000fc40008000000 */
[C---:B------:R-:W-:Y:S01]  /*3ae0*/  IMAD R9, R8.reuse, R9, UR10 ;  /* 0x0000000a08097e24 */ /* 0x040fe2000f8e0209 */
[----:B------:R-:W-:Y:S01]  /*3af0*/  ULDC.64 UR10, c[0x0][0x6c0] ;  /* 0x0001b000000a7ab9 */ /* 0x000fe20000000a00 */
[----:B------:R-:W-:-:S04]  /*3b00*/  IMAD.WIDE.U32 R12, R8, UR24, R4 ;  /* 0x00000018080c7c25 */ /* 0x000fc8000f8e0004 */
[----:B------:R-:W-:Y:S01]  /*3b10*/  IMAD.IADD R11, R13, 0x1, R9 ;  /* 0x000000010d0b7824 */ /* 0x000fe200078e0209 */
[----:B------:R-:W-:-:S04]  /*3b20*/  LEA R16, P0, R12, UR26, 0x2 ;  /* 0x0000001a0c107c11 */ /* 0x000fc8000f8010ff */
[----:B------:R-:W-:-:S05]  /*3b30*/  LEA.HI.X R17, R12, UR27, R11, 0x2, P0 ;  /* 0x0000001b0c117c11 */ /* 0x000fca00080f140b */
[----:B------:R0:W5:Y:S01]  /*3b40*/  @P1 LDG.E.LTC128B R11, desc[UR18][R16.64] ;  /* 0x00000012100b1981 */ /* 0x000162000c1e1920 */
[----:B------:R-:W-:-:S04]  /*3b50*/  LEA R12, P0, R14, UR10, 0x2 ;  /* 0x0000000a0e0c7c11 */ /* 0x000fc8000f8010ff */
[----:B------:R-:W-:Y:S01]  /*3b60*/  LEA.HI.X R13, R14, UR11, R18, 0x2, P0 ;  /* 0x0000000b0e0d7c11 */ /* 0x000fe200080f1412 */
[----:B0-----:R-:W-:-:S04]  /*3b70*/  IMAD.U32 R16, RZ, RZ, UR24 ;  /* 0x00000018ff107e24 */ /* 0x001fc8000f8e00ff */
[----:B------:R-:W-:-:S03]  /*3b80*/  IMAD.WIDE.U32 R16, R8, R16, UR12 ;  /* 0x0000000c08107e25 */ /* 0x000fc6000f8e0010 */
[----:B------:R-:W-:Y:S01]  /*3b90*/  IADD3 R15, P0, R6, R16, RZ ;  /* 0x00000010060f7210 */ /* 0x000fe20007f1e0ff */
[----:B-----5:R-:W-:-:S04]  /*3ba0*/  IMAD R14, R11, UR21, RZ ;  /* 0x000000150b0e7c24 */ /* 0x020fc8000f8e02ff */
[----:B---3--:R-:W-:Y:S02]  /*3bb0*/  IMAD R14, R20, UR22, R14 ;  /* 0x00000016140e7c24 */ /* 0x008fe4000f8e020e */
[----:B------:R-:W-:-:S03]  /*3bc0*/  IMAD.IADD R20, R9, 0x1, R17 ;  /* 0x0000000109147824 */ /* 0x000fc600078e0211 */
[----:B------:R0:W-:Y:S01]  /*3bd0*/  @P1 STG.E desc[UR18][R12.64], R14 ;  /* 0x0000000e0c001986 */ /* 0x0001e2000c101912 */
[----:B------:R-:W-:Y:S01]  /*3be0*/  ISETP.GT.AND P1, PT, R0, 0x1, P2 ;  /* 0x000000010000780c */ /* 0x000fe20001724270 */
[----:B------:R-:W-:Y:S01]  /*3bf0*/  IMAD.X R18, R20, 0x1, R5, P0 ;  /* 0x0000000114127824 */ /* 0x000fe200000e0605 */
[----:B0-----:R-:W-:-:S04]  /*3c00*/  LEA R14, P0, R15, UR26, 0x2 ;  /* 0x0000001a0f0e7c11 */ /* 0x001fc8000f8010ff */
[----:B------:R-:W-:-:S07]  /*3c10*/  LEA.HI.X R15, R15, UR27, R18, 0x2, P0 ;  /* 0x0000001b0f0f7c11 */ /* 0x000fce00080f1412 */
[----:B------:R0:W3:Y:S01]  /*3c20*/  @P1 LDG.E.LTC128B R11, desc[UR18][R14.64] ;  /* 0x000000120e0b1981 */ /* 0x0000e2000c1e1920 */
[----:B------:R-:W-:Y:S01]  /*3c30*/  USHF.L.U32 UR11, UR16, 0x2, URZ ;  /* 0x00000002100b7899 */ /* 0x000fe2000800063f */
[----:B------:R-:W-:Y:S01]  /*3c40*/  BSSY B1, `(.L_x_28) ;  /* 0x0000012000017945 */ /* 0x000fe20003800000 */
[----:B------:R-:W-:Y:S01]  /*3c50*/  USHF.L.U64.HI UR23, UR16, 0x2, UR17 ;  /* 0x0000000210177899 */ /* 0x000fe20008010211 */
[----:B0-----:R-:W-:-:S04]  /*3c60*/  IMAD.WIDE.U32 R14, R8, UR24, R2 ;  /* 0x00000018080e7c25 */ /* 0x001fc8000f8e0002 */
[----:B------:R-:W-:Y:S02]  /*3c70*/  IMAD.IADD R15, R9, 0x1, R15 ;  /* 0x00000001090f7824 */ /* 0x000fe400078e020f */
[----:B------:R-:W-:-:S05]  /*3c80*/  IMAD.WIDE.U32 R14, R10, UR8, R14 ;  /* 0x000000080a0e7c25 */ /* 0x000fca000f8e000e */
[----:B------:R-:W-:Y:S02]  /*3c90*/  IADD3 R15, R15, UR9, RZ ;  /* 0x000000090f0f7c10 */ /* 0x000fe4000fffe0ff */
[----:B------:R-:W-:-:S04]  /*3ca0*/  LEA R22, P0, R14, UR26, 0x2 ;  /* 0x0000001a0e167c11 */ /* 0x000fc8000f8010ff */
[----:B------:R-:W-:Y:S02]  /*3cb0*/  LEA.HI.X R23, R14, UR27, R15, 0x2, P0 ;  /* 0x0000001b0e177c11 */ /* 0x000fe400080f140f */
[----:B------:R-:W-:-:S03]  /*3cc0*/  ISETP.GT.AND P0, PT, R19, 0x8, PT ;  /* 0x000000081300780c */ /* 0x000fc60003f04270 */
[----:B------:R0:W-:Y:S01]  /*3cd0*/  STL.64 [R1+0x250], R22 ;  /* 0x0002501601007387 */ /* 0x0001e20000100a00 */
[----:B------:R-:W-:Y:S01]  /*3ce0*/  ISETP.GT.AND P4, PT, R0, RZ, P0 ;  /* 0x000000ff0000720c */ /* 0x000fe20000784270 */
[----:B---3--:R-:W-:-:S04]  /*3cf0*/  IMAD R14, R11, UR21, RZ ;  /* 0x000000150b0e7c24 */ /* 0x008fc8000f8e02ff */
[----:B----4-:R-:W-:Y:S01]  /*3d00*/  IMAD R18, R21, UR22, R14 ;  /* 0x0000001615127c24 */ /* 0x010fe2000f8e020e */
[----:B------:R-:W-:-:S04]  /*3d10*/  IADD3 R14, P3, R12, UR11, RZ ;  /* 0x0000000b0c0e7c10 */ /* 0x000fc8000ff7e0ff */
[----:B------:R-:W-:-:S05]  /*3d20*/  IADD3.X R15, R13, UR23, RZ, P3, !PT ;  /* 0x000000170d0f7c10 */ /* 0x000fca0009ffe4ff */
[----:B------:R0:W-:Y:S01]  /*3d30*/  @P1 STG.E desc[UR18][R14.64], R18 ;  /* 0x000000120e001986 */ /* 0x0001e2000c101912 */
[----:B------:R-:W-:Y:S05]  /*3d40*/  @!P4 BRA `(.L_x_29) ;  /* 0x000000000004c947 */ /* 0x000fea0003800000 */
[----:B------:R1:W5:Y:S02]  /*3d50*/  LDG.E.LTC128B R11, desc[UR18][R22.64+0x20] ;  /* 0x00002012160b7981 */ /* 0x000364000c1e1920 */
.L_x_29:
[----:B------:R-:W-:Y:S05]  /*3d60*/  BSYNC B1 ;  /* 0x0000000000017941 */ /* 0x000fea0003800000 */
.L_x_28:
[----:B0-----:R-:W3:Y:S01]  /*3d70*/  LDL.LU R18, [R1+0x8] ;  /* 0x0000080001127983 */ /* 0x001ee20000300800 */
[----:B-----5:R-:W-:Y:S01]  /*3d80*/  IMAD R17, R11, UR21, RZ ;  /* 0x000000150b117c24 */ /* 0x020fe2000f8e02ff */
[----:B------:R-:W-:Y:S01]  /*3d90*/  UIMAD UR10, UR25, 0x7, URZ ;  /* 0x00000007190a78a4 */ /* 0x000fe2000f8e023f */
[----:B------:R-:W-:Y:S02]  /*3da0*/  BSSY B1, `(.L_x_30) ;  /* 0x0000011000017945 */ /* 0x000fe40003800000 */
[----:B---3--:R-:W-:Y:S01]  /*3db0*/  IMAD R17, R18, UR22, R17 ;  /* 0x0000001612117c24 */ /* 0x008fe2000f8e0211 */
[----:B------:R-:W-:-:S04]  /*3dc0*/  IADD3 R18, P1, R2, R16, RZ ;  /* 0x0000001002127210 */ /* 0x000fc80007f3e0ff */
[----:B------:R0:W-:Y:S01]  /*3dd0*/  @P4 STG.E desc[UR18][R12.64+0x20], R17 ;  /* 0x000020110c004986 */ /* 0x0001e2000c101912 */
[----:B------:R-:W-:Y:S01]  /*3de0*/  IMAD.X R19, R3, 0x1, R20, P1 ;  /* 0x0000000103137824 */ /* 0x000fe200008e0614 */
[----:B------:R-:W-:Y:S01]  /*3df0*/  ISETP.GT.AND P4, PT, R0, 0x1, P0 ;  /* 0x000000010000780c */ /* 0x000fe20000784270 */
[----:B------:R-:W-:-:S03]  /*3e00*/  IMAD.WIDE.U32 R18, R10, UR8, R18 ;  /* 0x000000080a127c25 */ /* 0x000fc6000f8e0012 */
[----:B-1----:R-:W-:Y:S01]  /*3e10*/  LEA R22, P1, R18, UR26, 0x2 ;  /* 0x0000001a12167c11 */ /* 0x002fe2000f8210ff */
[----:B0-----:R-:W-:Y:S02]  /*3e20*/  VIADD R17, R19, UR9 ;  /* 0x0000000913117c36 */ /* 0x001fe40008000000 */
[----:B------:R-:W-:-:S03]  /*3e30*/  IMAD.MOV.U32 R19, RZ, RZ, R20 ;  /* 0x000000ffff137224 */ /* 0x000fc600078e0014 */
[----:B------:R-:W-:Y:S01]  /*3e40*/  LEA.HI.X R23, R18, UR27, R17, 0x2, P1 ;  /* 0x0000001b12177c11 */ /* 0x000fe200088f1411 */
[----:B------:R-:W-:Y:S02]  /*3e50*/  IMAD.MOV.U32 R18, RZ, RZ, R16 ;  /* 0x000000ffff127224 */ /* 0x000fe400078e0010 */
[----:B------:R-:W-:Y:S02]  /*3e60*/  IMAD.U32 R16, RZ, RZ, UR24 ;  /* 0x00000018ff107e24 */ /* 0x000fe4000f8e00ff */
[----:B------:R0:W-:Y:S02]  /*3e70*/  STL.64 [R1+0x248], R22 ;  /* 0x0002481601007387 */ /* 0x0001e40000100a00 */
[----:B------:R-:W-:Y:S01]  /*3e80*/  IMAD.WIDE.U32 R18, R16, 0x7, R18 ;  /* 0x0000000710127825 */ /* 0x000fe200078e0012 */
[----:B------:R-:W-:Y:S06]  /*3e90*/  @!P4 BRA `(.L_x_31) ;  /* 0x000000000004c947 */ /* 0x000fec0003800000 */
[----:B------:R1:W5:Y:S02]  /*3ea0*/  LDG.E.LTC128B R11, desc[UR18][R22.64+0x20] ;  /* 0x00002012160b7981 */ /* 0x000364000c1e1920 */
.L_x_31:
[----:B------:R-:W-:Y:S05]  /*3eb0*/  BSYNC B1 ;  /* 0x0000000000017941 */ /* 0x000fea0003800000 */
.L_x_30:
[----:B------:R-:W3:Y:S01]  /*3ec0*/  LDL.LU R17, [R1+0xc] ;  /* 0x00000c0001117983 */ /* 0x000ee20000300800 */
[----:B-----5:R-:W-:Y:S01]  /*3ed0*/  IMAD R16, R11, UR21, RZ ;  /* 0x000000150b107c24 */ /* 0x020fe2000f8e02ff */
[----:B------:R-:W-:Y:S02]  /*3ee0*/  IADD3 R19, R19, UR10, RZ ;  /* 0x0000000a13137c10 */ /* 0x000fe4000fffe0ff */
[----:B------:R-:W-:Y:S01]  /*3ef0*/  ISETP.GT.AND P1, PT, R0, 0x8, P2 ;  /* 0x000000080000780c */ /* 0x000fe20001724270 */
[----:B------:R-:W4:Y:S01]  /*3f00*/  LDL.LU R152, [R1+0x10] ;  /* 0x0000100001987983 */ /* 0x000f220000300800 */
[----:B------:R-:W-:-:S03]  /*3f10*/  UIMAD UR28, UR17, 0x1c, URZ ;  /* 0x0000001c111c78a4 */ /* 0x000fc6000f8e023f */
[----:B01----:R-:W2:Y:S01]  /*3f20*/  LDL.LU R23, [R1+0x14] ;  /* 0x0000140001177983 */ /* 0x003ea20000300800 */
[----:B---3--:R-:W-:Y:S01]  /*3f30*/  IMAD R21, R17, UR22, R16 ;  /* 0x0000001611157c24 */ /* 0x008fe2000f8e0210 */
[----:B------:R-:W-:-:S04]  /*3f40*/  IADD3 R17, P3, R6, R18, RZ ;  /* 0x0000001206117210 */ /* 0x000fc80007f7e0ff */
[----:B------:R0:W-:Y:S01]  /*3f50*/  @P4 STG.E desc[UR18][R14.64+0x20], R21 ;  /* 0x000020150e004986 */ /* 0x0001e2000c101912 */
[----:B------:R-:W-:Y:S01]  /*3f60*/  IMAD.X R20, R19, 0x1, R5, P3 ;  /* 0x0000000113147824 */ /* 0x000fe200018e0605 */
[----:B------:R-:W-:-:S04]  /*3f70*/  LEA R16, P3, R17, UR26, 0x2 ;  /* 0x0000001a11107c11 */ /* 0x000fc8000f8610ff */
[----:B------:R-:W-:-:S05]  /*3f80*/  LEA.HI.X R17, R17, UR27, R20, 0x2, P3 ;  /* 0x0000001b11117c11 */ /* 0x000fca00098f1414 */
[----:B------:R1:W3:Y:S01]  /*3f90*/  @P1 LDG.E.LTC128B R11, desc[UR18][R16.64] ;  /* 0x00000012100b1981 */ /* 0x0002e2000c1e1920 */
[----:B------:R-:W-:-:S04]  /*3fa0*/  IADD3 R18, P3, R18, UR24, RZ ;  /* 0x0000001812127c10 */ /* 0x000fc8000ff7e0ff */
[----:B------:R-:W-:Y:S02]  /*3fb0*/  IADD3.X R19, R19, UR25, RZ, P3, !PT ;  /* 0x0000001913137c10 */ /* 0x000fe40009ffe4ff */
[----:B-1----:R-:W-:-:S05]  /*3fc0*/  IADD3 R16, P3, R18, R6, RZ ;  /* 0x0000000612107210 */ /* 0x002fca0007f7e0ff */
[----:B------:R-:W-:Y:S01]  /*3fd0*/  IMAD.X R17, R19, 0x1, R5, P3 ;  /* 0x0000000113117824 */ /* 0x000fe200018e0605 */
[----:B------:R-:W-:-:S04]  /*3fe0*/  LEA R20, P3, R16, UR26, 0x2 ;  /* 0x0000001a10147c11 */ /* 0x000fc8000f8610ff */
[----:B0-----:R-:W-:Y:S01]  /*3ff0*/  LEA.HI.X R21, R16, UR27, R17, 0x2, P3 ;  /* 0x0000001b10157c11 */ /* 0x001fe200098f1411 */
[----:B------:R-:W-:Y:S01]  /*4000*/  IMAD.U32 R16, RZ, RZ, UR16 ;  /* 0x00000010ff107e24 */ /* 0x000fe2000f8e00ff */
[----:B------:R-:W-:-:S03]  /*4010*/  ISETP.GT.AND P3, PT, R0, 0x9, P2 ;  /* 0x000000090000780c */ /* 0x000fc60001764270 */
[----:B------:R-:W-:-:S04]  /*4020*/  IMAD.WIDE.U32 R16, R16, 0x1c, R14 ;  /* 0x0000001c10107825 */ /* 0x000fc800078e000e */
[----:B------:R-:W-:Y:S02]  /*4030*/  VIADD R17, R17, UR28 ;  /* 0x0000001c11117c36 */ /* 0x000fe40008000000 */
[----:B---3--:R-:W-:-:S04]  /*4040*/  IMAD R22, R11, UR21, RZ ;  /* 0x000000150b167c24 */ /* 0x008fc8000f8e02ff */
[----:B----4-:R-:W-:-:S05]  /*4050*/  IMAD R22, R152, UR22, R22 ;  /* 0x0000001698167c24 */ /* 0x010fca000f8e0216 */
[----:B------:R2:W-:Y:S04]  /*4060*/  @P1 STG.E desc[UR18][R16.64], R22 ;  /* 0x0000001610001986 */ /* 0x0005e8000c101912 */
[----:B------:R0:W3:Y:S01]  /*4070*/  @P3 LDG.E.LTC128B R11, desc[UR18][R20.64] ;  /* 0x00000012140b3981 */ /* 0x0000e2000c1e1920 */
[----:B------:R-:W-:Y:S01]  /*4080*/  UIMAD.WIDE.U32 UR12, UR24, 0x7, UR12 ;  /* 0x00000007180c78a5 */ /* 0x000fe2000f8e000c */
[----:B------:R-:W-:Y:S01]  /*4090*/  ISETP.GT.AND P4, PT, R0, 0x8, P0 ;  /* 0x000000080000780c */ /* 0x000fe20000784270 */
[----:B------:R-:W-:Y:S01]  /*40a0*/  USHF.L.U32 UR29, UR16, 0x5, URZ ;  /* 0x00000005101d7899 */ /* 0x000fe2000800063f */
[----:B------:R-:W-:Y:S01]  /*40b0*/  BSSY B1, `(.L_x_32) ;  /* 0x0000014000017945 */ /* 0x000fe20003800000 */
[----:B------:R-:W-:Y:S02]  /*40c0*/  UIADD3 UR15, UR10, UR13, URZ ;  /* 0x0000000d0a0f7290 */ /* 0x000fe4000fffe03f */
[----:B------:R-:W-:Y:S01]  /*40d0*/  USHF.L.U64.HI UR30, UR16, 0x5, UR17 ;  /* 0x00000005101e7899 */ /* 0x000fe20008010211 */
[----:B------:R-:W-:Y:S01]  /*40e0*/  UMOV UR14, UR12 ;  /* 0x0000000c000e7c82 */ /* 0x000fe20008000000 */
[----:B0-----:R-:W-:-:S04]  /*40f0*/  IMAD.U32 R20, RZ, RZ, UR24 ;  /* 0x00000018ff147e24 */ /* 0x001fc8000f8e00ff */
[----:B------:R-:W-:-:S03]  /*4100*/  IMAD.WIDE.U32 R20, R8, R20, UR14 ;  /* 0x0000000e08147e25 */ /* 0x000fc6000f8e0014 */
[----:B------:R-:W-:-:S04]  /*4110*/  IADD3 R20, P1, R2, R20, RZ ;  /* 0x0000001402147210 */ /* 0x000fc80007f3e0ff */
[----:B------:R-:W-:-:S03]  /*4120*/  IADD3.X R21, R3, R9, R21, P1, !PT ;  /* 0x0000000903157210 */ /* 0x000fc60000ffe415 */
[----:B------:R-:W-:-:S05]  /*4130*/  IMAD.WIDE.U32 R20, R10, UR8, R20 ;  /* 0x000000080a147c25 */ /* 0x000fca000f8e0014 */
[----:B------:R-:W-:Y:S02]  /*4140*/  IADD3 R21, R21, UR9, RZ ;  /* 0x0000000915157c10 */ /* 0x000fe4000fffe0ff */
[----:B------:R-:W-:-:S04]  /*4150*/  LEA R154, P1, R20, UR26, 0x2 ;  /* 0x0000001a149a7c11 */ /* 0x000fc8000f8210ff */
[----:B------:R-:W-:-:S05]  /*4160*/  LEA.HI.X R155, R20, UR27, R21, 0x2, P1 ;  /* 0x0000001b149b7c11 */ /* 0x000fca00088f1415 */
[----:B------:R0:W-:Y:S01]  /*4170*/  STL.64 [R1+0x240], R154 ;  /* 0x0002409a01007387 */ /* 0x0001e20000100a00 */
[----:B---3--:R-:W-:-:S04]  /*4180*/  IMAD R20, R11, UR21, RZ ;  /* 0x000000150b147c24 */ /* 0x008fc8000f8e02ff */
[----:B--2---:R-:W-:Y:S01]  /*4190*/  IMAD R22, R23, UR22, R20 ;  /* 0x0000001617167c24 */ /* 0x004fe2000f8e0214 */
[----:B------:R-:W-:-:S04]  /*41a0*/  IADD3 R20, P1, R14, UR29, RZ ;  /* 0x0000001d0e147c10 */ /* 0x000fc8000ff3e0ff */
[----:B------:R-:W-:-:S05]  /*41b0*/  IADD3.X R21, R15, UR30, RZ, P1, !PT ;  /* 0x0000001e0f157c10 */ /* 0x000fca0008ffe4ff */
[----:B------:R0:W-:Y:S01]  /*41c0*/  @P3 STG.E desc[UR18][R20.64], R22 ;  /* 0x0000001614003986 */ /* 0x0001e2000c101912 */
[----:B------:R-:W-:Y:S05]  /*41d0*/  @!P4 BRA `(.L_x_33) ;  /* 0x000000000004c947 */ /* 0x000fea0003800000 */
[----:B------:R1:W5:Y:S02]  /*41e0*/  LDG.E.LTC128B R11, desc[UR18][R154.64+0x20] ;  /* 0x000020129a0b7981 */ /* 0x000364000c1e1920 */
.L_x_33:
[----:B------:R-:W-:Y:S05]  /*41f0*/  BSYNC B1 ;  /* 0x0000000000017941 */ /* 0x000fea0003800000 */
.L_x_32:
[----:B------:R-:W2:Y:S01]  /*4200*/  LDL.LU R23, [R1+0x18] ;  /* 0x0000180001177983 */ /* 0x000ea20000300800 */
[----:B0----5:R-:W-:Y:S01]  /*4210*/  IMAD R22, R11, UR21, RZ ;  /* 0x000000150b167c24 */ /* 0x021fe2000f8e02ff */
[----:B------:R-:W-:Y:S01]  /*4220*/  UIADD3 UR12, UP0, UR12, UR24, URZ ;  /* 0x000000180c0c7290 */ /* 0x000fe2000ff1e03f */
[----:B------:R-:W-:Y:S03]  /*4230*/  BSSY B1, `(.L_x_34) ;  /* 0x0000010000017945 */ /* 0x000fe60003800000 */
[----:B------:R-:W-:Y:S01]  /*4240*/  UIADD3.X UR13, UR15, UR25, URZ, UP0, !UPT ;  /* 0x000000190f0d7290 */ /* 0x000fe200087fe43f */
[----:B--2---:R-:W-:-:S05]  /*4250*/  IMAD R22, R23, UR22, R22 ;  /* 0x0000001617167c24 */ /* 0x004fca000f8e0216 */
[----:B------:R0:W-:Y:S02]  /*4260*/  @P4 STG.E desc[UR18][R16.64+0x20], R22 ;  /* 0x0000201610004986 */ /* 0x0001e4000c101912 */
[----:B0-----:R-:W-:-:S04]  /*4270*/  IMAD.U32 R16, RZ, RZ, UR24 ;  /* 0x00000018ff107e24 */ /* 0x001fc8000f8e00ff */
[----:B------:R-:W-:-:S03]  /*4280*/  IMAD.WIDE.U32 R16, R8, R16, UR12 ;  /* 0x0000000c08107e25 */ /* 0x000fc6000f8e0010 */
[----:B------:R-:W-:-:S04]  /*4290*/  IADD3 R16, P1, R2, R16, RZ ;  /* 0x0000001002107210 */ /* 0x000fc80007f3e0ff */
[----:B------:R-:W-:-:S03]  /*42a0*/  IADD3.X R17, R3, R9, R17, P1, !PT ;  /* 0x0000000903117210 */ /* 0x000fc60000ffe411 */
[----:B------:R-:W-:-:S04]  /*42b0*/  IMAD.WIDE.U32 R16, R10, UR8, R16 ;  /* 0x000000080a107c25 */ /* 0x000fc8000f8e0010 */
[----:B------:R-:W-:Y:S01]  /*42c0*/  VIADD R17, R17, UR9 ;  /* 0x0000000911117c36 */ /* 0x000fe20008000000 */
[----:B-1----:R-:W-:-:S04]  /*42d0*/  LEA R154, P1, R16, UR26, 0x2 ;  /* 0x0000001a109a7c11 */ /* 0x002fc8000f8210ff */
[----:B------:R-:W-:Y:S02]  /*42e0*/  LEA.HI.X R155, R16, UR27, R17, 0x2, P1 ;  /* 0x0000001b109b7c11 */ /* 0x000fe400088f1411 */
[----:B------:R-:W-:-:S03]  /*42f0*/  ISETP.GT.AND P1, PT, R0, 0x9, P0 ;  /* 0x000000090000780c */ /* 0x000fc60000724270 */
[----:B------:R0:W-:Y:S10]  /*4300*/  STL.64 [R1+0x238], R154 ;  /* 0x0002389a01007387 */ /* 0x0001f40000100a00 */
[----:B------:R-:W-:Y:S05]  /*4310*/  @!P1 BRA `(.L_x_35) ;  /* 0x0000000000049947 */ /* 0x000fea0003800000 */
[----:B------:R1:W5:Y:S02]  /*4320*/  LDG.E.LTC128B R11, desc[UR18][R154.64+0x20] ;  /* 0x000020129a0b7981 */ /* 0x000364000c1e1920 */
.L_x_35:
[----:B------:R-:W-:Y:S05]  /*4330*/  BSYNC B1 ;  /* 0x0000000000017941 */ /* 0x000fea0003800000 */
.L_x_34:
[----:B------:R-:W2:Y:S01]  /*4340*/  LDL.LU R17, [R1+0x1c] ;  /* 0x00001c0001117983 */ /* 0x000ea20000300800 */
[----:B-----5:R-:W-:Y:S01]  /*4350*/  IMAD R16, R11, UR21, RZ ;  /* 0x000000150b107c24 */ /* 0x020fe2000f8e02ff */
[----:B------:R-:W-:Y:S02]  /*4360*/  ISETP.GT.AND P4, PT, R0, 0x10, P2 ;  /* 0x000000100000780c */ /* 0x000fe40001784270 */
[----:B------:R-:W3:Y:S01]  /*4370*/  LDL.LU R22, [R1+0x20] ;  /* 0x0000200001167983 */ /* 0x000ee20000300800 */
[----:B--2---:R-:W-:-:S05]  /*4380*/  IMAD R16, R17, UR22, R16 ;  /* 0x0000001611107c24 */ /* 0x004fca000f8e0210 */
[----:B------:R2:W-:Y:S02]  /*4390*/  @P1 STG.E desc[UR18][R20.64+0x20], R16 ;  /* 0x0000201014001986 */ /* 0x0005e4000c101912 */
[----:B--2---:R-:W-:-:S04]  /*43a0*/  IMAD.U32 R16, RZ, RZ, UR24 ;  /* 0x00000018ff107e24 */ /* 0x004fc8000f8e00ff */
[----:B------:R-:W-:-:S04]  /*43b0*/  IMAD.WIDE.U32 R16, R16, 0x7, R18 ;  /* 0x0000000710107825 */ /* 0x000fc800078e0012 */
[----:B------:R-:W-:Y:S01]  /*43c0*/  VIADD R20, R17, UR10 ;  /* 0x0000000a11147c36 */ /* 0x000fe20008000000 */
[----:B------:R-:W-:-:S05]  /*43d0*/  IADD3 R17, P1, R6, R16, RZ ;  /* 0x0000001006117210 */ /* 0x000fca0007f3e0ff */
[----:B------:R-:W-:Y:S01]  /*43e0*/  IMAD.X R19, R20, 0x1, R5, P1 ;  /* 0x0000000114137824 */ /* 0x000fe200008e0605 */
[----:B------:R-:W-:-:S04]  /*43f0*/  LEA R18, P1, R17, UR26, 0x2 ;  /* 0x0000001a11127c11 */ /* 0x000fc8000f8210ff */
[----:B------:R-:W-:-:S05]  /*4400*/  LEA.HI.X R19, R17, UR27, R19, 0x2, P1 ;  /* 0x0000001b11137c11 */ /* 0x000fca00088f1413 */
[----:B------:R-:W2:Y:S01]  /*4410*/  @P4 LDG.E.LTC128B R11, desc[UR18][R18.64] ;  /* 0x00000012120b4981 */ /* 0x000ea2000c1e1920 */
[----:B------:R-:W-:Y:S01]  /*4420*/  USHF.L.U32 UR31, UR16, 0x6, URZ ;  /* 0x00000006101f7899 */ /* 0x000fe2000800063f */
[----:B------:R-:W-:Y:S01]  /*4430*/  IADD3 R16, P3, R16, UR24, RZ ;  /* 0x0000001810107c10 */ /* 0x000fe2000ff7e0ff */
[----:B------:R-:W-:Y:S01]  /*4440*/  USHF.L.U64.HI UR32, UR16, 0x6, UR17 ;  /* 0x0000000610207899 */ /* 0x000fe20008010211 */
[----:B------:R-:W-:Y:S01]  /*4450*/  BSSY B1, `(.L_x_36) ;  /* 0x000000e000017945 */ /* 0x000fe20003800000 */
[----:B--2---:R-:W-:-:S04]  /*4460*/  IMAD R17, R11, UR21, RZ ;  /* 0x000000150b117c24 */ /* 0x004fc8000f8e02ff */
[----:B---3--:R-:W-:Y:S01]  /*4470*/  IMAD R17, R22, UR22, R17 ;  /* 0x0000001616117c24 */ /* 0x008fe2000f8e0211 */
[----:B------:R-:W-:-:S04]  /*4480*/  IADD3 R22, P1, R12, UR31, RZ ;  /* 0x0000001f0c167c10 */ /* 0x000fc8000ff3e0ff */
[----:B------:R-:W-:Y:S02]  /*4490*/  IADD3.X R23, R13, UR32, RZ, P1, !PT ;  /* 0x000000200d177c10 */ /* 0x000fe40008ffe4ff */
[----:B------:R-:W-:-:S03]  /*44a0*/  ISETP.GT.AND P1, PT, R0, 0x11, P2 ;  /* 0x000000110000780c */ /* 0x000fc60001724270 */
[----:B------:R2:W-:Y:S02]  /*44b0*/  @P4 STG.E desc[UR18][R22.64], R17 ;  /* 0x0000001116004986 */ /* 0x0005e4000c101912 */
[----:B--2---:R-:W-:Y:S02]  /*44c0*/  IADD3.X R17, R20, UR25, RZ, P3, !PT ;  /* 0x0000001914117c10 */ /* 0x004fe40009ffe4ff */
[----:B------:R-:W-:-:S04]  /*44d0*/  IADD3 R19, P3, R16, R6, RZ ;  /* 0x0000000610137210 */ /* 0x000fc80007f7e0ff */
[----:B------:R-:W-:Y:S02]  /*44e0*/  IADD3.X R20, R17, R5, RZ, P3, !PT ;  /* 0x0000000511147210 */ /* 0x000fe40001ffe4ff */
[----:B------:R-:W-:-:S04]  /*44f0*/  LEA R18, P3, R19, UR26, 0x2 ;  /* 0x0000001a13127c11 */ /* 0x000fc8000f8610ff */
[----:B------:R-:W-:Y:S01]  /*4500*/  LEA.HI.X R19, R19, UR27, R20, 0x2, P3 ;  /* 0x0000001b13137c11 */ /* 0x000fe200098f1414 */
[----:B------:R-:W-:Y:S08]  /*4510*/  @!P1 BRA `(.L_x_37) ;  /* 0x0000000000049947 */ /* 0x000ff00003800000 */
[----:B------:R2:W5:Y:S02]  /*4520*/  LDG.E.LTC128B R11, desc[UR18][R18.64] ;  /* 0x00000012120b7981 */ /* 0x000564000c1e1920 */
.L_x_37:
[----:B------:R-:W-:Y:S05]  /*4530*/  BSYNC B1 ;  /* 0x0000000000017941 */ /* 0x000fea0003800000 */
.L_x_36:
[----:B------:R-:W3:Y:S01]  /*4540*/  LDL.LU R20, [R1+0x24] ;  /* 0x0000240001147983 */ /* 0x000ee20000300800 */
[----:B------:R-:W-:Y:S02]  /*4550*/  UIMAD.WIDE.U32 UR14, UR24, 0x7, UR14 ;  /* 0x00000007180e78a5 */ /* 0x000fe4000f8e000e */
[----:B--2---:R-:W-:Y:S01]  /*4560*/  IMAD.U32 R18, RZ, RZ, UR24 ;  /* 0x00000018ff127e24 */ /* 0x004fe2000f8e00ff */
[----:B------:R-:W-:Y:S01]  /*4570*/  ISETP.GT.AND P4, PT, R0, 0x10, P0 ;  /* 0x000000100000780c */ /* 0x000fe20000784270 */
[----:B------:R-:W-:Y:S01]  /*4580*/  BSSY B1, `(.L_x_38) ;  /* 0x0000012000017945 */ /* 0x000fe20003800000 */
[----:B------:R-:W-:-:S04]  /*4590*/  UIADD3 UR14, UP0, UR14, UR24, URZ ;  /* 0x000000180e0e7290 */ /* 0x000fc8000ff1e03f */
[----:B------:R-:W-:-:S06]  /*45a0*/  UIADD3.X UR15, UR25, UR10, UR15, UP0, !UPT ;  /* 0x0000000a190f7290 */ /* 0x000fcc00087fe40f */
[----:B------:R-:W-:-:S03]  /*45b0*/  IMAD.WIDE.U32 R18, R8, R18, UR14 ;  /* 0x0000000e08127e25 */ /* 0x000fc6000f8e0012 */
[----:B------:R-:W-:-:S04]  /*45c0*/  IADD3 R18, P3, R2, R18, RZ ;  /* 0x0000001202127210 */ /* 0x000fc80007f7e0ff */
[----:B------:R-:W-:-:S03]  /*45d0*/  IADD3.X R19, R3, R9, R19, P3, !PT ;  /* 0x0000000903137210 */ /* 0x000fc60001ffe413 */
[----:B------:R-:W-:-:S04]  /*45e0*/  IMAD.WIDE.U32 R18, R10, UR8, R18 ;  /* 0x000000080a127c25 */ /* 0x000fc8000f8e0012 */
[----:B------:R-:W-:Y:S01]  /*45f0*/  VIADD R19, R19, UR9 ;  /* 0x0000000913137c36 */ /* 0x000fe20008000000 */
[----:B01----:R-:W-:-:S04]  /*4600*/  LEA R154, P3, R18, UR26, 0x2 ;  /* 0x0000001a129a7c11 */ /* 0x003fc8000f8610ff */
[----:B------:R-:W-:Y:S01]  /*4610*/  LEA.HI.X R155, R18, UR27, R19, 0x2, P3 ;  /* 0x0000001b129b7c11 */ /* 0x000fe200098f1413 */
[----:B-----5:R-:W-:-:S04]  /*4620*/  IMAD R18, R11, UR21, RZ ;  /* 0x000000150b127c24 */ /* 0x020fc8000f8e02ff */
[----:B------:R0:W-:Y:S01]  /*4630*/  STL.64 [R1+0x230], R154 ;  /* 0x0002309a01007387 */ /* 0x0001e20000100a00 */
[----:B---3--:R-:W-:Y:S01]  /*4640*/  IMAD R18, R20, UR22, R18 ;  /* 0x0000001614127c24 */ /* 0x008fe2000f8e0212 */
[----:B------:R-:W-:-:S04]  /*4650*/  IADD3 R20, P3, R14, UR31, RZ ;  /* 0x0000001f0e147c10 */ /* 0x000fc8000ff7e0ff */
[----:B------:R-:W-:-:S05]  /*4660*/  IADD3.X R21, R15, UR32, RZ, P3, !PT ;  /* 0x000000200f157c10 */ /* 0x000fca0009ffe4ff */
[----:B------:R0:W-:Y:S01]  /*4670*/  @P1 STG.E desc[UR18][R20.64], R18 ;  /* 0x0000001214001986 */ /* 0x0001e2000c101912 */
[----:B------:R-:W-:Y:S05]  /*4680*/  @!P4 BRA `(.L_x_39) ;  /* 0x000000000004c947 */ /* 0x000fea0003800000 */
[----:B------:R1:W5:Y:S02]  /*4690*/  LDG.E.LTC128B R11, desc[UR18][R154.64+0x20] ;  /* 0x000020129a0b7981 */ /* 0x000364000c1e1920 */
.L_x_39:
[----:B------:R-:W-:Y:S05]  /*46a0*/  BSYNC B1 ;  /* 0x0000000000017941 */ /* 0x000fea0003800000 */
.L_x_38:
[----:B------:R-:W2:Y:S01]  /*46b0*/  LDL.LU R19, [R1+0x28] ;  /* 0x0000280001137983 */ /* 0x000ea20000300800 */
[----:B0----5:R-:W-:Y:S01]  /*46c0*/  IMAD R18, R11, UR21, RZ ;  /* 0x000000150b127c24 */ /* 0x021fe2000f8e02ff */
[----:B------:R-:W-:Y:S01]  /*46d0*/  UIMAD.WIDE.U32 UR12, UR24, 0x7, UR12 ;  /* 0x00000007180c78a5 */ /* 0x000fe2000f8e000c */
[----:B------:R-:W-:Y:S03]  /*46e0*/  BSSY B1, `(.L_x_40) ;  /* 0x0000011000017945 */ /* 0x000fe60003800000 */
[----:B------:R-:W-:-:S04]  /*46f0*/  UIADD3 UR12, UP0, UR12, UR24, URZ ;  /* 0x000000180c0c7290 */ /* 0x000fc8000ff1e03f */
[----:B------:R-:W-:Y:S01]  /*4700*/  UIADD3.X UR13, UR25, UR10, UR13, UP0, !UPT ;  /* 0x0000000a190d7290 */ /* 0x000fe200087fe40d */
        /* <DEDUP_REMOVED lines=14> */
.L_x_41:
[----:B------:R-:W-:Y:S05]  /*47f0*/  BSYNC B1 ;  /* 0x0000000000017941 */ /* 0x000fea0003800000 */
.L_x_40:
[----:B------:R-:W2:Y:S01]  /*4800*/  LDL.LU R19, [R1+0x2c] ;  /* 0x00002c0001137983 */ /* 0x000ea20000300800 */
[----:B-----5:R-:W-:Y:S01]  /*4810*/  IMAD R18, R11, UR21, RZ ;  /* 0x000000150b127c24 */ /* 0x020fe2000f8e02ff */
[----:B------:R-:W-:Y:S02]  /*4820*/  ISETP.GT.AND P4, PT, R0, 0x18, P2 ;  /* 0x000000180000780c */ /* 0x000fe40001784270 */
[----:B------:R-:W3:Y:S01]  /*4830*/  LDL.LU R22, [R1+0x30] ;  /* 0x0000300001167983 */ /* 0x000ee20000300800 */
[----:B--2---:R-:W-:-:S05]  /*4840*/  IMAD R18, R19, UR22, R18 ;  /* 0x0000001613127c24 */ /* 0x004fca000f8e0212 */
[----:B------:R2:W-:Y:S02]  /*4850*/  @P1 STG.E desc[UR18][R20.64+0x20], R18 ;  /* 0x0000201214001986 */ /* 0x0005e4000c101912 */
[----:B--2---:R-:W-:-:S04]  /*4860*/  IMAD.U32 R18, RZ, RZ, UR24 ;  /* 0x00000018ff127e24 */ /* 0x004fc8000f8e00ff */
[----:B------:R-:W-:-:S05]  /*4870*/  IMAD.WIDE.U32 R16, R18, 0x7, R16 ;  /* 0x0000000712107825 */ /* 0x000fca00078e0010 */
[----:B------:R-:W-:Y:S02]  /*4880*/  IADD3 R21, R17, UR10, RZ ;  /* 0x0000000a11157c10 */ /* 0x000fe4000fffe0ff */
[----:B------:R-:W-:-:S05]  /*4890*/  IADD3 R17, P1, R6, R16, RZ ;  /* 0x0000001006117210 */ /* 0x000fca0007f3e0ff */
[----:B------:R-:W-:Y:S01]  /*48a0*/  IMAD.X R19, R21, 0x1, R5, P1 ;  /* 0x0000000115137824 */ /* 0x000fe200008e0605 */
[----:B------:R-:W-:-:S04]  /*48b0*/  LEA R18, P1, R17, UR26, 0x2 ;  /* 0x0000001a11127c11 */ /* 0x000fc8000f8210ff */
[----:B------:R-:W-:-:S05]  /*48c0*/  LEA.HI.X R19, R17, UR27, R19, 0x2, P1 ;  /* 0x0000001b11137c11 */ /* 0x000fca00088f1413 */
[----:B------:R2:W4:Y:S01]  /*48d0*/  @P4 LDG.E.LTC128B R11, desc[UR18][R18.64] ;  /* 0x00000012120b4981 */ /* 0x000522000c1e1920 */
[----:B------:R-:W-:Y:S01]  /*48e0*/  UIMAD UR31, UR17, 0x60, URZ ;  /* 0x00000060111f78a4 */ /* 0x000fe2000f8e023f */
[----:B------:R-:W-:Y:S01]  /*48f0*/  IADD3 R20, P3, R16, UR24, RZ ;  /* 0x0000001810147c10 */ /* 0x000fe2000ff7e0ff */
[----:B------:R-:W-:Y:S01]  /*4900*/  BSSY B1, `(.L_x_42) ;  /* 0x000000f000017945 */ /* 0x000fe20003800000 */
[----:B------:R-:W-:Y:S02]  /*4910*/  ISETP.GT.AND P1, PT, R0, 0x19, P2 ;  /* 0x000000190000780c */ /* 0x000fe40001724270 */
[----:B------:R-:W-:Y:S02]  /*4920*/  IADD3.X R21, R21, UR25, RZ, P3, !PT ;  /* 0x0000001915157c10 */ /* 0x000fe40009ffe4ff */
[----:B------:R-:W-:Y:S01]  /*4930*/  IADD3 R17, P3, R20, R6, RZ ;  /* 0x0000000614117210 */ /* 0x000fe20007f7e0ff */
[----:B--2---:R-:W-:-:S04]  /*4940*/  IMAD.U32 R18, RZ, RZ, UR16 ;  /* 0x00000010ff127e24 */ /* 0x004fc8000f8e00ff */
[----:B------:R-:W-:-:S04]  /*4950*/  IMAD.WIDE.U32 R18, R18, 0x60, R12 ;  /* 0x0000006012127825 */ /* 0x000fc800078e000c */
[----:B------:R-:W-:Y:S02]  /*4960*/  VIADD R19, R19, UR31 ;  /* 0x0000001f13137c36 */ /* 0x000fe40008000000 */
[----:B----4-:R-:W-:-:S04]  /*4970*/  IMAD R16, R11, UR21, RZ ;  /* 0x000000150b107c24 */ /* 0x010fc8000f8e02ff */
[----:B---3--:R-:W-:Y:S02]  /*4980*/  IMAD R16, R22, UR22, R16 ;  /* 0x0000001616107c24 */ /* 0x008fe4000f8e0210 */
[----:B------:R-:W-:-:S03]  /*4990*/  IMAD.X R22, R21, 0x1, R5, P3 ;  /* 0x0000000115167824 */ /* 0x000fc600018e0605 */
[----:B------:R2:W-:Y:S02]  /*49a0*/  @P4 STG.E desc[UR18][R18.64], R16 ;  /* 0x0000001012004986 */ /* 0x0005e4000c101912 */
[----:B--2---:R-:W-:-:S04]  /*49b0*/  LEA R16, P3, R17, UR26, 0x2 ;  /* 0x0000001a11107c11 */ /* 0x004fc8000f8610ff */
[----:B------:R-:W-:Y:S01]  /*49c0*/  LEA.HI.X R17, R17, UR27, R22, 0x2, P3 ;  /* 0x0000001b11117c11 */ /* 0x000fe200098f1416 */
[----:B------:R-:W-:Y:S08]  /*49d0*/  @!P1 BRA `(.L_x_43) ;  /* 0x0000000000049947 */ /* 0x000ff00003800000 */
[----:B------:R2:W5:Y:S02]  /*49e0*/  LDG.E.LTC128B R11, desc[UR18][R16.64] ;  /* 0x00000012100b7981 */ /* 0x000564000c1e1920 */
.L_x_43:
[----:B------:R-:W-:Y:S05]  /*49f0*/  BSYNC B1 ;  /* 0x0000000000017941 */ /* 0x000fea0003800000 */
.L_x_42:
[----:B------:R-:W3:Y:S01]  /*4a00*/  LDL.LU R22, [R1+0x34] ;  /* 0x0000340001167983 */ /* 0x000ee20000300800 */
[----:B------:R-:W-:Y:S02]  /*4a10*/  UIMAD.WIDE.U32 UR14, UR24, 0x7, UR14 ;  /* 0x00000007180e78a5 */ /* 0x000fe4000f8e000e */
[----:B--2---:R-:W-:Y:S01]  /*4a20*/  IMAD.U32 R16, RZ, RZ, UR24 ;  /* 0x00000018ff107e24 */ /* 0x004fe2000f8e00ff */
[----:B------:R-:W-:Y:S01]  /*4a30*/  BSSY B1, `(.L_x_44) ;  /* 0x0000014000017945 */ /* 0x000fe20003800000 */
[----:B------:R-:W-:-:S04]  /*4a40*/  UIADD3 UR14, UP0, UR14, UR24, URZ ;  /* 0x000000180e0e7290 */ /* 0x000fc8000ff1e03f */
[----:B------:R-:W-:-:S06]  /*4a50*/  UIADD3.X UR15, UR25, UR10, UR15, UP0, !UPT ;  /* 0x0000000a190f7290 */ /* 0x000fcc00087fe40f */
[----:B------:R-:W-:-:S03]  /*4a60*/  IMAD.WIDE.U32 R16, R8, R16, UR14 ;  /* 0x0000000e08107e25 */ /* 0x000fc6000f8e0010 */
[----:B------:R-:W-:-:S04]  /*4a70*/  IADD3 R16, P3, R2, R16, RZ ;  /* 0x0000001002107210 */ /* 0x000fc80007f7e0ff */
[----:B------:R-:W-:-:S03]  /*4a80*/  IADD3.X R17, R3, R9, R17, P3, !PT ;  /* 0x0000000903117210 */ /* 0x000fc60001ffe411 */
[----:B------:R-:W-:-:S05]  /*4a90*/  IMAD.WIDE.U32 R16, R10, UR8, R16 ;  /* 0x000000080a107c25 */ /* 0x000fca000f8e0010 */
[----:B------:R-:W-:Y:S02]  /*4aa0*/  IADD3 R17, R17, UR9, RZ ;  /* 0x0000000911117c10 */ /* 0x000fe4000fffe0ff */
[----:B01----:R-:W-:-:S04]  /*4ab0*/  LEA R154, P3, R16, UR26, 0x2 ;  /* 0x0000001a109a7c11 */ /* 0x003fc8000f8610ff */
[----:B------:R-:W-:Y:S01]  /*4ac0*/  LEA.HI.X R155, R16, UR27, R17, 0x2, P3 ;  /* 0x0000001b109b7c11 */ /* 0x000fe200098f1411 */
[----:B-----5:R-:W-:Y:S01]  /*4ad0*/  IMAD R16, R11, UR21, RZ ;  /* 0x000000150b107c24 */ /* 0x020fe2000f8e02ff */
[----:B------:R-:W-:Y:S01]  /*4ae0*/  ISETP.GT.AND P3, PT, R0, 0x18, P0 ;  /* 0x000000180000780c */ /* 0x000fe20000764270 */
[----:B------:R-:W-:Y:S02]  /*4af0*/  IMAD.U32 R17, RZ, RZ, UR16 ;  /* 0x00000010ff117e24 */ /* 0x000fe4000f8e00ff */
[----:B------:R0:W-:Y:S01]  /*4b00*/  STL.64 [R1+0x220], R154 ;  /* 0x0002209a01007387 */ /* 0x0001e20000100a00 */
[----:B---3--:R-:W-:Y:S02]  /*4b10*/  IMAD R22, R22, UR22, R16 ;  /* 0x0000001616167c24 */ /* 0x008fe4000f8e0210 */
[----:B------:R-:W-:-:S04]  /*4b20*/  IMAD.WIDE.U32 R16, R17, 0x60, R14 ;  /* 0x0000006011107825 */ /* 0x000fc800078e000e */
[----:B------:R-:W-:-:S05]  /*4b30*/  VIADD R17, R17, UR31 ;  /* 0x0000001f11117c36 */ /* 0x000fca0008000000 */
[----:B------:R0:W-:Y:S01]  /*4b40*/  @P1 STG.E desc[UR18][R16.64], R22 ;  /* 0x0000001610001986 */ /* 0x0001e2000c101912 */
[----:B------:R-:W-:Y:S05]  /*4b50*/  @!P3 BRA `(.L_x_45) ;  /* 0x000000000004b947 */ /* 0x000fea0003800000 */
[----:B------:R1:W5:Y:S02]  /*4b60*/  LDG.E.LTC128B R11, desc[UR18][R154.64+0x20] ;  /* 0x000020129a0b7981 */ /* 0x000364000c1e1920 */
.L_x_45:
[----:B------:R-:W-:Y:S05]  /*4b70*/  BSYNC B1 ;  /* 0x0000000000017941 */ /* 0x000fea0003800000 */
.L_x_44:
        /* <DEDUP_REMOVED lines=20> */
.L_x_47:
[----:B------:R-:W-:Y:S05]  /*4cc0*/  BSYNC B1 ;  /* 0x0000000000017941 */ /* 0x000fea0003800000 */
.L_x_46:
        /* <DEDUP_REMOVED lines=25> */
[----:B------:R-:W-:-:S05]  /*4e60*/  IADD3 R19, P3, R16, R6, RZ ;  /* 0x0000000610137210 */ /* 0x000fca0007f7e0ff */
[----:B------:R-:W-:Y:S01]  /*4e70*/  IMAD.X R20, R17, 0x1, R5, P3 ;  /* 0x0000000111147824 */ /* 0x000fe200018e0605 */
[----:B------:R-:W-:-:S04]  /*4e80*/  LEA R18, P3, R19, UR26, 0x2 ;  /* 0x0000001a13127c11 */ /* 0x000fc8000f8610ff */
[----:B------:R-:W-:Y:S01]  /*4e90*/  LEA.HI.X R19, R19, UR27, R20, 0x2, P3 ;  /* 0x0000001b13137c11 */ /* 0x000fe200098f1414 */
[----:B------:R-:W-:Y:S08]  /*4ea0*/  @!P1 BRA `(.L_x_49) ;  /* 0x0000000000049947 */ /* 0x000ff00003800000 */
[----:B------:R2:W5:Y:S02]  /*4eb0*/  LDG.E.LTC128B R11, desc[UR18][R18.64] ;  /* 0x00000012120b7981 */ /* 0x000564000c1e1920 */
.L_x_49:
[----:B------:R-:W-:Y:S05]  /*4ec0*/  BSYNC B1 ;  /* 0x0000000000017941 */ /* 0x000fea0003800000 */
.L_x_48:
        /* <DEDUP_REMOVED lines=22> */
.L_x_51:
[----:B------:R-:W-:Y:S05]  /*5030*/  BSYNC B1 ;  /* 0x0000000000017941 */ /* 0x000fea0003800000 */
.L_x_50:
        /* <DEDUP_REMOVED lines=12> */
[----:B------:R-:W-:-:S05]  /*5100*/  IMAD.WIDE.U32 R18, R10, UR8, R18 ;  /* 0x000000080a127c25 */ /* 0x000fca000f8e0012 */
[----:B------:R-:W-:Y:S02]  /*5110*/  IADD3 R19, R19, UR9, RZ ;  /* 0x0000000913137c10 */ /* 0x000fe4000fffe0ff */
[----:B-1----:R-:W-:-:S04]  /*5120*/  LEA R154, P1, R18, UR26, 0x2 ;  /* 0x0000001a129a7c11 */ /* 0x002fc8000f8210ff */
[----:B------:R-:W-:Y:S02]  /*5130*/  LEA.HI.X R155, R18, UR27, R19, 0x2, P1 ;  /* 0x0000001b129b7c11 */ /* 0x000fe400088f1413 */
[----:B------:R-:W-:-:S03]  /*5140*/  ISETP.GT.AND P1, PT, R0, 0x21, P0 ;  /* 0x000000210000780c */ /* 0x000fc60000724270 */
[----:B------:R0:W-:Y:S10]  /*5150*/  STL.64 [R1+0x208], R154 ;  /* 0x0002089a01007387 */ /* 0x0001f40000100a00 */
[----:B------:R-:W-:Y:S05]  /*5160*/  @!P1 BRA `(.L_x_53) ;  /* 0x0000000000049947 */ /* 0x000fea0003800000 */
[----:B------:R1:W5:Y:S02]  /*5170*/  LDG.E.LTC128B R11, desc[UR18][R154.64+0x20] ;  /* 0x000020129a0b7981 */ /* 0x000364000c1e1920 */
.L_x_53:
[----:B------:R-:W-:Y:S05]  /*5180*/  BSYNC B1 ;  /* 0x0000000000017941 */ /* 0x000fea0003800000 */
.L_x_52:
        /* <DEDUP_REMOVED lines=24> */
[----:B---3--:R-:W-:Y:S01]  /*5310*/  IMAD R16, R22, UR22, R16 ;  /* 0x0000001616107c24 */ /* 0x008fe2000f8e0210 */
[----:B------:R-:W-:-:S04]  /*5320*/  IADD3.X R22, R21, R5, RZ, P3, !PT ;  /* 0x0000000515167210 */ /* 0x000fc80001ffe4ff */
[----:B------:R2:W-:Y:S02]  /*5330*/  @P4 STG.E desc[UR18][R18.64], R16 ;  /* 0x0000001012004986 */ /* 0x0005e4000c101912 */
[----:B--2---:R-:W-:-:S04]  /*5340*/  LEA R16, P3, R17, UR26, 0x2 ;  /* 0x0000001a11107c11 */ /* 0x004fc8000f8610ff */
[----:B------:R-:W-:Y:S01]  /*5350*/  LEA.HI.X R17, R17, UR27, R22, 0x2, P3 ;  /* 0x0000001b11117c11 */ /* 0x000fe200098f1416 */
[----:B------:R-:W-:Y:S08]  /*5360*/  @!P1 BRA `(.L_x_55) ;  /* 0x0000000000049947 */ /* 0x000ff00003800000 */
[----:B------:R2:W5:Y:S02]  /*5370*/  LDG.E.LTC128B R11, desc[UR18][R16.64] ;  /* 0x00000012100b7981 */ /* 0x000564000c1e1920 */
.L_x_55:
[----:B------:R-:W-:Y:S05]  /*5380*/  BSYNC B1 ;  /* 0x0000000000017941 */ /* 0x000fea0003800000 */
.L_x_54:
        /* <DEDUP_REMOVED lines=23> */
.L_x_57:
[----:B------:R-:W-:Y:S05]  /*5500*/  BSYNC B1 ;  /* 0x0000000000017941 */ /* 0x000fea0003800000 */
.L_x_56:
        /* <DEDUP_REMOVED lines=20> */
.L_x_59:
[----:B------:R-:W-:Y:S05]  /*5650*/  BSYNC B1 ;  /* 0x0000000000017941 */ /* 0x000fea0003800000 */
.L_x_58:
        /* <DEDUP_REMOVED lines=14> */
[----:B------:R-:W-:Y:S01]  /*5740*/  IMAD.U32 R18, RZ, RZ, UR16 ;  /* 0x00000010ff127e24 */ /* 0x000fe2000f8e00ff */
[----:B------:R-:W-:Y:S01]  /*5750*/  UIMAD UR31, UR17, 0xc0, URZ ;  /* 0x000000c0111f78a4 */ /* 0x000fe2000f8e023f */
[----:B------:R-:W-:Y:S01]  /*5760*/  ISETP.GT.AND P1, PT, R0, 0x31, P2 ;  /* 0x000000310000780c */ /* 0x000fe20001724270 */
[----:B------:R-:W-:Y:S01]  /*5770*/  BSSY B1, `(.L_x_60) ;  /* 0x000000e000017945 */ /* 0x000fe20003800000 */
[----:B------:R-:W-:Y:S01]  /*5780*/  IADD3 R20, P3, R20, UR24, RZ ;  /* 0x0000001814147c10 */ /* 0x000fe2000ff7e0ff */
[----:B------:R-:W-:-:S03]  /*5790*/  IMAD.WIDE.U32 R18, R18, 0xc0, R12 ;  /* 0x000000c012127825 */ /* 0x000fc600078e000c */
[----:B------:R-:W-:Y:S01]  /*57a0*/  IADD3.X R21, R21, UR25, RZ, P3, !PT ;  /* 0x0000001915157c10 */ /* 0x000fe20009ffe4ff */
[----:B------:R-:W-:Y:S01]  /*57b0*/  VIADD R19, R19, UR31 ;  /* 0x0000001f13137c36 */ /* 0x000fe20008000000 */
[----:B--2---:R-:W-:Y:S01]  /*57c0*/  IADD3 R17, P3, R20, R6, RZ ;  /* 0x0000000614117210 */ /* 0x004fe20007f7e0ff */
        /* <DEDUP_REMOVED lines=8> */
.L_x_61:
[----:B------:R-:W-:Y:S05]  /*5850*/  BSYNC B1 ;  /* 0x0000000000017941 */ /* 0x000fea0003800000 */
.L_x_60:
        /* <DEDUP_REMOVED lines=23> */
.L_x_63:
[----:B------:R-:W-:Y:S05]  /*59d0*/  BSYNC B1 ;  /* 0x0000000000017941 */ /* 0x000fea0003800000 */
.L_x_62:
        /* <DEDUP_REMOVED lines=20> */
.L_x_65:
[----:B------:R-:W-:Y:S05]  /*5b20*/  BSYNC B1 ;  /* 0x0000000000017941 */ /* 0x000fea0003800000 */
.L_x_64:
        /* <DEDUP_REMOVED lines=31> */
.L_x_67:
[----:B------:R-:W-:Y:S05]  /*5d20*/  BSYNC B1 ;  /* 0x0000000000017941 */ /* 0x000fea0003800000 */
.L_x_66:
        /* <DEDUP_REMOVED lines=23> */
.L_x_69:
[----:B------:R-:W-:Y:S05]  /*5ea0*/  BSYNC B1 ;  /* 0x0000000000017941 */ /* 0x000fea0003800000 */
.L_x_68:
        /* <DEDUP_REMOVED lines=20> */
.L_x_71:
[----:B------:R-:W-:Y:S05]  /*5ff0*/  BSYNC B1 ;  /* 0x0000000000017941 */ /* 0x000fea0003800000 */
.L_x_70:
        /* <DEDUP_REMOVED lines=31> */
.L_x_73:
[----:B------:R-:W-:Y:S05]  /*61f0*/  BSYNC B1 ;  /* 0x0000000000017941 */ /* 0x000fea0003800000 */
.L_x_72:
        /* <DEDUP_REMOVED lines=22> */
.L_x_75:
[----:B------:R-:W-:Y:S05]  /*6360*/  BSYNC B1 ;  /* 0x0000000000017941 */ /* 0x000fea0003800000 */
.L_x_74:
        /* <DEDUP_REMOVED lines=20> */
.L_x_77:
[----:B------:R-:W-:Y:S05]  /*64b0*/  BSYNC B1 ;  /* 0x0000000000017941 */ /* 0x000fea0003800000 */
.L_x_76:
        /* <DEDUP_REMOVED lines=19> */
[----:B------:R-:W-:Y:S02]  /*65f0*/  IADD3 R17, P3, R20, R6, RZ ;  /* 0x0000000614117210 */ /* 0x000fe40007f7e0ff */
[----:B--2---:R-:W-:-:S05]  /*6600*/  MOV R18, UR16 ;  /* 0x0000001000127c02 */ /* 0x004fca0008000f00 */
        /* <DEDUP_REMOVED lines=10> */
.L_x_79:
[----:B------:R-:W-:Y:S05]  /*66b0*/  BSYNC B1 ;  /* 0x0000000000017941 */ /* 0x000fea0003800000 */
.L_x_78:
        /* <DEDUP_REMOVED lines=18> */
[----:B------:R-:W-:-:S05]  /*67e0*/  IMAD.WIDE.U32 R16, R17, 0x120, R14 ;  /* 0x0000012011107825 */ /* 0x000fca00078e000e */
[----:B------:R-:W-:-:S05]  /*67f0*/  IADD3 R17, R17, UR31, RZ ;  /* 0x0000001f11117c10 */ /* 0x000fca000fffe0ff */
[----:B------:R0:W-:Y:S01]  /*6800*/  @P1 STG.E desc[UR18][R16.64], R22 ;  /* 0x0000001610001986 */ /* 0x0001e2000c101912 */
[----:B------:R-:W-:Y:S05]  /*6810*/  @!P3 BRA `(.L_x_81) ;  /* 0x000000000004b947 */ /* 0x000fea0003800000 */
[----:B------:R1:W5:Y:S02]  /*6820*/  LDG.E.LTC128B R11, desc[UR18][R154.64+0x20] ;  /* 0x000020129a0b7981 */ /* 0x000364000c1e1920 */
.L_x_81:
[----:B------:R-:W-:Y:S05]  /*6830*/  BSYNC B1 ;  /* 0x0000000000017941 */ /* 0x000fea0003800000 */
.L_x_80:
        /* <DEDUP_REMOVED lines=17> */
[----:B------:R0:W-:Y:S10]  /*6950*/  STL.64 [R1], R154 ;  /* 0x0000009a01007387 */ /* 0x0001f40000100a00 */
[----:B------:R-:W-:Y:S05]  /*6960*/  @!P1 BRA `(.L_x_83) ;  /* 0x0000000000049947 */ /* 0x000fea0003800000 */
[----:B------:R1:W5:Y:S02]  /*6970*/  LDG.E.LTC128B R11, desc[UR18][R154.64+0x20] ;  /* 0x000020129a0b7981 */ /* 0x000364000c1e1920 */
.L_x_83:
[----:B------:R-:W-:Y:S05]  /*6980*/  BSYNC B1 ;  /* 0x0000000000017941 */ /* 0x000fea0003800000 */
.L_x_82:
        /* <DEDUP_REMOVED lines=14> */
[----:B------:R-:W-:Y:S01]  /*6a70*/  MOV R18, UR16 ;  /* 0x0000001000127c02 */ /* 0x000fe20008000f00 */
[----:B------:R-:W-:Y:S01]  /*6a80*/  UIMAD UR31, UR17, 0x140, URZ ;  /* 0x00000140111f78a4 */ /* 0x000fe2000f8e023f */
[----:B------:R-:W-:Y:S01]  /*6a90*/  IADD3 R20, P3, R20, UR24, RZ ;  /* 0x0000001814147c10 */ /* 0x000fe2000ff7e0ff */
[----:B------:R-:W-:Y:S01]  /*6aa0*/  BSSY B1, `(.L_x_84) ;  /* 0x000000e000017945 */ /* 0x000fe20003800000 */
[----:B------:R-:W-:Y:S01]  /*6ab0*/  ISETP.GT.AND P1, PT, R0, 0x51, P2 ;  /* 0x000000510000780c */ /* 0x000fe20001724270 */
[----:B------:R-:W-:Y:S01]  /*6ac0*/  IMAD.WIDE.U32 R18, R18, 0x140, R12 ;  /* 0x0000014012127825 */ /* 0x000fe200078e000c */
[----:B------:R-:W-:-:S03]  /*6ad0*/  IADD3.X R21, R21, UR25, RZ, P3, !PT ;  /* 0x0000001915157c10 */ /* 0x000fc60009ffe4ff */
[----:B------:R-:W-:Y:S01]  /*6ae0*/  VIADD R19, R19, UR31 ;  /* 0x0000001f13137c36 */ /* 0x000fe20008000000 */
[----:B--2---:R-:W-:Y:S01]  /*6af0*/  IADD3 R17, P3, R20, R6, RZ ;  /* 0x0000000614117210 */ /* 0x004fe20007f7e0ff */
        /* <DEDUP_REMOVED lines=8> */
.L_x_85:
[----:B------:R-:W-:Y:S05]  /*6b80*/  BSYNC B1 ;  /* 0x0000000000017941 */ /* 0x000fea0003800000 */
.L_x_84:
        /* <DEDUP_REMOVED lines=11> */
[----:B------:R-:W-:-:S04]  /*6c40*/  LEA R236, P3, R16, UR26, 0x2 ;  /* 0x0000001a10ec7c11 */ /* 0x000fc8000f8610ff */
[----:B------:R-:W-:Y:S01]  /*6c50*/  LEA.HI.X R237, R16, UR27, R17, 0x2, P3 ;  /* 0x0000001b10ed7c11 */ /* 0x000fe200098f1411 */
[----:B-----5:R-:W-:Y:S01]  /*6c60*/  IMAD R16, R11, UR21, RZ ;  /* 0x000000150b107c24 */ /* 0x020fe2000f8e02ff */
[----:B------:R-:W-:Y:S01]  /*6c70*/  ISETP.GT.AND P3, PT, R0, 0x50, P0 ;  /* 0x000000500000780c */ /* 0x000fe20000764270 */
[----:B------:R-:W-:Y:S02]  /*6c80*/  IMAD.U32 R17, RZ, RZ, UR16 ;  /* 0x00000010ff117e24 */ /* 0x000fe4000f8e00ff */
[----:B---3--:R-:W-:Y:S02]  /*6c90*/  IMAD R22, R22, UR22, R16 ;  /* 0x0000001616167c24 */ /* 0x008fe4000f8e0210 */
[----:B------:R-:W-:-:S05]  /*6ca0*/  IMAD.WIDE.U32 R16, R17, 0x140, R14 ;  /* 0x0000014011107825 */ /* 0x000fca00078e000e */
[----:B------:R-:W-:-:S05]  /*6cb0*/  IADD3 R17, R17, UR31, RZ ;  /* 0x0000001f11117c10 */ /* 0x000fca000fffe0ff */
[----:B------:R2:W-:Y:S01]  /*6cc0*/  @P1 STG.E desc[UR18][R16.64], R22 ;  /* 0x0000001610001986 */ /* 0x0005e2000c101912 */
[----:B------:R-:W-:Y:S05]  /*6cd0*/  @!P3 BRA `(.L_x_87) ;  /* 0x000000000004b947 */ /* 0x000fea0003800000 */
[----:B------:R3:W5:Y:S02]  /*6ce0*/  LDG.E.LTC128B R11, desc[UR18][R236.64+0x20] ;  /* 0x00002012ec0b7981 */ /* 0x000764000c1e1920 */
.L_x_87:
[----:B------:R-:W-:Y:S05]  /*6cf0*/  BSYNC B1 ;  /* 0x0000000000017941 */ /* 0x000fea0003800000 */
.L_x_86:
[----:B------:R-:W4:Y:S01]  /*6d00*/  LDL.LU R23, [R1+0xa8] ;  /* 0x0000a80001177983 */ /* 0x000f220000300800 */
[----:B--2--5:R-:W-:Y:S01]  /*6d10*/  IMAD R22, R11, UR21, RZ ;  /* 0x000000150b167c24 */ /* 0x024fe2000f8e02ff */
[----:B------:R-:W-:Y:S01]  /*6d20*/  UIMAD.WIDE.U32 UR12, UR24, 0x7, UR12 ;  /* 0x00000007180c78a5 */ /* 0x000fe2000f8e000c */
[----:B------:R-:W-:Y:S03]  /*6d30*/  BSSY B1, `(.L_x_88) ;  /* 0x0000010000017945 */ /* 0x000fe60003800000 */
[----:B------:R-:W-:-:S04]  /*6d40*/  UIADD3 UR12, UP0, UR12, UR24, URZ ;  /* 0x000000180c0c7290 */ /* 0x000fc8000ff1e03f */
[----:B------:R-:W-:Y:S01]  /*6d50*/  UIADD3.X UR13, UR25, UR10, UR13, UP0, !UPT ;  /* 0x0000000a190d7290 */ /* 0x000fe200087fe40d */
[----:B----4-:R-:W-:-:S05]  /*6d60*/  IMAD R22, R23, UR22, R22 ;  /* 0x0000001617167c24 */ /* 0x010fca000f8e0216 */
[----:B------:R2:W-:Y:S02]  /*6d70*/  @P3 STG.E desc[UR18][R18.64+0x20], R22 ;  /* 0x0000201612003986 */ /* 0x0005e4000c101912 */
[----:B--2---:R-:W-:-:S04]  /*6d80*/  IMAD.U32 R18, RZ, RZ, UR24 ;  /* 0x00000018ff127e24 */ /* 0x004fc8000f8e00ff */
[----:B------:R-:W-:-:S03]  /*6d90*/  IMAD.WIDE.U32 R18, R8, R18, UR12 ;  /* 0x0000000c08127e25 */ /* 0x000fc6000f8e0012 */
[----:B------:R-:W-:-:S04]  /*6da0*/  IADD3 R18, P1, R2, R18, RZ ;  /* 0x0000001202127210 */ /* 0x000fc80007f3e0ff */
[----:B------:R-:W-:-:S03]  /*6db0*/  IADD3.X R19, R3, R9, R19, P1, !PT ;  /* 0x0000000903137210 */ /* 0x000fc60000ffe413 */
[----:B------:R-:W-:-:S04]  /*6dc0*/  IMAD.WIDE.U32 R18, R10, UR8, R18 ;  /* 0x000000080a127c25 */ /* 0x000fc8000f8e0012 */
[----:B------:R-:W-:Y:S01]  /*6dd0*/  VIADD R19, R19, UR9 ;  /* 0x0000000913137c36 */ /* 0x000fe20008000000 */
[----:B------:R-:W-:-:S04]  /*6de0*/  LEA R234, P1, R18, UR26, 0x2 ;  /* 0x0000001a12ea7c11 */ /* 0x000fc8000f8210ff */
[----:B------:R-:W-:Y:S02]  /*6df0*/  LEA.HI.X R235, R18, UR27, R19, 0x2, P1 ;  /* 0x0000001b12eb7c11 */ /* 0x000fe400088f1413 */
[----:B------:R-:W-:-:S13]  /*6e00*/  ISETP.GT.AND P1, PT, R0, 0x51, P0 ;  /* 0x000000510000780c */ /* 0x000fda0000724270 */
[----:B------:R-:W-:Y:S05]  /*6e10*/  @!P1 BRA `(.L_x_89) ;  /* 0x0000000000049947 */ /* 0x000fea0003800000 */
[----:B------:R2:W5:Y:S02]  /*6e20*/  LDG.E.LTC128B R11, desc[UR18][R234.64+0x20] ;  /* 0x00002012ea0b7981 */ /* 0x000564000c1e1920 */
.L_x_89:
[----:B------:R-:W-:Y:S05]  /*6e30*/  BSYNC B1 ;  /* 0x0000000000017941 */ /* 0x000fea0003800000 */
.L_x_88:
[----:B------:R-:W4:Y:S01]  /*6e40*/  LDL.LU R19, [R1+0xac] ;  /* 0x0000ac0001137983 */ /* 0x000f220000300800 */
[----:B-----5:R-:W-:Y:S01]  /*6e50*/  IMAD R18, R11, UR21, RZ ;  /* 0x000000150b127c24 */ /* 0x020fe2000f8e02ff */
[----:B------:R-:W-:Y:S02]  /*6e60*/  ISETP.GT.AND P4, PT, R0, 0x58, P2 ;  /* 0x000000580000780c */ /* 0x000fe40001784270 */
[----:B------:R-:W3:Y:S01]  /*6e70*/  LDL.LU R22, [R1+0xb0] ;  /* 0x0000b00001167983 */ /* 0x000ee20000300800 */
[----:B----4-:R-:W-:-:S05]  /*6e80*/  IMAD R18, R19, UR22, R18 ;  /* 0x0000001613127c24 */ /* 0x010fca000f8e0212 */
[----:B------:R4:W-:Y:S02]  /*6e90*/  @P1 STG.E desc[UR18][R16.64+0x20], R18 ;  /* 0x0000201210001986 */ /* 0x0009e4000c101912 */
[----:B----4-:R-:W-:-:S04]  /*6ea0*/  IMAD.U32 R16, RZ, RZ, UR24 ;  /* 0x00000018ff107e24 */ /* 0x010fc8000f8e00ff */
[----:B------:R-:W-:-:S04]  /*6eb0*/  IMAD.WIDE.U32 R20, R16, 0x7, R20 ;  /* 0x0000000710147825 */ /* 0x000fc800078e0014 */
[----:B------:R-:W-:Y:S01]  /*6ec0*/  VIADD R18, R21, UR10 ;  /* 0x0000000a15127c36 */ /* 0x000fe20008000000 */
[----:B------:R-:W-:-:S05]  /*6ed0*/  IADD3 R17, P1, R6, R20, RZ ;  /* 0x0000001406117210 */ /* 0x000fca0007f3e0ff */
[----:B------:R-:W-:Y:S01]  /*6ee0*/  IMAD.X R19, R18, 0x1, R5, P1 ;  /* 0x0000000112137824 */ /* 0x000fe200008e0605 */
[----:B------:R-:W-:-:S04]  /*6ef0*/  LEA R16, P1, R17, UR26, 0x2 ;  /* 0x0000001a11107c11 */ /* 0x000fc8000f8210ff */
[----:B------:R-:W-:-:S05]  /*6f00*/  LEA.HI.X R17, R17, UR27, R19, 0x2, P1 ;  /* 0x0000001b11117c11 */ /* 0x000fca00088f1413 */
[----:B------:R4:W2:Y:S01]  /*6f10*/  @P4 LDG.E.LTC128B R11, desc[UR18][R16.64] ;  /* 0x00000012100b4981 */ /* 0x0008a2000c1e1920 */
[----:B------:R-:W-:Y:S01]  /*6f20*/  UIMAD UR31, UR17, 0x160, URZ ;  /* 0x00000160111f78a4 */ /* 0x000fe2000f8e023f */
[----:B------:R-:W-:Y:S01]  /*6f30*/  IADD3 R20, P3, R20, UR24, RZ ;  /* 0x0000001814147c10 */ /* 0x000fe2000ff7e0ff */
[----:B------:R-:W-:Y:S01]  /*6f40*/  BSSY B1, `(.L_x_90) ;  /* 0x000000f000017945 */ /* 0x000fe20003800000 */
[----:B------:R-:W-:Y:S02]  /*6f50*/  ISETP.GT.AND P1, PT, R0, 0x59, P2 ;  /* 0x000000590000780c */ /* 0x000fe40001724270 */
[----:B------:R-:W-:Y:S02]  /*6f60*/  IADD3.X R21, R18, UR25, RZ, P3, !PT ;  /* 0x0000001912157c10 */ /* 0x000fe40009ffe4ff */
[----:B----4-:R-:W-:-:S05]  /*6f70*/  MOV R16, UR16 ;  /* 0x0000001000107c02 */ /* 0x010fca0008000f00 */
[----:B------:R-:W-:-:S04]  /*6f80*/  IMAD.WIDE.U32 R16, R16, 0x160, R12 ;  /* 0x0000016010107825 */ /* 0x000fc800078e000c */
[----:B------:R-:W-:Y:S02]  /*6f90*/  VIADD R17, R17, UR31 ;  /* 0x0000001f11117c36 */ /* 0x000fe40008000000 */
[----:B--2---:R-:W-:-:S04]  /*6fa0*/  IMAD R19, R11, UR21, RZ ;  /* 0x000000150b137c24 */ /* 0x004fc8000f8e02ff */
[----:B---3--:R-:W-:-:S05]  /*6fb0*/  IMAD R19, R22, UR22, R19 ;  /* 0x0000001616137c24 */ /* 0x008fca000f8e0213 */
[----:B------:R2:W-:Y:S02]  /*6fc0*/  @P4 STG.E desc[UR18][R16.64], R19 ;  /* 0x0000001310004986 */ /* 0x0005e4000c101912 */
[----:B--2---:R-:W-:-:S05]  /*6fd0*/  IADD3 R19, P3, R20, R6, RZ ;  /* 0x0000000614137210 */ /* 0x004fca0007f7e0ff */
[----:B------:R-:W-:Y:S01]  /*6fe0*/  IMAD.X R22, R21, 0x1, R5, P3 ;  /* 0x0000000115167824 */ /* 0x000fe200018e0605 */
[----:B------:R-:W-:-:S04]  /*6ff0*/  LEA R18, P3, R19, UR26, 0x2 ;  /* 0x0000001a13127c11 */ /* 0x000fc8000f8610ff */
[----:B------:R-:W-:Y:S01]  /*7000*/  LEA.HI.X R19, R19, UR27, R22, 0x2, P3 ;  /* 0x0000001b13137c11 */ /* 0x000fe200098f1416 */
[----:B------:R-:W-:Y:S08]  /*7010*/  @!P1 BRA `(.L_x_91) ;  /* 0x0000000000049947 */ /* 0x000ff00003800000 */
[----:B------:R2:W5:Y:S02]  /*7020*/  LDG.E.LTC128B R11, desc[UR18][R18.64] ;  /* 0x00000012120b7981 */ /* 0x000564000c1e1920 */
.L_x_91:
[----:B------:R-:W-:Y:S05]  /*7030*/  BSYNC B1 ;  /* 0x0000000000017941 */ /* 0x000fea0003800000 */
.L_x_90:
        /* <DEDUP_REMOVED lines=22> */
.L_x_93:
[----:B------:R-:W-:Y:S05]  /*71a0*/  BSYNC B1 ;  /* 0x0000000000017941 */ /* 0x000fea0003800000 */
.L_x_92:
        /* <DEDUP_REMOVED lines=19> */
.L_x_95:
[----:B------:R-:W-:Y:S05]  /*72e0*/  BSYNC B1 ;  /* 0x0000000000017941 */ /* 0x000fea0003800000 */
.L_x_94:
        /* <DEDUP_REMOVED lines=19> */
[----:B------:R-:W-:Y:S02]  /*7420*/  IADD3 R21, P3, R16, R6, RZ ;  /* 0x0000000610157210 */ /* 0x000fe40007f7e0ff */
[----:B----4-:R-:W-:-:S05]  /*7430*/  MOV R18, UR16 ;  /* 0x0000001000127c02 */ /* 0x010fca0008000f00 */
[----:B------:R-:W-:-:S04]  /*7440*/  IMAD.WIDE.U32 R18, R18, 0x180, R12 ;  /* 0x0000018012127825 */ /* 0x000fc800078e000c */
[----:B------:R-:W-:Y:S02]  /*7450*/  VIADD R19, R19, UR31 ;  /* 0x0000001f13137c36 */ /* 0x000fe40008000000 */
[----:B--2---:R-:W-:-:S04]  /*7460*/  IMAD R20, R11, UR21, RZ ;  /* 0x000000150b147c24 */ /* 0x004fc8000f8e02ff */
[----:B---3--:R-:W-:Y:S02]  /*7470*/  IMAD R20, R22, UR22, R20 ;  /* 0x0000001616147c24 */ /* 0x008fe4000f8e0214 */
[----:B------:R-:W-:-:S03]  /*7480*/  IMAD.X R22, R17, 0x1, R5, P3 ;  /* 0x0000000111167824 */ /* 0x000fc600018e0605 */
[----:B------:R2:W-:Y:S02]  /*7490*/  @P4 STG.E desc[UR18][R18.64], R20 ;  /* 0x0000001412004986 */ /* 0x0005e4000c101912 */
[----:B--2---:R-:W-:-:S04]  /*74a0*/  LEA R20, P3, R21, UR26, 0x2 ;  /* 0x0000001a15147c11 */ /* 0x004fc8000f8610ff */
[----:B------:R-:W-:Y:S01]  /*74b0*/  LEA.HI.X R21, R21, UR27, R22, 0x2, P3 ;  /* 0x0000001b15157c11 */ /* 0x000fe200098f1416 */
[----:B------:R-:W-:Y:S08]  /*74c0*/  @!P1 BRA `(.L_x_97) ;  /* 0x0000000000049947 */ /* 0x000ff00003800000 */
[----:B------:R2:W5:Y:S02]  /*74d0*/  LDG.E.LTC128B R11, desc[UR18][R20.64] ;  /* 0x00000012140b7981 */ /* 0x000564000c1e1920 */
.L_x_97:
[----:B------:R-:W-:Y:S05]  /*74e0*/  BSYNC B1 ;  /* 0x0000000000017941 */ /* 0x000fea0003800000 */
.L_x_96:
[----:B------:R-:W3:Y:S01]  /*74f0*/  LDL.LU R23, [R1+0xc4] ;  /* 0x0000c40001177983 */ /* 0x000ee20000300800 */
[----:B------:R-:W-:Y:S02]  /*7500*/  UIMAD.WIDE.U32 UR14, UR24, 0x7, UR14 ;  /* 0x00000007180e78a5 */ /* 0x000fe4000f8e000e */
[----:B--2---:R-:W-:Y:S01]  /*7510*/  IMAD.U32 R20, RZ, RZ, UR24 ;  /* 0x00000018ff147e24 */ /* 0x004fe2000f8e00ff */
[----:B------:R-:W-:Y:S01]  /*7520*/  BSSY B1, `(.L_x_98) ;  /* 0x0000013000017945 */ /* 0x000fe20003800000 */
[----:B-----5:R-:W-:Y:S01]  /*7530*/  IMAD R22, R11, UR21, RZ ;  /* 0x000000150b167c24 */ /* 0x020fe2000f8e02ff */
        /* <DEDUP_REMOVED lines=9> */
[----:B------:R-:W-:Y:S01]  /*75d0*/  IMAD.U32 R20, RZ, RZ, UR16 ;  /* 0x00000010ff147e24 */ /* 0x000fe2000f8e00ff */
[----:B------:R-:W-:-:S03]  /*75e0*/  ISETP.GT.AND P3, PT, R0, 0x60, P0 ;  /* 0x000000600000780c */ /* 0x000fc60000764270 */
[----:B------:R-:W-:-:S05]  /*75f0*/  IMAD.WIDE.U32 R20, R20, 0x180, R14 ;  /* 0x0000018014147825 */ /* 0x000fca00078e000e */
[----:B------:R-:W-:Y:S01]  /*7600*/  IADD3 R21, R21, UR31, RZ ;  /* 0x0000001f15157c10 */ /* 0x000fe2000fffe0ff */
[----:B---3--:R-:W-:-:S05]  /*7610*/  IMAD R22, R23, UR22, R22 ;  /* 0x0000001617167c24 */ /* 0x008fca000f8e0216 */
[----:B------:R2:W-:Y:S01]  /*7620*/  @P1 STG.E desc[UR18][R20.64], R22 ;  /* 0x0000001614001986 */ /* 0x0005e2000c101912 */
[----:B------:R-:W-:Y:S05]  /*7630*/  @!P3 BRA `(.L_x_99) ;  /* 0x000000000004b947 */ /* 0x000fea0003800000 */
[----:B------:R3:W5:Y:S02]  /*7640*/  LDG.E.LTC128B R11, desc[UR18][R228.64+0x20] ;  /* 0x00002012e40b7981 */ /* 0x000764000c1e1920 */
.L_x_99:
[----:B------:R-:W-:Y:S05]  /*7650*/  BSYNC B1 ;  /* 0x0000000000017941 */ /* 0x000fea0003800000 */
.L_x_98:
        /* <DEDUP_REMOVED lines=19> */
.L_x_101:
[----:B------:R-:W-:Y:S05]  /*7790*/  BSYNC B1 ;  /* 0x0000000000017941 */ /* 0x000fea0003800000 */
.L_x_100:
        /* <DEDUP_REMOVED lines=31> */
.L_x_103:
[----:B------:R-:W-:Y:S05]  /*7990*/  BSYNC B1 ;  /* 0x0000000000017941 */ /* 0x000fea0003800000 */
.L_x_102:
[----:B01----:R-:W3:Y:S01]  /*79a0*/  LDL.LU R154, [R1+0xd4] ;  /* 0x0000d400019a7983 */ /* 0x003ee20000300800 */
        /* <DEDUP_REMOVED lines=21> */
.L_x_105:
[----:B------:R-:W-:Y:S05]  /*7b00*/  BSYNC B1 ;  /* 0x0000000000017941 */ /* 0x000fea0003800000 */
.L_x_104:
        /* <DEDUP_REMOVED lines=19> */
.L_x_107:
[----:B------:R-:W-:Y:S05]  /*7c40*/  BSYNC B1 ;  /* 0x0000000000017941 */ /* 0x000fea0003800000 */
.L_x_106:
        /* <DEDUP_REMOVED lines=19> */
[----:B--2---:R-:W-:-:S05]  /*7d80*/  MOV R22, UR16 ;  /* 0x0000001000167c02 */ /* 0x004fca0008000f00 */
[----:B------:R-:W-:-:S04]  /*7d90*/  IMAD.WIDE.U32 R22, R22, 0x1c0, R12 ;  /* 0x000001c016167825 */ /* 0x000fc800078e000c */
[----:B------:R-:W-:Y:S02]  /*7da0*/  VIADD R23, R23, UR31 ;  /* 0x0000001f17177c36 */ /* 0x000fe40008000000 */
[----:B----4-:R-:W-:-:S04]  /*7db0*/  IMAD R152, R11, UR21, RZ ;  /* 0x000000150b987c24 */ /* 0x010fc8000f8e02ff */
        /* <DEDUP_REMOVED lines=8> */
.L_x_109:
[----:B------:R-:W-:Y:S05]  /*7e40*/  BSYNC B1 ;  /* 0x0000000000017941 */ /* 0x000fea0003800000 */
.L_x_108:
        /* <DEDUP_REMOVED lines=14> */
[----:B------:R-:W-:Y:S01]  /*7f30*/  ISETP.GT.AND P3, PT, R0, 0x70, P0 ;  /* 0x000000700000780c */ /* 0x000fe20000764270 */
[----:B-----5:R-:W-:Y:S02]  /*7f40*/  IMAD R152, R11, UR21, RZ ;  /* 0x000000150b987c24 */ /* 0x020fe4000f8e02ff */
[----:B------:R-:W-:-:S05]  /*7f50*/  IMAD.WIDE.U32 R156, R156, 0x1c0, R14 ;  /* 0x000001c09c9c7825 */ /* 0x000fca00078e000e */
[----:B------:R-:W-:Y:S01]  /*7f60*/  IADD3 R157, R157, UR31, RZ ;  /* 0x0000001f9d9d7c10 */ /* 0x000fe2000fffe0ff */
[----:B---3--:R-:W-:-:S05]  /*7f70*/  IMAD R152, R158, UR22, R152 ;  /* 0x000000169e987c24 */ /* 0x008fca000f8e0298 */
[----:B------:R2:W-:Y:S01]  /*7f80*/  @P1 STG.E desc[UR18][R156.64], R152 ;  /* 0x000000989c001986 */ /* 0x0005e2000c101912 */
[----:B------:R-:W-:Y:S05]  /*7f90*/  @!P3 BRA `(.L_x_111) ;  /* 0x000000000004b947 */ /* 0x000fea0003800000 */
[----:B------:R3:W5:Y:S02]  /*7fa0*/  LDG.E.LTC128B R11, desc[UR18][R154.64+0x20] ;  /* 0x000020129a0b7981 */ /* 0x000764000c1e1920 */
.L_x_111:
[----:B------:R-:W-:Y:S05]  /*7fb0*/  BSYNC B1 ;  /* 0x0000000000017941 */ /* 0x000fea0003800000 */
.L_x_110:
        /* <DEDUP_REMOVED lines=19> */
.L_x_113:
[----:B------:R-:W-:Y:S05]  /*80f0*/  BSYNC B1 ;  /* 0x0000000000017941 */ /* 0x000fea0003800000 */
.L_x_112:
        /* <DEDUP_REMOVED lines=31> */
.L_x_115:
[----:B------:R-:W-:Y:S05]  /*82f0*/  BSYNC B1 ;  /* 0x0000000000017941 */ /* 0x000fea0003800000 */
.L_x_114:
        /* <DEDUP_REMOVED lines=22> */
.L_x_117:
[----:B------:R-:W-:Y:S05]  /*8460*/  BSYNC B1 ;  /* 0x0000000000017941 */ /* 0x000fea0003800000 */
.L_x_116:
        /* <DEDUP_REMOVED lines=19> */
.L_x_119:
[----:B------:R-:W-:Y:S05]  /*85a0*/  BSYNC B1 ;  /* 0x0000000000017941 */ /* 0x000fea0003800000 */
.L_x_118:
        /* <DEDUP_REMOVED lines=14> */
[----:B------:R-:W-:Y:S01]  /*8690*/  USHF.L.U32 UR31, UR16, 0x9, URZ ;  /* 0x00000009101f7899 */ /* 0x000fe2000800063f */
[----:B------:R-:W-:Y:S01]  /*86a0*/  IADD3 R160, P3, R160, UR24, RZ ;  /* 0x00000018a0a07c10 */ /* 0x000fe2000ff7e0ff */
[----:B------:R-:W-:Y:S01]  /*86b0*/  USHF.L.U64.HI UR32, UR16, 0x9, UR17 ;  /* 0x0000000910207899 */ /* 0x000fe20008010211 */
[----:B------:R-:W-:Y:S03]  /*86c0*/  BSSY B1, `(.L_x_120) ;  /* 0x000000e000017945 */ /* 0x000fe60003800000 */
[----:B----4-:R-:W-:-:S04]  /*86d0*/  IADD3 R16, P1, R12, UR31, RZ ;  /* 0x0000001f0c107c10 */ /* 0x010fc8000ff3e0ff */
[----:B------:R-:W-:Y:S02]  /*86e0*/  IADD3.X R17, R13, UR32, RZ, P1, !PT ;  /* 0x000000200d117c10 */ /* 0x000fe40008ffe4ff */
[----:B------:R-:W-:Y:S01]  /*86f0*/  ISETP.GT.AND P1, PT, R0, 0x81, P2 ;  /* 0x000000810000780c */ /* 0x000fe20001724270 */
[----:B--2---:R-:W-:-:S04]  /*8700*/  IMAD R161, R11, UR21, RZ ;  /* 0x000000150ba17c24 */ /* 0x004fc8000f8e02ff */
[----:B---3--:R-:W-:-:S05]  /*8710*/  IMAD R161, R162, UR22, R161 ;  /* 0x00000016a2a17c24 */ /* 0x008fca000f8e02a1 */
        /* <DEDUP_REMOVED lines=8> */
.L_x_121:
[----:B------:R-:W-:Y:S05]  /*87a0*/  BSYNC B1 ;  /* 0x0000000000017941 */ /* 0x000fea0003800000 */
.L_x_120:
        /* <DEDUP_REMOVED lines=15> */
[----:B------:R-:W-:-:S04]  /*88a0*/  IADD3 R166, P3, R14, UR31, RZ ;  /* 0x0000001f0ea67c10 */ /* 0x000fc8000ff7e0ff */
[----:B------:R-:W-:Y:S01]  /*88b0*/  IADD3.X R167, R15, UR32, RZ, P3, !PT ;  /* 0x000000200fa77c10 */ /* 0x000fe20009ffe4ff */
[----:B---3--:R-:W-:-:S05]  /*88c0*/  IMAD R152, R168, UR22, R152 ;  /* 0x00000016a8987c24 */ /* 0x008fca000f8e0298 */
[----:B------:R2:W-:Y:S01]  /*88d0*/  @P1 STG.E desc[UR18][R166.64], R152 ;  /* 0x00000098a6001986 */ /* 0x0005e2000c101912 */
[----:B------:R-:W-:Y:S05]  /*88e0*/  @!P4 BRA `(.L_x_123) ;  /* 0x000000000004c947 */ /* 0x000fea0003800000 */
[----:B------:R3:W5:Y:S02]  /*88f0*/  LDG.E.LTC128B R11, desc[UR18][R162.64+0x20] ;  /* 0x00002012a20b7981 */ /* 0x000764000c1e1920 */
.L_x_123:
[----:B------:R-:W-:Y:S05]  /*8900*/  BSYNC B1 ;  /* 0x0000000000017941 */ /* 0x000fea0003800000 */
.L_x_122:
        /* <DEDUP_REMOVED lines=19> */
.L_x_125:
[----:B------:R-:W-:Y:S05]  /*8a40*/  BSYNC B1 ;  /* 0x0000000000017941 */ /* 0x000fea0003800000 */
.L_x_124:
[----:B------:R-:W4:Y:S01]  /*8a50*/  LDL.LU R169, [R1+0x10c] ;  /* 0x00010c0001a97983 */ /* 0x000f220000300800 */
[----:B-----5:R-:W-:Y:S01]  /*8a60*/  IMAD R152, R11, UR21, RZ ;  /* 0x000000150b987c24 */ /* 0x020fe2000f8e02ff */
[----:B------:R-:W-:Y:S02]  /*8a70*/  ISETP.GT.AND P4, PT, R0, 0x88, P2 ;  /* 0x000000880000780c */ /* 0x000fe40001784270 */
[----:B------:R-:W3:Y:S01]  /*8a80*/  LDL.LU R168, [R1+0x110] ;  /* 0x0001100001a87983 */ /* 0x000ee20000300800 */
[----:B----4-:R-:W-:-:S05]  /*8a90*/  IMAD R152, R169, UR22, R152 ;  /* 0x00000016a9987c24 */ /* 0x010fca000f8e0298 */
[----:B------:R4:W-:Y:S02]  /*8aa0*/  @P1 STG.E desc[UR18][R166.64+0x20], R152 ;  /* 0x00002098a6001986 */ /* 0x0009e4000c101912 */
[----:B----4-:R-:W-:-:S05]  /*8ab0*/  MOV R152, UR24 ;  /* 0x0000001800987c02 */ /* 0x010fca0008000f00 */
        /* <DEDUP_REMOVED lines=8> */
[----:B------:R-:W-:Y:S01]  /*8b40*/  ISETP.GT.AND P1, PT, R0, 0x89, P2 ;  /* 0x000000890000780c */ /* 0x000fe20001724270 */
[----:B------:R-:W-:Y:S01]  /*8b50*/  BSSY B1, `(.L_x_126) ;  /* 0x000000f000017945 */ /* 0x000fe20003800000 */
[----:B------:R-:W-:Y:S01]  /*8b60*/  IADD3 R160, P3, R160, UR24, RZ ;  /* 0x00000018a0a07c10 */ /* 0x000fe2000ff7e0ff */
[----:B----4-:R-:W-:-:S04]  /*8b70*/  IMAD.U32 R166, RZ, RZ, UR16 ;  /* 0x00000010ffa67e24 */ /* 0x010fc8000f8e00ff */
[----:B------:R-:W-:-:S04]  /*8b80*/  IMAD.WIDE.U32 R166, R166, 0x220, R12 ;  /* 0x00000220a6a67825 */ /* 0x000fc800078e000c */
[----:B------:R-:W-:Y:S02]  /*8b90*/  VIADD R167, R167, UR31 ;  /* 0x0000001fa7a77c36 */ /* 0x000fe40008000000 */
        /* <DEDUP_REMOVED lines=10> */
.L_x_127:
[----:B------:R-:W-:Y:S05]  /*8c40*/  BSYNC B1 ;  /* 0x0000000000017941 */ /* 0x000fea0003800000 */
.L_x_126:
        /* <DEDUP_REMOVED lines=16> */
[----:B------:R-:W-:-:S04]  /*8d50*/  IMAD.WIDE.U32 R170, R170, 0x220, R14 ;  /* 0x00000220aaaa7825 */ /* 0x000fc800078e000e */
[----:B------:R-:W-:Y:S02]  /*8d60*/  VIADD R171, R171, UR31 ;  /* 0x0000001fabab7c36 */ /* 0x000fe40008000000 */
[----:B---3--:R-:W-:-:S05]  /*8d70*/  IMAD R152, R172, UR22, R152 ;  /* 0x00000016ac987c24 */ /* 0x008fca000f8e0298 */
[----:B------:R2:W-:Y:S01]  /*8d80*/  @P1 STG.E desc[UR18][R170.64], R152 ;  /* 0x00000098aa001986 */ /* 0x0005e2000c101912 */
[----:B------:R-:W-:Y:S05]  /*8d90*/  @!P3 BRA `(.L_x_129) ;  /* 0x000000000004b947 */ /* 0x000fea0003800000 */
[----:B------:R3:W5:Y:S02]  /*8da0*/  LDG.E.LTC128B R11, desc[UR18][R168.64+0x20] ;  /* 0x00002012a80b7981 */ /* 0x000764000c1e1920 */
.L_x_129:
[----:B------:R-:W-:Y:S05]  /*8db0*/  BSYNC B1 ;  /* 0x0000000000017941 */ /* 0x000fea0003800000 */
.L_x_128:
        /* <DEDUP_REMOVED lines=8> */
[----:B--2---:R-:W-:-:S05]  /*8e40*/  MOV R166, UR24 ;  /* 0x0000001800a67c02 */ /* 0x004fca0008000f00 */
        /* <DEDUP_REMOVED lines=10> */
.L_x_131:
[----:B------:R-:W-:Y:S05]  /*8ef0*/  BSYNC B1 ;  /* 0x0000000000017941 */ /* 0x000fea0003800000 */
.L_x_130:
        /* <DEDUP_REMOVED lines=18> */
[----:B----4-:R-:W-:-:S05]  /*9020*/  MOV R170, UR16 ;  /* 0x0000001000aa7c02 */ /* 0x010fca0008000f00 */
[----:B------:R-:W-:-:S04]  /*9030*/  IMAD.WIDE.U32 R170, R170, 0x240, R12 ;  /* 0x00000240aaaa7825 */ /* 0x000fc800078e000c */
[----:B------:R-:W-:Y:S02]  /*9040*/  VIADD R171, R171, UR31 ;  /* 0x0000001fabab7c36 */ /* 0x000fe40008000000 */
[----:B--2---:R-:W-:-:S04]  /*9050*/  IMAD R161, R11, UR21, RZ ;  /* 0x000000150ba17c24 */ /* 0x004fc8000f8e02ff */
[----:B---3--:R-:W-:-:S05]  /*9060*/  IMAD R161, R172, UR22, R161 ;  /* 0x00000016aca17c24 */ /* 0x008fca000f8e02a1 */
        /* <DEDUP_REMOVED lines=8> */
.L_x_133:
[----:B------:R-:W-:Y:S05]  /*90f0*/  BSYNC B1 ;  /* 0x0000000000017941 */ /* 0x000fea0003800000 */
.L_x_132:
        /* <DEDUP_REMOVED lines=14> */
[----:B------:R-:W-:Y:S02]  /*91e0*/  MOV R174, UR16 ;  /* 0x0000001000ae7c02 */ /* 0x000fe40008000f00 */
[----:B------:R-:W-:-:S03]  /*91f0*/  ISETP.GT.AND P3, PT, R0, 0x90, P0 ;  /* 0x000000900000780c */ /* 0x000fc60000764270 */
[----:B------:R-:W-:-:S04]  /*9200*/  IMAD.WIDE.U32 R174, R174, 0x240, R14 ;  /* 0x00000240aeae7825 */ /* 0x000fc800078e000e */
[----:B------:R-:W-:Y:S02]  /*9210*/  VIADD R175, R175, UR31 ;  /* 0x0000001fafaf7c36 */ /* 0x000fe40008000000 */
[----:B---3--:R-:W-:-:S05]  /*9220*/  IMAD R152, R176, UR22, R152 ;  /* 0x00000016b0987c24 */ /* 0x008fca000f8e0298 */
[----:B------:R2:W-:Y:S01]  /*9230*/  @P1 STG.E desc[UR18][R174.64], R152 ;  /* 0x00000098ae001986 */ /* 0x0005e2000c101912 */
[----:B------:R-:W-:Y:S05]  /*9240*/  @!P3 BRA `(.L_x_135) ;  /* 0x000000000004b947 */ /* 0x000fea0003800000 */
[----:B------:R3:W5:Y:S02]  /*9250*/  LDG.E.LTC128B R11, desc[UR18][R172.64+0x20] ;  /* 0x00002012ac0b7981 */ /* 0x000764000c1e1920 */
.L_x_135:
[----:B------:R-:W-:Y:S05]  /*9260*/  BSYNC B1 ;  /* 0x0000000000017941 */ /* 0x000fea0003800000 */
.L_x_134:
        /* <DEDUP_REMOVED lines=19> */
.L_x_137:
[----:B------:R-:W-:Y:S05]  /*93a0*/  BSYNC B1 ;  /* 0x0000000000017941 */ /* 0x000fea0003800000 */
.L_x_136:
[----:B------:R-:W4:Y:S01]  /*93b0*/  LDL.LU R177, [R1+0x12c] ;  /* 0x00012c0001b17983 */ /* 0x000f220000300800 */
[----:B-----5:R-:W-:Y:S01]  /*93c0*/  IMAD R152, R11, UR21, RZ ;  /* 0x000000150b987c24 */ /* 0x020fe2000f8e02ff */
[----:B------:R-:W-:Y:S02]  /*93d0*/  ISETP.GT.AND P4, PT, R0, 0x98, P2 ;  /* 0x000000980000780c */ /* 0x000fe40001784270 */
[----:B------:R-:W3:Y:S01]  /*93e0*/  LDL.LU R176, [R1+0x130] ;  /* 0x0001300001b07983 */ /* 0x000ee20000300800 */
[----:B----4-:R-:W-:-:S05]  /*93f0*/  IMAD R152, R177, UR22, R152 ;  /* 0x00000016b1987c24 */ /* 0x010fca000f8e0298 */
[----:B------:R4:W-:Y:S02]  /*9400*/  @P1 STG.E desc[UR18][R174.64+0x20], R152 ;  /* 0x00002098ae001986 */ /* 0x0009e4000c101912 */
[----:B----4-:R-:W-:-:S04]  /*9410*/  IMAD.U32 R152, RZ, RZ, UR24 ;  /* 0x00000018ff987e24 */ /* 0x010fc8000f8e00ff */
[----:B------:R-:W-:-:S05]  /*9420*/  IMAD.WIDE.U32 R160, R152, 0x7, R160 ;  /* 0x0000000798a07825 */ /* 0x000fca00078e00a0 */
[----:B------:R-:W-:Y:S02]  /*9430*/  IADD3 R152, R161, UR10, RZ ;  /* 0x0000000aa1987c10 */ /* 0x000fe4000fffe0ff */
        /* <DEDUP_REMOVED lines=8> */
[----:B------:R-:W-:Y:S01]  /*94c0*/  ISETP.GT.AND P1, PT, R0, 0x99, P2 ;  /* 0x000000990000780c */ /* 0x000fe20001724270 */
[----:B----4-:R-:W-:-:S04]  /*94d0*/  IMAD.U32 R174, RZ, RZ, UR16 ;  /* 0x00000010ffae7e24 */ /* 0x010fc8000f8e00ff */
        /* <DEDUP_REMOVED lines=12> */
.L_x_139:
[----:B------:R-:W-:Y:S05]  /*95a0*/  BSYNC B1 ;  /* 0x0000000000017941 */ /* 0x000fea0003800000 */
.L_x_138:
[----:B------:R-:W3:Y:S01]  /*95b0*/  LDL.LU R180, [R1+0x134] ;  /* 0x0001340001b47983 */ /* 0x000ee20000300800 */
[----:B------:R-:W-:Y:S02]  /*95c0*/  UIMAD.WIDE.U32 UR14, UR24, 0x7, UR14 ;  /* 0x00000007180e78a5 */ /* 0x000fe4000f8e000e */
[----:B--2---:R-:W-:Y:S01]  /*95d0*/  MOV R176, UR24 ;  /* 0x0000001800b07c02 */ /* 0x004fe20008000f00 */
        /* <DEDUP_REMOVED lines=19> */
.L_x_141:
[----:B------:R-:W-:Y:S05]  /*9710*/  BSYNC B1 ;  /* 0x0000000000017941 */ /* 0x000fea0003800000 */
.L_x_140:
        /* <DEDUP_REMOVED lines=12> */
[----:B------:R-:W-:-:S05]  /*97e0*/  IMAD.WIDE.U32 R180, R10, UR8, R180 ;  /* 0x000000080ab47c25 */ /* 0x000fca000f8e00b4 */
[----:B------:R-:W-:Y:S02]  /*97f0*/  IADD3 R152, R181, UR9, RZ ;  /* 0x00000009b5987c10 */ /* 0x000fe4000fffe0ff */
[----:B------:R-:W-:-:S04]  /*9800*/  LEA R174, P1, R180, UR26, 0x2 ;  /* 0x0000001ab4ae7c11 */ /* 0x000fc8000f8210ff */
[----:B------:R-:W-:Y:S02]  /*9810*/  LEA.HI.X R175, R180, UR27, R152, 0x2, P1 ;  /* 0x0000001bb4af7c11 */ /* 0x000fe400088f1498 */
[----:B------:R-:W-:-:S13]  /*9820*/  ISETP.GT.AND P1, PT, R0, 0x99, P0 ;  /* 0x000000990000780c */ /* 0x000fda0000724270 */
[----:B------:R-:W-:Y:S05]  /*9830*/  @!P1 BRA `(.L_x_143) ;  /* 0x0000000000049947 */ /* 0x000fea0003800000 */
[----:B------:R2:W5:Y:S02]  /*9840*/  LDG.E.LTC128B R11, desc[UR18][R174.64+0x20] ;  /* 0x00002012ae0b7981 */ /* 0x000564000c1e1920 */
.L_x_143:
[----:B------:R-:W-:Y:S05]  /*9850*/  BSYNC B1 ;  /* 0x0000000000017941 */ /* 0x000fea0003800000 */
.L_x_142:
        /* <DEDUP_REMOVED lines=19> */
[----:B------:R-:W-:-:S05]  /*9990*/  IMAD.WIDE.U32 R178, R178, 0x280, R12 ;  /* 0x00000280b2b27825 */ /* 0x000fca00078e000c */
[----:B------:R-:W-:Y:S01]  /*99a0*/  IADD3 R179, R179, UR31, RZ ;  /* 0x0000001fb3b37c10 */ /* 0x000fe2000fffe0ff */
        /* <DEDUP_REMOVED lines=10> */
.L_x_145:
[----:B------:R-:W-:Y:S05]  /*9a50*/  BSYNC B1 ;  /* 0x0000000000017941 */ /* 0x000fea0003800000 */
.L_x_144:
        /* <DEDUP_REMOVED lines=22> */
.L_x_147:
[----:B------:R-:W-:Y:S05]  /*9bc0*/  BSYNC B1 ;  /* 0x0000000000017941 */ /* 0x000fea0003800000 */
.L_x_146:
        /* <DEDUP_REMOVED lines=19> */
.L_x_149:
[----:B------:R-:W-:Y:S05]  /*9d00*/  BSYNC B1 ;  /* 0x0000000000017941 */ /* 0x000fea0003800000 */
.L_x_148:
        /* <DEDUP_REMOVED lines=9> */
[----:B------:R-:W-:-:S04]  /*9da0*/  IADD3 R161, P1, R6, R160, RZ ;  /* 0x000000a006a17210 */ /* 0x000fc80007f3e0ff */
[----:B------:R-:W-:Y:S02]  /*9db0*/  IADD3.X R183, R152, R5, RZ, P1, !PT ;  /* 0x0000000598b77210 */ /* 0x000fe40000ffe4ff */
        /* <DEDUP_REMOVED lines=20> */
.L_x_151:
[----:B------:R-:W-:Y:S05]  /*9f00*/  BSYNC B1 ;  /* 0x0000000000017941 */ /* 0x000fea0003800000 */
.L_x_150:
        /* <DEDUP_REMOVED lines=22> */
.L_x_153:
[----:B------:R-:W-:Y:S05]  /*a070*/  BSYNC B1 ;  /* 0x0000000000017941 */ /* 0x000fea0003800000 */
.L_x_152:
        /* <DEDUP_REMOVED lines=19> */
.L_x_155:
[----:B------:R-:W-:Y:S05]  /*a1b0*/  BSYNC B1 ;  /* 0x0000000000017941 */ /* 0x000fea0003800000 */
.L_x_154:
        /* <DEDUP_REMOVED lines=31> */
.L_x_157:
[----:B------:R-:W-:Y:S05]  /*a3b0*/  BSYNC B1 ;  /* 0x0000000000017941 */ /* 0x000fea0003800000 */
.L_x_156:
        /* <DEDUP_REMOVED lines=22> */
.L_x_159:
[----:B------:R-:W-:Y:S05]  /*a520*/  BSYNC B1 ;  /* 0x0000000000017941 */ /* 0x000fea0003800000 */
.L_x_158:
        /* <DEDUP_REMOVED lines=19> */
.L_x_161:
[----:B------:R-:W-:Y:S05]  /*a660*/  BSYNC B1 ;  /* 0x0000000000017941 */ /* 0x000fea0003800000 */
.L_x_160:
        /* <DEDUP_REMOVED lines=31> */
.L_x_163:
[----:B------:R-:W-:Y:S05]  /*a860*/  BSYNC B1 ;  /* 0x0000000000017941 */ /* 0x000fea0003800000 */
.L_x_162:
        /* <DEDUP_REMOVED lines=22> */
.L_x_165:
[----:B------:R-:W-:Y:S05]  /*a9d0*/  BSYNC B1 ;  /* 0x0000000000017941 */ /* 0x000fea0003800000 */
.L_x_164:
        /* <DEDUP_REMOVED lines=19> */
.L_x_167:
[----:B------:R-:W-:Y:S05]  /*ab10*/  BSYNC B1 ;  /* 0x0000000000017941 */ /* 0x000fea0003800000 */
.L_x_166:
        /* <DEDUP_REMOVED lines=31> */
.L_x_169:
[----:B------:R-:W-:Y:S05]  /*ad10*/  BSYNC B1 ;  /* 0x0000000000017941 */ /* 0x000fea0003800000 */
.L_x_168:
        /* <DEDUP_REMOVED lines=22> */
.L_x_171:
[----:B------:R-:W-:Y:S05]  /*ae80*/  BSYNC B1 ;  /* 0x0000000000017941 */ /* 0x000fea0003800000 */
.L_x_170:
        /* <DEDUP_REMOVED lines=19> */
.L_x_173:
[----:B------:R-:W-:Y:S05]  /*afc0*/  BSYNC B1 ;  /* 0x0000000000017941 */ /* 0x000fea0003800000 */
.L_x_172:
        /* <DEDUP_REMOVED lines=31> */
.L_x_175:
[----:B------:R-:W-:Y:S05]  /*b1c0*/  BSYNC B1 ;  /* 0x0000000000017941 */ /* 0x000fea0003800000 */
.L_x_174:
        /* <DEDUP_REMOVED lines=22> */
.L_x_177:
[----:B------:R-:W-:Y:S05]  /*b330*/  BSYNC B1 ;  /* 0x0000000000017941 */ /* 0x000fea0003800000 */
.L_x_176:
        /* <DEDUP_REMOVED lines=19> */
.L_x_179:
[----:B------:R-:W-:Y:S05]  /*b470*/  BSYNC B1 ;  /* 0x0000000000017941 */ /* 0x000fea0003800000 */
.L_x_178:
        /* <DEDUP_REMOVED lines=31> */
.L_x_181:
[----:B------:R-:W-:Y:S05]  /*b670*/  BSYNC B1 ;  /* 0x0000000000017941 */ /* 0x000fea0003800000 */
.L_x_180:
        /* <DEDUP_REMOVED lines=22> */
.L_x_183:
[----:B------:R-:W-:Y:S05]  /*b7e0*/  BSYNC B1 ;  /* 0x0000000000017941 */ /* 0x000fea0003800000 */
.L_x_182:
        /* <DEDUP_REMOVED lines=19> */
.L_x_185:
[----:B------:R-:W-:Y:S05]  /*b920*/  BSYNC B1 ;  /* 0x0000000000017941 */ /* 0x000fea0003800000 */
.L_x_184:
        /* <DEDUP_REMOVED lines=31> */
.L_x_187:
[----:B------:R-:W-:Y:S05]  /*bb20*/  BSYNC B1 ;  /* 0x0000000000017941 */ /* 0x000fea0003800000 */
.L_x_186:
        /* <DEDUP_REMOVED lines=22> */
.L_x_189:
[----:B------:R-:W-:Y:S05]  /*bc90*/  BSYNC B1 ;  /* 0x0000000000017941 */ /* 0x000fea0003800000 */
.L_x_188:
        /* <DEDUP_REMOVED lines=19> */
.L_x_191:
[----:B------:R-:W-:Y:S05]  /*bdd0*/  BSYNC B1 ;  /* 0x0000000000017941 */ /* 0x000fea0003800000 */
.L_x_190:
        /* <DEDUP_REMOVED lines=31> */
.L_x_193:
[----:B------:R-:W-:Y:S05]  /*bfd0*/  BSYNC B1 ;  /* 0x0000000000017941 */ /* 0x000fea0003800000 */
.L_x_192:
        /* <DEDUP_REMOVED lines=22> */
.L_x_195:
[----:B------:R-:W-:Y:S05]  /*c140*/  BSYNC B1 ;  /* 0x0000000000017941 */ /* 0x000fea0003800000 */
.L_x_194:
        /* <DEDUP_REMOVED lines=19> */
.L_x_197:
[----:B------:R-:W-:Y:S05]  /*c280*/  BSYNC B1 ;  /* 0x0000000000017941 */ /* 0x000fea0003800000 */
.L_x_196:
        /* <DEDUP_REMOVED lines=31> */
.L_x_199:
[----:B------:R-:W-:Y:S05]  /*c480*/  BSYNC B1 ;  /* 0x0000000000017941 */ /* 0x000fea0003800000 */
.L_x_198:
        /* <DEDUP_REMOVED lines=22> */
.L_x_201:
[----:B------:R-:W-:Y:S05]  /*c5f0*/  BSYNC B1 ;  /* 0x0000000000017941 */ /* 0x000fea0003800000 */
.L_x_200:
        /* <DEDUP_REMOVED lines=19> */
.L_x_203:
[----:B------:R-:W-:Y:S05]  /*c730*/  BSYNC B1 ;  /* 0x0000000000017941 */ /* 0x000fea0003800000 */
.L_x_202:
        /* <DEDUP_REMOVED lines=31> */
.L_x_205:
[----:B------:R-:W-:Y:S05]  /*c930*/  BSYNC B1 ;  /* 0x0000000000017941 */ /* 0x000fea0003800000 */
.L_x_204:
        /* <DEDUP_REMOVED lines=22> */
.L_x_207:
[----:B------:R-:W-:Y:S05]  /*caa0*/  BSYNC B1 ;  /* 0x0000000000017941 */ /* 0x000fea0003800000 */
.L_x_206:
        /* <DEDUP_REMOVED lines=19> */
.L_x_209:
[----:B------:R-:W-:Y:S05]  /*cbe0*/  BSYNC B1 ;  /* 0x0000000000017941 */ /* 0x000fea0003800000 */
.L_x_208:
        /* <DEDUP_REMOVED lines=12> */
[----:B------:R-:W-:Y:S01]  /*ccb0*/  LEA.HI.X R223, R4, UR27, R7, 0x2, P1 ;  /* 0x0000001b04df7c11 */ /* 0x000fe200088f1407 */
[----:B------:R-:W-:-:S06]  /*ccc0*/  IMAD.MOV.U32 R4, RZ, RZ, R11 ;  /* 0x000000ffff047224 */ /* 0x000fcc00078e000b */
[----:B------:R-:W4:Y:S01]  /*ccd0*/  @P4 LDG.E.LTC128B R4, desc[UR18][R222.64] ;  /* 0x00000012de044981 */ /* 0x000f22000c1e1920 */
[----:B------:R-:W-:Y:S01]  /*cce0*/  IADD3 R11, P1, P3, R6, UR24, R160 ;  /* 0x00000018060b7c10 */ /* 0x000fe2000fb3e0a0 */
[----:B------:R-:W-:Y:S01]  /*ccf0*/  IMAD.U32 R6, RZ, RZ, UR16 ;  /* 0x00000010ff067e24 */ /* 0x000fe2000f8e00ff */
[----:B------:R-:W-:Y:S01]  /*cd00*/  UIMAD UR17, UR17, 0x3e0, URZ ;  /* 0x000003e0111178a4 */ /* 0x000fe2000f8e023f */
[----:B------:R-:W-:Y:S01]  /*cd10*/  ISETP.GT.AND P2, PT, R0, 0xf9, P2 ;  /* 0x000000f90000780c */ /* 0x000fe20001744270 */
[----:B------:R-:W-:Y:S01]  /*cd20*/  BSSY B1, `(.L_x_210) ;  /* 0x000000c000017945 */ /* 0x000fe20003800000 */
[----:B------:R-:W-:Y:S01]  /*cd30*/  IMAD.WIDE.U32 R6, R6, 0x3e0, R12 ;  /* 0x000003e006067825 */ /* 0x000fe200078e000c */
[----:B------:R-:W-:-:S03]  /*cd40*/  IADD3.X R5, R5, UR25, R152, P1, P3 ;  /* 0x0000001905057c10 */ /* 0x000fc60008fe6498 */
[----:B------:R-:W-:Y:S02]  /*cd50*/  VIADD R161, R7, UR17 ;  /* 0x0000001107a17c36 */ /* 0x000fe40008000000 */
[----:B------:R-:W-:Y:S02]  /*cd60*/  @P4 IMAD.MOV.U32 R160, RZ, RZ, R6 ;  /* 0x000000ffffa04224 */ /* 0x000fe400078e0006 */
[----:B----4-:R-:W-:-:S04]  /*cd70*/  IMAD R222, R4, UR21, RZ ;  /* 0x0000001504de7c24 */ /* 0x010fc8000f8e02ff */
[----:B---3--:R-:W-:-:S05]  /*cd80*/  IMAD R222, R224, UR22, R222 ;  /* 0x00000016e0de7c24 */ /* 0x008fca000f8e02de */
[----:B------:R3:W-:Y:S02]  /*cd90*/  @P4 STG.E desc[UR18][R160.64], R222 ;  /* 0x000000dea0004986 */ /* 0x0007e4000c101912 */
[----:B---3--:R-:W-:-:S04]  /*cda0*/  LEA R222, P1, R11, UR26, 0x2 ;  /* 0x0000001a0bde7c11 */ /* 0x008fc8000f8210ff */
[----:B------:R-:W-:Y:S01]  /*cdb0*/  LEA.HI.X R223, R11, UR27, R5, 0x2, P1 ;  /* 0x0000001b0bdf7c11 */ /* 0x000fe200088f1405 */
[----:B------:R-:W-:Y:S08]  /*cdc0*/  @!P2 BRA `(.L_x_211) ;  /* 0x000000000004a947 */ /* 0x000ff00003800000 */
[----:B------:R3:W5:Y:S02]  /*cdd0*/  LDG.E.LTC128B R4, desc[UR18][R222.64] ;  /* 0x00000012de047981 */ /* 0x000764000c1e1920 */
.L_x_211:
[----:B------:R-:W-:Y:S05]  /*cde0*/  BSYNC B1 ;  /* 0x0000000000017941 */ /* 0x000fea0003800000 */
.L_x_210:
[----:B------:R-:W4:Y:S01]  /*cdf0*/  LDL.LU R11, [R1+0x1f4] ;  /* 0x0001f400010b7983 */ /* 0x000f220000300800 */
[----:B------:R-:W-:Y:S01]  /*ce00*/  UIMAD.WIDE.U32 UR14, UR24, 0x7, UR14 ;  /* 0x00000007180e78a5 */ /* 0x000fe2000f8e000e */
[----:B------:R-:W-:Y:S01]  /*ce10*/  ISETP.GT.AND P3, PT, R0, 0xf8, P0 ;  /* 0x000000f80000780c */ /* 0x000fe20000764270 */
[----:B------:R-:W-:Y:S02]  /*ce20*/  BSSY B1, `(.L_x_212) ;  /* 0x0000014000017945 */ /* 0x000fe40003800000 */
[----:B------:R-:W-:-:S04]  /*ce30*/  UIADD3 UR17, UP0, UR14, UR24, URZ ;  /* 0x000000180e117290 */ /* 0x000fc8000ff1e03f */
[----:B------:R-:W-:Y:S02]  /*ce40*/  UIADD3.X UR14, UR25, UR10, UR15, UP0, !UPT ;  /* 0x0000000a190e7290 */ /* 0x000fe400087fe40f */
[----:B---3--:R-:W-:-:S04]  /*ce50*/  MOV R222, UR17 ;  /* 0x0000001100de7c02 */ /* 0x008fc80008000f00 */
[----:B------:R-:W-:Y:S02]  /*ce60*/  IMAD.U32 R223, RZ, RZ, UR14 ;  /* 0x0000000effdf7e24 */ /* 0x000fe4000f8e00ff */
[----:B------:R-:W-:-:S03]  /*ce70*/  IMAD.WIDE.U32 R222, R8, UR24, R222 ;  /* 0x0000001808de7c25 */ /* 0x000fc6000f8e00de */
        /* <DEDUP_REMOVED lines=9> */
[----:B----4-:R-:W-:Y:S02]  /*cf10*/  IMAD R5, R11, UR22, R5 ;  /* 0x000000160b057c24 */ /* 0x010fe4000f8e0205 */
[----:B------:R-:W-:-:S03]  /*cf20*/  IMAD.MOV.U32 R11, RZ, RZ, R4 ;  /* 0x000000ffff0b7224 */ /* 0x000fc600078e0004 */
[----:B------:R3:W-:Y:S01]  /*cf30*/  @P2 STG.E desc[UR18][R224.64], R5 ;  /* 0x00000005e0002986 */ /* 0x0007e2000c101912 */
[----:B------:R-:W-:Y:S05]  /*cf40*/  @!P3 BRA `(.L_x_213) ;  /* 0x000000000004b947 */ /* 0x000fea0003800000 */
[----:B------:R4:W5:Y:S02]  /*cf50*/  LDG.E.LTC128B R11, desc[UR18][R222.64+0x20] ;  /* 0x00002012de0b7981 */ /* 0x000964000c1e1920 */
.L_x_213:
[----:B------:R-:W-:Y:S05]  /*cf60*/  BSYNC B1 ;  /* 0x0000000000017941 */ /* 0x000fea0003800000 */
.L_x_212:
[----:B------:R-:W-:Y:S01]  /*cf70*/  UIMAD.WIDE.U32 UR12, UR24, 0x7, UR12 ;  /* 0x00000007180c78a5 */ /* 0x000fe2000f8e000c */
[----:B------:R-:W2:Y:S03]  /*cf80*/  LDL R152, [R1+0x258] ;  /* 0x0002580001987983 */ /* 0x000ea60000100800 */
[----:B------:R-:W-:-:S04]  /*cf90*/  UIADD3 UR11, UP0, UR12, UR24, URZ ;  /* 0x000000180c0b7290 */ /* 0x000fc8000ff1e03f */
[----:B------:R-:W-:Y:S02]  /*cfa0*/  UIADD3.X UR10, UR25, UR10, UR13, UP0, !UPT ;  /* 0x0000000a190a7290 */ /* 0x000fe400087fe40d */
[----:B------:R-:W-:-:S04]  /*cfb0*/  IMAD.U32 R4, RZ, RZ, UR11 ;  /* 0x0000000bff047e24 */ /* 0x000fc8000f8e00ff */
[----:B---3--:R-:W-:-:S03]  /*cfc0*/  MOV R5, UR10 ;  /* 0x0000000a00057c02 */ /* 0x008fc60008000f00 */
[----:B------:R-:W-:-:S03]  /*cfd0*/  IMAD.WIDE.U32 R4, R8, UR24, R4 ;  /* 0x0000001808047c25 */ /* 0x000fc6000f8e0004 */
[----:B------:R-:W-:-:S04]  /*cfe0*/  IADD3 R2, P1, R2, R4, RZ ;  /* 0x0000000402027210 */ /* 0x000fc80007f3e0ff */
[----:B------:R-:W-:Y:S02]  /*cff0*/  IADD3.X R3, R3, R9, R5, P1, !PT ;  /* 0x0000000903037210 */ /* 0x000fe40000ffe405 */
[----:B------:R-:W3:Y:S01]  /*d000*/  LDL.LU R9, [R1+0x1f8] ;  /* 0x0001f80001097983 */ /* 0x000ee20000300800 */
[----:B-----5:R-:W-:Y:S01]  /*d010*/  IMAD R8, R11, UR21, RZ ;  /* 0x000000150b087c24 */ /* 0x020fe2000f8e02ff */
[----:B------:R-:W-:Y:S01]  /*d020*/  ISETP.GT.AND P1, PT, R0, 0xf9, P0 ;  /* 0x000000f90000780c */ /* 0x000fe20000724270 */
[----:B------:R-:W-:Y:S01]  /*d030*/  @P3 IMAD.MOV.U32 R7, RZ, RZ, R161 ;  /* 0x000000ffff073224 */ /* 0x000fe200078e00a1 */
[----:B------:R-:W-:Y:S01]  /*d040*/  BSSY B1, `(.L_x_214) ;  /* 0x000000a000017945 */ /* 0x000fe20003800000 */
[----:B------:R-:W-:-:S04]  /*d050*/  IMAD.WIDE.U32 R4, R10, UR8, R2 ;  /* 0x000000080a047c25 */ /* 0x000fc8000f8e0002 */
[----:B------:R-:W-:Y:S01]  /*d060*/  VIADD R3, R5, UR9 ;  /* 0x0000000905037c36 */ /* 0x000fe20008000000 */
[----:B------:R-:W-:-:S04]  /*d070*/  LEA R2, P2, R4, UR26, 0x2 ;  /* 0x0000001a04027c11 */ /* 0x000fc8000f8410ff */
[----:B------:R-:W-:Y:S02]  /*d080*/  LEA.HI.X R3, R4, UR27, R3, 0x2, P2 ;  /* 0x0000001b04037c11 */ /* 0x000fe400090f1403 */
[----:B--2---:R-:W-:Y:S01]  /*d090*/  ISETP.GT.AND P0, PT, R152, 0x80, PT ;  /* 0x000000809800780c */ /* 0x004fe20003f04270 */
[----:B---3--:R-:W-:-:S05]  /*d0a0*/  IMAD R8, R9, UR22, R8 ;  /* 0x0000001609087c24 */ /* 0x008fca000f8e0208 */
[----:B------:R2:W-:Y:S01]  /*d0b0*/  @P3 STG.E desc[UR18][R6.64+0x20], R8 ;  /* 0x0000200806003986 */ /* 0x0005e2000c101912 */
[----:B------:R-:W-:Y:S06]  /*d0c0*/  @!P1 BRA `(.L_x_215) ;  /* 0x0000000000049947 */ /* 0x000fec0003800000 */
[----:B------:R3:W5:Y:S02]  /*d0d0*/  LDG.E.LTC128B R11, desc[UR18][R2.64+0x20] ;  /* 0x00002012020b7981 */ /* 0x000764000c1e1920 */
.L_x_215:
[----:B------:R-:W-:Y:S05]  /*d0e0*/  BSYNC B1 ;  /* 0x0000000000017941 */ /* 0x000fea0003800000 */
.L_x_214:
[----:B------:R-:W2:Y:S01]  /*d0f0*/  LDL.LU R5, [R1+0x1fc] ;  /* 0x0001fc0001057983 */ /* 0x000ea20000300800 */
[----:B-----5:R-:W-:Y:S01]  /*d100*/  IMAD R4, R11, UR21, RZ ;  /* 0x000000150b047c24 */ /* 0x020fe2000f8e02ff */
[----:B------:R-:W-:Y:S01]  /*d110*/  ISETP.GT.AND P2, PT, R0, RZ, P0 ;  /* 0x000000ff0000720c */ /* 0x000fe20000744270 */
[----:B------:R-:W-:Y:S02]  /*d120*/  BSSY B1, `(.L_x_216) ;  /* 0x0000006000017945 */ /* 0x000fe40003800000 */
[----:B--2---:R-:W-:-:S05]  /*d130*/  IMAD R4, R5, UR22, R4 ;  /* 0x0000001605047c24 */ /* 0x004fca000f8e0204 */
[----:B------:R2:W-:Y:S05]  /*d140*/  @P1 STG.E desc[UR18][R224.64+0x20], R4 ;  /* 0x00002004e0001986 */ /* 0x0005ea000c101912 */
[----:B------:R-:W-:Y:S05]  /*d150*/  @!P2 BRA `(.L_x_217) ;  /* 0x000000000008a947 */ /* 0x000fea0003800000 */
[----:B------:R-:W3:Y:S04]  /*d160*/  LDL.64 R6, [R1+0x250] ;  /* 0x0002500001067983 */ /* 0x000ee80000100a00 */
[----:B---3--:R3:W5:Y:S02]  /*d170*/  LDG.E.LTC128B R11, desc[UR18][R6.64+0x200] ;  /* 0x00020012060b7981 */ /* 0x008764000c1e1920 */
.L_x_217:
[----:B------:R-:W-:Y:S05]  /*d180*/  BSYNC B1 ;  /* 0x0000000000017941 */ /* 0x000fea0003800000 */
.L_x_216:
[----:B--2--5:R-:W-:Y:S01]  /*d190*/  IMAD R4, R11, UR21, RZ ;  /* 0x000000150b047c24 */ /* 0x024fe2000f8e02ff */
[----:B------:R-:W-:Y:S01]  /*d1a0*/  ISETP.GT.AND P3, PT, R0, 0x1, P0 ;  /* 0x000000010000780c */ /* 0x000fe20000764270 */
[----:B------:R-:W-:Y:S01]  /*d1b0*/  BSSY B1, `(.L_x_218) ;  /* 0x0000007000017945 */ /* 0x000fe20003800000 */
[----:B------:R-:W-:Y:S01]  /*d1c0*/  ISETP.GT.AND P1, PT, R152, 0x88, PT ;  /* 0x000000889800780c */ /* 0x000fe20003f24270 */
[----:B------:R-:W-:-:S05]  /*d1d0*/  IMAD R4, R24, UR22, R4 ;  /* 0x0000001618047c24 */ /* 0x000fca000f8e0204 */
[----:B------:R2:W-:Y:S05]  /*d1e0*/  @P2 STG.E desc[UR18][R12.64+0x200], R4 ;  /* 0x000200040c002986 */ /* 0x0005ea000c101912 */
[----:B------:R-:W-:Y:S05]  /*d1f0*/  @!P3 BRA `(.L_x_219) ;  /* 0x000000000008b947 */ /* 0x000fea0003800000 */
[----:B---3--:R-:W3:Y:S04]  /*d200*/  LDL.64 R6, [R1+0x248] ;  /* 0x0002480001067983 */ /* 0x008ee80000100a00 */
[----:B---3--:R3:W5:Y:S02]  /*d210*/  LDG.E.LTC128B R11, desc[UR18][R6.64+0x200] ;  /* 0x00020012060b7981 */ /* 0x008764000c1e1920 */
.L_x_219:
[----:B------:R-:W-:Y:S05]  /*d220*/  BSYNC B1 ;  /* 0x0000000000017941 */ /* 0x000fea0003800000 */
.L_x_218:
[----:B--2--5:R-:W-:Y:S01]  /*d230*/  IMAD R4, R11, UR21, RZ ;  /* 0x000000150b047c24 */ /* 0x024fe2000f8e02ff */
[----:B------:R-:W-:Y:S01]  /*d240*/  ISETP.GT.AND P2, PT, R0, RZ, P1 ;  /* 0x000000ff0000720c */ /* 0x000fe20000f44270 */
[----:B------:R-:W-:Y:S01]  /*d250*/  @P3 IMAD.MOV.U32 R5, RZ, RZ, R15 ;  /* 0x000000ffff053224 */ /* 0x000fe200078e000f */
[----:B------:R-:W-:Y:S01]  /*d260*/  BSSY B1, `(.L_x_220) ;  /* 0x0000007000017945 */ /* 0x000fe20003800000 */
[----:B------:R-:W-:Y:S02]  /*d270*/  IMAD R25, R25, UR22, R4 ;  /* 0x0000001619197c24 */ /* 0x000fe4000f8e0204 */
[----:B------:R-:W-:-:S05]  /*d280*/  @P3 IMAD.MOV.U32 R4, RZ, RZ, R14 ;  /* 0x000000ffff043224 */ /* 0x000fca00078e000e */
[----:B------:R2:W-:Y:S03]  /*d290*/  @P3 STG.E desc[UR18][R4.64+0x200], R25 ;  /* 0x0002001904003986 */ /* 0x0005e6000c101912 */
[----:B------:R-:W-:Y:S05]  /*d2a0*/  @!P2 BRA `(.L_x_221) ;  /* 0x000000000008a947 */ /* 0x000fea0003800000 */
[----:B---3--:R-:W3:Y:S04]  /*d2b0*/  LDL.LU.64 R6, [R1+0x250] ;  /* 0x0002500001067983 */ /* 0x008ee80000300a00 */
[----:B---3--:R3:W5:Y:S02]  /*d2c0*/  LDG.E.LTC128B R11, desc[UR18][R6.64+0x220] ;  /* 0x00022012060b7981 */ /* 0x008764000c1e1920 */
.L_x_221:
[----:B------:R-:W-:Y:S05]  /*d2d0*/  BSYNC B1 ;  /* 0x0000000000017941 */ /* 0x000fea0003800000 */
.L_x_220:
[----:B--2--5:R-:W-:Y:S01]  /*d2e0*/  IMAD R4, R11, UR21, RZ ;  /* 0x000000150b047c24 */ /* 0x024fe2000f8e02ff */
[C---:B------:R-:W-:Y:S01]  /*d2f0*/  ISETP.GT.AND P3, PT, R0.reuse, 0x1, P1 ;  /* 0x000000010000780c */ /* 0x040fe20000f64270 */
[----:B------:R-:W-:Y:S01]  /*d300*/  BSSY B1, `(.L_x_222) ;  /* 0x0000008000017945 */ /* 0x000fe20003800000 */
[----:B------:R-:W-:Y:S01]  /*d310*/  ISETP.GT.AND P4, PT, R0, 0x8, P0 ;  /* 0x000000080000780c */ /* 0x000fe20000784270 */
[----:B------:R-:W-:Y:S01]  /*d320*/  IMAD R4, R26, UR22, R4 ;  /* 0x000000161a047c24 */ /* 0x000fe2000f8e0204 */
[----:B------:R-:W-:-:S04]  /*d330*/  MOV R8, R11 ;  /* 0x0000000b00087202 */ /* 0x000fc80000000f00 */
[----:B------:R2:W-:Y:S05]  /*d340*/  @P2 STG.E desc[UR18][R12.64+0x220], R4 ;  /* 0x000220040c002986 */ /* 0x0005ea000c101912 */
[----:B------:R-:W-:Y:S05]  /*d350*/  @!P3 BRA `(.L_x_223) ;  /* 0x000000000008b947 */ /* 0x000fea0003800000 */
[----:B---3--:R-:W3:Y:S04]  /*d360*/  LDL.LU.64 R6, [R1+0x248] ;  /* 0x0002480001067983 */ /* 0x008ee80000300a00 */
[----:B---3--:R3:W5:Y:S02]  /*d370*/  LDG.E.LTC128B R8, desc[UR18][R6.64+0x220] ;  /* 0x0002201206087981 */ /* 0x008764000c1e1920 */
.L_x_223:
[----:B------:R-:W-:Y:S05]  /*d380*/  BSYNC B1 ;  /* 0x0000000000017941 */ /* 0x000fea0003800000 */
.L_x_222:
[----:B------:R-:W4:Y:S01]  /*d390*/  LDL.64 R10, [R1+0x240] ;  /* 0x00024000010a7983 */ /* 0x000f220000100a00 */
[----:B--2--5:R-:W-:Y:S02]  /*d3a0*/  IMAD R4, R8, UR21, RZ ;  /* 0x0000001508047c24 */ /* 0x024fe4000f8e02ff */
[----:B---3--:R-:W-:Y:S02]  /*d3b0*/  IMAD.MOV.U32 R6, RZ, RZ, R14 ;  /* 0x000000ffff067224 */ /* 0x008fe400078e000e */
[----:B------:R-:W-:Y:S02]  /*d3c0*/  IMAD R27, R27, UR22, R4 ;  /* 0x000000161b1b7c24 */ /* 0x000fe4000f8e0204 */
[----:B------:R-:W-:-:S05]  /*d3d0*/  IMAD.MOV.U32 R7, RZ, RZ, R15 ;  /* 0x000000ffff077224 */ /* 0x000fca00078e000f */
[----:B------:R2:W-:Y:S04]  /*d3e0*/  @P3 STG.E desc[UR18][R6.64+0x220], R27 ;  /* 0x0002201b06003986 */ /* 0x0005e8000c101912 */
[----:B----4-:R-:W3:Y:S01]  /*d3f0*/  @P4 LDG.E.LTC128B R8, desc[UR18][R10.64+0x200] ;  /* 0x000200120a084981 */ /* 0x010ee2000c1e1920 */
[----:B------:R-:W-:Y:S01]  /*d400*/  IMAD.U32 R4, RZ, RZ, UR16 ;  /* 0x00000010ff047e24 */ /* 0x000fe2000f8e00ff */
[----:B------:R-:W-:Y:S01]  /*d410*/  ISETP.GT.AND P3, PT, R0, 0x9, P0 ;  /* 0x000000090000780c */ /* 0x000fe20000764270 */
[----:B------:R-:W-:Y:S02]  /*d420*/  BSSY B1, `(.L_x_224) ;  /* 0x000000a000017945 */ /* 0x000fe40003800000 */
[----:B--2---:R-:W-:Y:S01]  /*d430*/  IMAD.WIDE.U32 R6, R4, 0x1c, R6 ;  /* 0x0000001c04067825 */ /* 0x004fe200078e0006 */
[----:B------:R-:W-:-:S03]  /*d440*/  IADD3 R4, P2, R14, UR29, RZ ;  /* 0x0000001d0e047c10 */ /* 0x000fc6000ff5e0ff */
[----:B------:R-:W-:Y:S02]  /*d450*/  VIADD R7, R7, UR28 ;  /* 0x0000001c07077c36 */ /* 0x000fe40008000000 */
[----:B---3--:R-:W-:-:S04]  /*d460*/  IMAD R5, R8, UR21, RZ ;  /* 0x0000001508057c24 */ /* 0x008fc8000f8e02ff */
[----:B------:R-:W-:-:S05]  /*d470*/  IMAD R28, R28, UR22, R5 ;  /* 0x000000161c1c7c24 */ /* 0x000fca000f8e0205 */
[----:B------:R2:W-:Y:S01]  /*d480*/  @P4 STG.E desc[UR18][R6.64+0x200], R28 ;  /* 0x0002001c06004986 */ /* 0x0005e2000c101912 */
[----:B------:R-:W-:Y:S05]  /*d490*/  @!P3 BRA `(.L_x_225) ;  /* 0x000000000008b947 */ /* 0x000fea0003800000 */
[----:B------:R-:W3:Y:S04]  /*d4a0*/  LDL.64 R12, [R1+0x238] ;  /* 0x00023800010c7983 */ /* 0x000ee80000100a00 */
[----:B---3--:R3:W5:Y:S02]  /*d4b0*/  LDG.E.LTC128B R8, desc[UR18][R12.64+0x200] ;  /* 0x000200120c087981 */ /* 0x008764000c1e1920 */
.L_x_225:
[----:B------:R-:W-:Y:S05]  /*d4c0*/  BSYNC B1 ;  /* 0x0000000000017941 */ /* 0x000fea0003800000 */
.L_x_224:
[----:B-----5:R-:W-:Y:S01]  /*d4d0*/  IMAD R9, R8, UR21, RZ ;  /* 0x0000001508097c24 */ /* 0x020fe2000f8e02ff */
[----:B------:R-:W-:Y:S01]  /*d4e0*/  IADD3.X R5, R15, UR30, RZ, P2, !PT ;  /* 0x0000001e0f057c10 */ /* 0x000fe200097fe4ff */
[----:B------:R-:W-:Y:S01]  /*d4f0*/  BSSY B1, `(.L_x_226) ;  /* 0x0000006000017945 */ /* 0x000fe20003800000 */
[----:B------:R-:W-:Y:S01]  /*d500*/  ISETP.GT.AND P4, PT, R0, 0x8, P1 ;  /* 0x000000080000780c */ /* 0x000fe20000f84270 */
[----:B------:R-:W-:-:S05]  /*d510*/  IMAD R9, R29, UR22, R9 ;  /* 0x000000161d097c24 */ /* 0x000fca000f8e0209 */
[----:B------:R4:W-:Y:S07]  /*d520*/  @P3 STG.E desc[UR18][R4.64+0x200], R9 ;  /* 0x0002000904003986 */ /* 0x0009ee000c101912 */
[----:B------:R-:W-:Y:S05]  /*d530*/  @!P4 BRA `(.L_x_227) ;  /* 0x000000000004c947 */ /* 0x000fea0003800000 */
[----:B------:R0:W5:Y:S02]  /*d540*/  LDG.E.LTC128B R8, desc[UR18][R10.64+0x220] ;  /* 0x000220120a087981 */ /* 0x000164000c1e1920 */
.L_x_227:
[----:B------:R-:W-:Y:S05]  /*d550*/  BSYNC B1 ;  /* 0x0000000000017941 */ /* 0x000fea0003800000 */
.L_x_226:
[----:B----45:R-:W-:Y:S01]  /*d560*/  IMAD R9, R8, UR21, RZ ;  /* 0x0000001508097c24 */ /* 0x030fe2000f8e02ff */
[C---:B------:R-:W-:Y:S01]  /*d570*/  ISETP.GT.AND P2, PT, R0.reuse, 0x9, P1 ;  /* 0x000000090000780c */ /* 0x040fe20000f44270 */
[----:B------:R-:W-:Y:S01]  /*d580*/  BSSY B1, `(.L_x_228) ;  /* 0x0000007000017945 */ /* 0x000fe20003800000 */
[----:B------:R-:W-:Y:S01]  /*d590*/  ISETP.GT.AND P3, PT, R0, 0x10, P0 ;  /* 0x000000100000780c */ /* 0x000fe20000764270 */
[----:B------:R-:W-:-:S05]  /*d5a0*/  IMAD R9, R30, UR22, R9 ;  /* 0x000000161e097c24 */ /* 0x000fca000f8e0209 */
[----:B------:R4:W-:Y:S05]  /*d5b0*/  @P4 STG.E desc[UR18][R6.64+0x220], R9 ;  /* 0x0002200906004986 */ /* 0x0009ea000c101912 */
[----:B------:R-:W-:Y:S05]  /*d5c0*/  @!P2 BRA `(.L_x_229) ;  /* 0x000000000008a947 */ /* 0x000fea0003800000 */
[----:B0-----:R-:W2:Y:S04]  /*d5d0*/  LDL.LU.64 R10, [R1+0x238] ;  /* 0x00023800010a7983 */ /* 0x001ea80000300a00 */
[----:B--2---:R0:W5:Y:S02]  /*d5e0*/  LDG.E.LTC128B R8, desc[UR18][R10.64+0x220] ;  /* 0x000220120a087981 */ /* 0x004164000c1e1920 */
.L_x_229:
[----:B------:R-:W-:Y:S05]  /*d5f0*/  BSYNC B1 ;  /* 0x0000000000017941 */ /* 0x000fea0003800000 */
.L_x_228:
[----:B---3--:R-:W3:Y:S01]  /*d600*/  LDL.64 R12, [R1+0x230] ;  /* 0x00023000010c7983 */ /* 0x008ee20000100a00 */
[----:B--2-45:R-:W-:Y:S01]  /*d610*/  IMAD R6, R8, UR21, RZ ;  /* 0x0000001508067c24 */ /* 0x034fe2000f8e02ff */
[----:B0-----:R-:W-:Y:S01]  /*d620*/  MOV R10, R8 ;  /* 0x00000008000a7202 */ /* 0x001fe20000000f00 */
[----:B------:R-:W-:Y:S02]  /*d630*/  IMAD.MOV.U32 R8, RZ, RZ, R4 ;  /* 0x000000ffff087224 */ /* 0x000fe400078e0004 */
[----:B------:R-:W-:Y:S02]  /*d640*/  IMAD R31, R31, UR22, R6 ;  /* 0x000000161f1f7c24 */ /* 0x000fe4000f8e0206 */
[----:B------:R-:W-:-:S05]  /*d650*/  IMAD.MOV.U32 R9, RZ, RZ, R5 ;  /* 0x000000ffff097224 */ /* 0x000fca00078e0005 */
[----:B------:R0:W-:Y:S04]  /*d660*/  @P2 STG.E desc[UR18][R8.64+0x220], R31 ;  /* 0x0002201f08002986 */ /* 0x0001e8000c101912 */
[----:B---3--:R-:W2:Y:S01]  /*d670*/  @P3 LDG.E.LTC128B R10, desc[UR18][R12.64+0x200] ;  /* 0x000200120c0a3981 */ /* 0x008ea2000c1e1920 */
[----:B------:R-:W-:Y:S01]  /*d680*/  IMAD.U32 R6, RZ, RZ, UR16 ;  /* 0x00000010ff067e24 */ /* 0x000fe2000f8e00ff */
[----:B------:R-:W-:Y:S01]  /*d690*/  ISETP.GT.AND P4, PT, R0, 0x11, P0 ;  /* 0x000000110000780c */ /* 0x000fe20000784270 */
[----:B------:R-:W-:Y:S02]  /*d6a0*/  BSSY B1, `(.L_x_230) ;  /* 0x000000a000017945 */ /* 0x000fe40003800000 */
[----:B0-----:R-:W-:Y:S01]  /*d6b0*/  IMAD.WIDE.U32 R8, R6, 0x1c, R8 ;  /* 0x0000001c06087825 */ /* 0x001fe200078e0008 */
[----:B------:R-:W-:-:S03]  /*d6c0*/  IADD3 R6, P2, R4, UR29, RZ ;  /* 0x0000001d04067c10 */ /* 0x000fc6000ff5e0ff */
[----:B------:R-:W-:Y:S02]  /*d6d0*/  VIADD R9, R9, UR28 ;  /* 0x0000001c09097c36 */ /* 0x000fe40008000000 */
[----:B--2---:R-:W-:-:S04]  /*d6e0*/  IMAD R7, R10, UR21, RZ ;  /* 0x000000150a077c24 */ /* 0x004fc8000f8e02ff */
[----:B------:R-:W-:-:S05]  /*d6f0*/  IMAD R32, R32, UR22, R7 ;  /* 0x0000001620207c24 */ /* 0x000fca000f8e0207 */
[----:B------:R0:W-:Y:S01]  /*d700*/  @P3 STG.E desc[UR18][R8.64+0x200], R32 ;  /* 0x0002002008003986 */ /* 0x0001e2000c101912 */
[----:B------:R-:W-:Y:S05]  /*d710*/  @!P4 BRA `(.L_x_231) ;  /* 0x000000000008c947 */ /* 0x000fea0003800000 */
[----:B------:R-:W2:Y:S04]  /*d720*/  LDL.64 R14, [R1+0x228] ;  /* 0x00022800010e7983 */ /* 0x000ea80000100a00 */
[----:B--2---:R2:W5:Y:S02]  /*d730*/  LDG.E.LTC128B R10, desc[UR18][R14.64+0x200] ;  /* 0x000200120e0a7981 */ /* 0x004564000c1e1920 */
.L_x_231:
[----:B------:R-:W-:Y:S05]  /*d740*/  BSYNC B1 ;  /* 0x0000000000017941 */ /* 0x000fea0003800000 */
.L_x_230:
        /* <DEDUP_REMOVED lines=8> */
.L_x_233:
[----:B------:R-:W-:Y:S05]  /*d7d0*/  BSYNC B1 ;  /* 0x0000000000017941 */ /* 0x000fea0003800000 */
.L_x_232:
[----:B---3-5:R-:W-:Y:S01]  /*d7e0*/  IMAD R4, R10, UR21, RZ ;  /* 0x000000150a047c24 */ /* 0x028fe2000f8e02ff */
[C---:B------:R-:W-:Y:S01]  /*d7f0*/  ISETP.GT.AND P2, PT, R0.reuse, 0x11, P1 ;  /* 0x000000110000780c */ /* 0x040fe20000f44270 */
[----:B------:R-:W-:Y:S01]  /*d800*/  BSSY B1, `(.L_x_234) ;  /* 0x0000007000017945 */ /* 0x000fe20003800000 */
[----:B------:R-:W-:Y:S01]  /*d810*/  ISETP.GT.AND P4, PT, R0, 0x18, P0 ;  /* 0x000000180000780c */ /* 0x000fe20000784270 */
[----:B------:R-:W-:-:S05]  /*d820*/  IMAD R4, R34, UR22, R4 ;  /* 0x0000001622047c24 */ /* 0x000fca000f8e0204 */
[----:B------:R3:W-:Y:S05]  /*d830*/  @P3 STG.E desc[UR18][R8.64+0x220], R4 ;  /* 0x0002200408003986 */ /* 0x0007ea000c101912 */
[----:B------:R-:W-:Y:S05]  /*d840*/  @!P2 BRA `(.L_x_235) ;  /* 0x000000000008a947 */ /* 0x000fea0003800000 */
[----:B----4-:R-:W4:Y:S04]  /*d850*/  LDL.LU.64 R12, [R1+0x228] ;  /* 0x00022800010c7983 */ /* 0x010f280000300a00 */
[----:B----4-:R4:W5:Y:S02]  /*d860*/  LDG.E.LTC128B R10, desc[UR18][R12.64+0x220] ;  /* 0x000220120c0a7981 */ /* 0x010964000c1e1920 */
.L_x_235:
[----:B------:R-:W-:Y:S05]  /*d870*/  BSYNC B1 ;  /* 0x0000000000017941 */ /* 0x000fea0003800000 */
.L_x_234:
[----:B----4-:R-:W4:Y:S01]  /*d880*/  LDL.64 R12, [R1+0x220] ;  /* 0x00022000010c7983 */ /* 0x010f220000100a00 */
[----:B---3-5:R-:W-:Y:S01]  /*d890*/  IMAD R4, R10, UR21, RZ ;  /* 0x000000150a047c24 */ /* 0x028fe2000f8e02ff */
[----:B0-----:R-:W-:Y:S01]  /*d8a0*/  MOV R8, R6 ;  /* 0x0000000600087202 */ /* 0x001fe20000000f00 */
[----:B------:R-:W-:Y:S02]  /*d8b0*/  IMAD.MOV.U32 R9, RZ, RZ, R7 ;  /* 0x000000ffff097224 */ /* 0x000fe400078e0007 */
[----:B------:R-:W-:-:S05]  /*d8c0*/  IMAD R35, R35, UR22, R4 ;  /* 0x0000001623237c24 */ /* 0x000fca000f8e0204 */
[----:B------:R0:W-:Y:S04]  /*d8d0*/  @P2 STG.E desc[UR18][R8.64+0x220], R35 ;  /* 0x0002202308002986 */ /* 0x0001e8000c101912 */
[----:B----4-:R-:W3:Y:S01]  /*d8e0*/  @P4 LDG.E.LTC128B R10, desc[UR18][R12.64+0x200] ;  /* 0x000200120c0a4981 */ /* 0x010ee2000c1e1920 */
[----:B------:R-:W-:Y:S01]  /*d8f0*/  IMAD.U32 R4, RZ, RZ, UR16 ;  /* 0x00000010ff047e24 */ /* 0x000fe2000f8e00ff */
[----:B------:R-:W-:Y:S01]  /*d900*/  ISETP.GT.AND P3, PT, R0, 0x19, P0 ;  /* 0x000000190000780c */ /* 0x000fe20000764270 */
[----:B------:R-:W-:Y:S02]  /*d910*/  BSSY B1, `(.L_x_236) ;  /* 0x000000a000017945 */ /* 0x000fe40003800000 */
[----:B0-----:R-:W-:Y:S01]  /*d920*/  IMAD.WIDE.U32 R8, R4, 0x1c, R8 ;  /* 0x0000001c04087825 */ /* 0x001fe200078e0008 */
[----:B------:R-:W-:-:S03]  /*d930*/  IADD3 R4, P2, R6, UR29, RZ ;  /* 0x0000001d06047c10 */ /* 0x000fc6000ff5e0ff */
[----:B------:R-:W-:Y:S02]  /*d940*/  VIADD R9, R9, UR28 ;  /* 0x0000001c09097c36 */ /* 0x000fe40008000000 */
[----:B---3--:R-:W-:-:S04]  /*d950*/  IMAD R5, R10, UR21, RZ ;  /* 0x000000150a057c24 */ /* 0x008fc8000f8e02ff */
[----:B------:R-:W-:-:S05]  /*d960*/  IMAD R36, R36, UR22, R5 ;  /* 0x0000001624247c24 */ /* 0x000fca000f8e0205 */
[----:B------:R0:W-:Y:S01]  /*d970*/  @P4 STG.E desc[UR18][R8.64+0x200], R36 ;  /* 0x0002002408004986 */ /* 0x0001e2000c101912 */
[----:B------:R-:W-:Y:S05]  /*d980*/  @!P3 BRA `(.L_x_237) ;  /* 0x000000000008b947 */ /* 0x000fea0003800000 */
[----:B--2---:R-:W2:Y:S04]  /*d990*/  LDL.64 R14, [R1+0x218] ;  /* 0x00021800010e7983 */ /* 0x004ea80000100a00 */
[----:B--2---:R3:W5:Y:S02]  /*d9a0*/  LDG.E.LTC128B R10, desc[UR18][R14.64+0x200] ;  /* 0x000200120e0a7981 */ /* 0x004764000c1e1920 */
.L_x_237:
[----:B------:R-:W-:Y:S05]  /*d9b0*/  BSYNC B1 ;  /* 0x0000000000017941 */ /* 0x000fea0003800000 */
.L_x_236:
        /* <DEDUP_REMOVED lines=8> */
.L_x_239:
[----:B------:R-:W-:Y:S05]  /*da40*/  BSYNC B1 ;  /* 0x0000000000017941 */ /* 0x000fea0003800000 */
.L_x_238:
        /* <DEDUP_REMOVED lines=9> */
.L_x_241:
[----:B------:R-:W-:Y:S05]  /*dae0*/  BSYNC B1 ;  /* 0x0000000000017941 */ /* 0x000fea0003800000 */
.L_x_240:
[----:B0-----:R-:W2:Y:S01]  /*daf0*/  LDL.64 R12, [R1+0x210] ;  /* 0x00021000010c7983 */ /* 0x001ea20000100a00 */
[----:B----45:R-:W-:Y:S01]  /*db00*/  IMAD R6, R10, UR21, RZ ;  /* 0x000000150a067c24 */ /* 0x030fe2000f8e02ff */
[----:B------:R-:W-:Y:S01]  /*db10*/  MOV R9, R5 ;  /* 0x0000000500097202 */ /* 0x000fe20000000f00 */
[----:B------:R-:W-:Y:S02]  /*db20*/  IMAD.MOV.U32 R8, RZ, RZ, R4 ;  /* 0x000000ffff087224 */ /* 0x000fe400078e0004 */
[----:B------:R-:W-:-:S05]  /*db30*/  IMAD R39, R39, UR22, R6 ;  /* 0x0000001627277c24 */ /* 0x000fca000f8e0206 */
[----:B------:R0:W-:Y:S04]  /*db40*/  @P2 STG.E desc[UR18][R8.64+0x220], R39 ;  /* 0x0002202708002986 */ /* 0x0001e8000c101912 */
[----:B--2---:R-:W2:Y:S01]  /*db50*/  @P3 LDG.E.LTC128B R10, desc[UR18][R12.64+0x200] ;  /* 0x000200120c0a3981 */ /* 0x004ea2000c1e1920 */
        /* <DEDUP_REMOVED lines=10> */
[----:B---3--:R-:W2:Y:S04]  /*dc00*/  LDL.64 R14, [R1+0x208] ;  /* 0x00020800010e7983 */ /* 0x008ea80000100a00 */
[----:B--2---:R2:W5:Y:S02]  /*dc10*/  LDG.E.LTC128B R10, desc[UR18][R14.64+0x200] ;  /* 0x000200120e0a7981 */ /* 0x004564000c1e1920 */
.L_x_243:
[----:B------:R-:W-:Y:S05]  /*dc20*/  BSYNC B1 ;  /* 0x0000000000017941 */ /* 0x000fea0003800000 */
.L_x_242:
        /* <DEDUP_REMOVED lines=8> */
.L_x_245:
[----:B------:R-:W-:Y:S05]  /*dcb0*/  BSYNC B1 ;  /* 0x0000000000017941 */ /* 0x000fea0003800000 */
.L_x_244:
[----:B-----5:R-:W-:Y:S01]  /*dcc0*/  IMAD R5, R10, UR21, RZ ;  /* 0x000000150a057c24 */ /* 0x020fe2000f8e02ff */
        /* <DEDUP_REMOVED lines=8> */
.L_x_247:
[----:B------:R-:W-:Y:S05]  /*dd50*/  BSYNC B1 ;  /* 0x0000000000017941 */ /* 0x000fea0003800000 */
.L_x_246:
[----:B0-----:R-:W2:Y:S01]  /*dd60*/  LDL.64 R12, [R1+0x48] ;  /* 0x00004800010c7983 */ /* 0x001ea20000100a00 */
[----:B-----5:R-:W-:-:S04]  /*dd70*/  IMAD R4, R10, UR21, RZ ;  /* 0x000000150a047c24 */ /* 0x020fc8000f8e02ff */
[----:B------:R-:W-:-:S05]  /*dd80*/  IMAD R43, R43, UR22, R4 ;  /* 0x000000162b2b7c24 */ /* 0x000fca000f8e0204 */
[----:B------:R0:W-:Y:S04]  /*dd90*/  @P2 STG.E desc[UR18][R6.64+0x220], R43 ;  /* 0x0002202b06002986 */ /* 0x0001e8000c101912 */
[----:B--2---:R-:W2:Y:S01]  /*dda0*/  @P4 LDG.E.LTC128B R10, desc[UR18][R12.64+0x200] ;  /* 0x000200120c0a4981 */ /* 0x004ea2000c1e1920 */
[----:B------:R-:W-:Y:S01]  /*ddb0*/  IMAD.U32 R5, RZ, RZ, UR16 ;  /* 0x00000010ff057e24 */ /* 0x000fe2000f8e00ff */
[----:B------:R-:W-:Y:S01]  /*ddc0*/  ISETP.GT.AND P3, PT, R0, 0x29, P0 ;  /* 0x000000290000780c */ /* 0x000fe20000764270 */
[----:B------:R-:W-:Y:S01]  /*ddd0*/  BSSY B1, `(.L_x_248) ;  /* 0x000000a000017945 */ /* 0x000fe20003800000 */
[----:B------:R-:W-:Y:S01]  /*dde0*/  IADD3 R8, P2, R6, UR29, RZ ;  /* 0x0000001d06087c10 */ /* 0x000fe2000ff5e0ff */
[----:B------:R-:W-:-:S04]  /*ddf0*/  IMAD.WIDE.U32 R4, R5, 0x1c, R6 ;  /* 0x0000001c05047825 */ /* 0x000fc800078e0006 */
[----:B------:R-:W-:Y:S02]  /*de00*/  VIADD R5, R5, UR28 ;  /* 0x0000001c05057c36 */ /* 0x000fe40008000000 */
[----:B--2---:R-:W-:-:S04]  /*de10*/  IMAD R9, R10, UR21, RZ ;  /* 0x000000150a097c24 */ /* 0x004fc8000f8e02ff */
[----:B------:R-:W-:-:S05]  /*de20*/  IMAD R11, R44, UR22, R9 ;  /* 0x000000162c0b7c24 */ /* 0x000fca000f8e0209 */
[----:B------:R0:W-:Y:S01]  /*de30*/  @P4 STG.E desc[UR18][R4.64+0x200], R11 ;  /* 0x0002000b04004986 */ /* 0x0001e2000c101912 */
[----:B------:R-:W-:Y:S05]  /*de40*/  @!P3 BRA `(.L_x_249) ;  /* 0x000000000008b947 */ /* 0x000fea0003800000 */
[----:B---3--:R-:W2:Y:S04]  /*de50*/  LDL.64 R14, [R1+0x40] ;  /* 0x00004000010e7983 */ /* 0x008ea80000100a00 */
[----:B--2---:R2:W5:Y:S02]  /*de60*/  LDG.E.LTC128B R10, desc[UR18][R14.64+0x200] ;  /* 0x000200120e0a7981 */ /* 0x004564000c1e1920 */
.L_x_249:
[----:B------:R-:W-:Y:S05]  /*de70*/  BSYNC B1 ;  /* 0x0000000000017941 */ /* 0x000fea0003800000 */
.L_x_248:
[----:B0---45:R-:W-:Y:S01]  /*de80*/  IMAD R6, R10, UR21, RZ ;  /* 0x000000150a067c24 */ /* 0x031fe2000f8e02ff */
[----:B------:R-:W-:Y:S01]  /*de90*/  IADD3.X R9, R7, UR30, RZ, P2, !PT ;  /* 0x0000001e07097c10 */ /* 0x000fe200097fe4ff */
[----:B------:R-:W-:Y:S01]  /*dea0*/  BSSY B1, `(.L_x_250) ;  /* 0x0000006000017945 */ /* 0x000fe20003800000 */
[----:B------:R-:W-:Y:S01]  /*deb0*/  ISETP.GT.AND P4, PT, R0, 0x28, P1 ;  /* 0x000000280000780c */ /* 0x000fe20000f84270 */
[----:B------:R-:W-:-:S05]  /*dec0*/  IMAD R45, R45, UR22, R6 ;  /* 0x000000162d2d7c24 */ /* 0x000fca000f8e0206 */
[----:B------:R0:W-:Y:S07]  /*ded0*/  @P3 STG.E desc[UR18][R8.64+0x200], R45 ;  /* 0x0002002d08003986 */ /* 0x0001ee000c101912 */
[----:B------:R-:W-:Y:S05]  /*dee0*/  @!P4 BRA `(.L_x_251) ;  /* 0x000000000004c947 */ /* 0x000fea0003800000 */
[----:B------:R4:W5:Y:S02]  /*def0*/  LDG.E.LTC128B R10, desc[UR18][R12.64+0x220] ;  /* 0x000220120c0a7981 */ /* 0x000964000c1e1920 */
.L_x_251:
[----:B------:R-:W-:Y:S05]  /*df00*/  BSYNC B1 ;  /* 0x0000000000017941 */ /* 0x000fea0003800000 */
.L_x_250:
[----:B-----5:R-:W-:Y:S01]  /*df10*/  IMAD R7, R10, UR21, RZ ;  /* 0x000000150a077c24 */ /* 0x020fe2000f8e02ff */
        /* <DEDUP_REMOVED lines=8> */
.L_x_253:
[----:B------:R-:W-:Y:S05]  /*dfa0*/  BSYNC B1 ;  /* 0x0000000000017941 */ /* 0x000fea0003800000 */
.L_x_252:
[----:B----4-:R-:W4:Y:S01]  /*dfb0*/  LDL.64 R12, [R1+0x38] ;  /* 0x00003800010c7983 */ /* 0x010f220000100a00 */
[----:B0----5:R-:W-:-:S04]  /*dfc0*/  IMAD R4, R10, UR21, RZ ;  /* 0x000000150a047c24 */ /* 0x021fc8000f8e02ff */
[----:B------:R-:W-:-:S05]  /*dfd0*/  IMAD R47, R47, UR22, R4 ;  /* 0x000000162f2f7c24 */ /* 0x000fca000f8e0204 */
[----:B------:R0:W-:Y:S04]  /*dfe0*/  @P2 STG.E desc[UR18][R8.64+0x220], R47 ;  /* 0x0002202f08002986 */ /* 0x0001e8000c101912 */
[----:B----4-:R-:W4:Y:S01]  /*dff0*/  @P3 LDG.E.LTC128B R10, desc[UR18][R12.64+0x200] ;  /* 0x000200120c0a3981 */ /* 0x010f22000c1e1920 */
[----:B------:R-:W-:Y:S01]  /*e000*/  MOV R7, UR16 ;  /* 0x0000001000077c02 */ /* 0x000fe20008000f00 */
[----:B------:R-:W-:Y:S01]  /*e010*/  BSSY B1, `(.L_x_254) ;  /* 0x000000b000017945 */ /* 0x000fe20003800000 */
[----:B------:R-:W-:Y:S02]  /*e020*/  ISETP.GT.AND P4, PT, R0, 0x31, P0 ;  /* 0x000000310000780c */ /* 0x000fe40000784270 */
[----:B------:R-:W-:Y:S01]  /*e030*/  IADD3 R4, P2, R8, UR29, RZ ;  /* 0x0000001d08047c10 */ /* 0x000fe2000ff5e0ff */
[----:B------:R-:W-:-:S04]  /*e040*/  IMAD.WIDE.U32 R6, R7, 0x1c, R8 ;  /* 0x0000001c07067825 */ /* 0x000fc800078e0008 */
[----:B------:R-:W-:Y:S02]  /*e050*/  VIADD R7, R7, UR28 ;  /* 0x0000001c07077c36 */ /* 0x000fe40008000000 */
[----:B----4-:R-:W-:-:S04]  /*e060*/  IMAD R5, R10, UR21, RZ ;  /* 0x000000150a057c24 */ /* 0x010fc8000f8e02ff */
[----:B------:R-:W-:-:S05]  /*e070*/  IMAD R11, R48, UR22, R5 ;  /* 0x00000016300b7c24 */ /* 0x000fca000f8e0205 */
[----:B------:R0:W-:Y:S01]  /*e080*/  @P3 STG.E desc[UR18][R6.64+0x200], R11 ;  /* 0x0002000b06003986 */ /* 0x0001e2000c101912 */
[----:B------:R-:W-:Y:S05]  /*e090*/  @!P4 BRA `(.L_x_255) ;  /* 0x000000000008c947 */ /* 0x000fea0003800000 */
[----:B--23--:R-:W2:Y:S04]  /*e0a0*/  LDL.64 R14, [R1+0x30] ;  /* 0x00003000010e7983 */ /* 0x00cea80000100a00 */
[----:B--2---:R4:W5:Y:S02]  /*e0b0*/  LDG.E.LTC128B R10, desc[UR18][R14.64+0x200] ;  /* 0x000200120e0a7981 */ /* 0x004964000c1e1920 */
.L_x_255:
[----:B------:R-:W-:Y:S05]  /*e0c0*/  BSYNC B1 ;  /* 0x0000000000017941 */ /* 0x000fea0003800000 */
.L_x_254:
[----:B0----5:R-:W-:Y:S01]  /*e0d0*/  IMAD R8, R10, UR21, RZ ;  /* 0x000000150a087c24 */ /* 0x021fe2000f8e02ff */
[----:B------:R-:W-:Y:S01]  /*e0e0*/  IADD3.X R5, R9, UR30, RZ, P2, !PT ;  /* 0x0000001e09057c10 */ /* 0x000fe200097fe4ff */
[----:B------:R-:W-:Y:S01]  /*e0f0*/  BSSY B1, `(.L_x_256) ;  /* 0x0000006000017945 */ /* 0x000fe20003800000 */
[----:B------:R-:W-:Y:S01]  /*e100*/  ISETP.GT.AND P3, PT, R0, 0x30, P1 ;  /* 0x000000300000780c */ /* 0x000fe20000f64270 */
[----:B------:R-:W-:-:S05]  /*e110*/  IMAD R49, R49, UR22, R8 ;  /* 0x0000001631317c24 */ /* 0x000fca000f8e0208 */
[----:B------:R0:W-:Y:S07]  /*e120*/  @P4 STG.E desc[UR18][R4.64+0x200], R49 ;  /* 0x0002003104004986 */ /* 0x0001ee000c101912 */
[----:B------:R-:W-:Y:S05]  /*e130*/  @!P3 BRA `(.L_x_257) ;  /* 0x000000000004b947 */ /* 0x000fea0003800000 */
[----:B------:R0:W5:Y:S02]  /*e140*/  LDG.E.LTC128B R10, desc[UR18][R12.64+0x220] ;  /* 0x000220120c0a7981 */ /* 0x000164000c1e1920 */
.L_x_257:
[----:B------:R-:W-:Y:S05]  /*e150*/  BSYNC B1 ;  /* 0x0000000000017941 */ /* 0x000fea0003800000 */
.L_x_256:
        /* <DEDUP_REMOVED lines=9> */
.L_x_259:
[----:B------:R-:W-:Y:S05]  /*e1f0*/  BSYNC B1 ;  /* 0x0000000000017941 */ /* 0x000fea0003800000 */
.L_x_258:
        /* <DEDUP_REMOVED lines=15> */
[----:B---34-:R-:W2:Y:S04]  /*e2f0*/  LDL.64 R14, [R1+0x20] ;  /* 0x00002000010e7983 */ /* 0x018ea80000100a00 */
[----:B--2---:R2:W5:Y:S02]  /*e300*/  LDG.E.LTC128B R10, desc[UR18][R14.64+0x200] ;  /* 0x000200120e0a7981 */ /* 0x004564000c1e1920 */
.L_x_261:
[----:B------:R-:W-:Y:S05]  /*e310*/  BSYNC B1 ;  /* 0x0000000000017941 */ /* 0x000fea0003800000 */
.L_x_260:
        /* <DEDUP_REMOVED lines=8> */
.L_x_263:
[----:B------:R-:W-:Y:S05]  /*e3a0*/  BSYNC B1 ;  /* 0x0000000000017941 */ /* 0x000fea0003800000 */
.L_x_262:
        /* <DEDUP_REMOVED lines=9> */
.L_x_265:
[----:B------:R-:W-:Y:S05]  /*e440*/  BSYNC B1 ;  /* 0x0000000000017941 */ /* 0x000fea0003800000 */
.L_x_264:
        /* <DEDUP_REMOVED lines=9> */
[----:B------:R-:W-:-:S05]  /*e4e0*/  IMAD.WIDE.U32 R8, R9, 0x1c, R6 ;  /* 0x0000001c09087825 */ /* 0x000fca00078e0006 */
[----:B------:R-:W-:Y:S01]  /*e4f0*/  IADD3 R9, R9, UR28, RZ ;  /* 0x0000001c09097c10 */ /* 0x000fe2000fffe0ff */
[----:B--2---:R-:W-:-:S04]  /*e500*/  IMAD R5, R10, UR21, RZ ;  /* 0x000000150a057c24 */ /* 0x004fc8000f8e02ff */
[----:B------:R-:W-:-:S05]  /*e510*/  IMAD R11, R56, UR22, R5 ;  /* 0x00000016380b7c24 */ /* 0x000fca000f8e0205 */
[----:B------:R0:W-:Y:S01]  /*e520*/  @P3 STG.E desc[UR18][R8.64+0x200], R11 ;  /* 0x0002000b08003986 */ /* 0x0001e2000c101912 */
[----:B------:R-:W-:Y:S05]  /*e530*/  @!P4 BRA `(.L_x_267) ;  /* 0x000000000008c947 */ /* 0x000fea0003800000 */
[----:B---34-:R-:W2:Y:S04]  /*e540*/  LDL.64 R14, [R1+0x10] ;  /* 0x00001000010e7983 */ /* 0x018ea80000100a00 */
[----:B--2---:R2:W5:Y:S02]  /*e550*/  LDG.E.LTC128B R10, desc[UR18][R14.64+0x200] ;  /* 0x000200120e0a7981 */ /* 0x004564000c1e1920 */
.L_x_267:
[----:B------:R-:W-:Y:S05]  /*e560*/  BSYNC B1 ;  /* 0x0000000000017941 */ /* 0x000fea0003800000 */
.L_x_266:
        /* <DEDUP_REMOVED lines=8> */
.L_x_269:
[----:B------:R-:W-:Y:S05]  /*e5f0*/  BSYNC B1 ;  /* 0x0000000000017941 */ /* 0x000fea0003800000 */
.L_x_268:
        /* <DEDUP_REMOVED lines=9> */
.L_x_271:
[----:B------:R-:W-:Y:S05]  /*e690*/  BSYNC B1 ;  /* 0x0000000000017941 */ /* 0x000fea0003800000 */
.L_x_270:
        /* <DEDUP_REMOVED lines=15> */
[----:B---34-:R-:W2:Y:S04]  /*e790*/  LDL.64 R14, [R1] ;  /* 0x00000000010e7983 */ /* 0x018ea80000100a00 */
[----:B--2---:R2:W5:Y:S02]  /*e7a0*/  LDG.E.LTC128B R10, desc[UR18][R14.64+0x200] ;  /* 0x000200120e0a7981 */ /* 0x004564000c1e1920 */
.L_x_273:
[----:B------:R-:W-:Y:S05]  /*e7b0*/  BSYNC B1 ;  /* 0x0000000000017941 */ /* 0x000fea0003800000 */
.L_x_272:
        /* <DEDUP_REMOVED lines=8> */
.L_x_275:
[----:B------:R-:W-:Y:S05]  /*e840*/  BSYNC B1 ;  /* 0x0000000000017941 */ /* 0x000fea0003800000 */
.L_x_274:
[----:B-----5:R-:W-:Y:S01]  /*e850*/  IMAD R5, R10, UR21, RZ ;  /* 0x000000150a057c24 */ /* 0x020fe2000f8e02ff */
[C---:B------:R-:W-:Y:S01]  /*e860*/  ISETP.GT.AND P2, PT, R0.reuse, 0x49, P1 ;  /* 0x000000490000780c */ /* 0x040fe20000f44270 */
[----:B------:R-:W-:Y:S01]  /*e870*/  BSSY B1, `(.L_x_276) ;  /* 0x0000007000017945 */ /* 0x000fe20003800000 */
[----:B------:R-:W-:Y:S01]  /*e880*/  ISETP.GT.AND P3, PT, R0, 0x50, P0 ;  /* 0x000000500000780c */ /* 0x000fe20000764270 */
[----:B------:R-:W-:-:S05]  /*e890*/  IMAD R5, R62, UR22, R5 ;  /* 0x000000163e057c24 */ /* 0x000fca000f8e0205 */
[----:B------:R0:W-:Y:S05]  /*e8a0*/  @P4 STG.E desc[UR18][R8.64+0x220], R5 ;  /* 0x0002200508004986 */ /* 0x0001ea000c101912 */
[----:B------:R-:W-:Y:S05]  /*e8b0*/  @!P2 BRA `(.L_x_277) ;  /* 0x000000000008a947 */ /* 0x000fea0003800000 */
[----:B0-----:R-:W2:Y:S04]  /*e8c0*/  LDL.LU.64 R12, [R1] ;  /* 0x00000000010c7983 */ /* 0x001ea80000300a00 */
[----:B--2---:R0:W5:Y:S02]  /*e8d0*/  LDG.E.LTC128B R10, desc[UR18][R12.64+0x220] ;  /* 0x000220120c0a7981 */ /* 0x004164000c1e1920 */
.L_x_277:
[----:B------:R-:W-:Y:S05]  /*e8e0*/  BSYNC B1 ;  /* 0x0000000000017941 */ /* 0x000fea0003800000 */
.L_x_276:
[----:B-----5:R-:W-:-:S04]  /*e8f0*/  IMAD R4, R10, UR21, RZ ;  /* 0x000000150a047c24 */ /* 0x020fc8000f8e02ff */
[----:B------:R-:W-:-:S05]  /*e900*/  IMAD R63, R63, UR22, R4 ;  /* 0x000000163f3f7c24 */ /* 0x000fca000f8e0204 */
[----:B------:R1:W-:Y:S04]  /*e910*/  @P2 STG.E desc[UR18][R6.64+0x220], R63 ;  /* 0x0002203f06002986 */ /* 0x0003e8000c101912 */
[----:B------:R-:W2:Y:S01]  /*e920*/  @P3 LDG.E.LTC128B R10, desc[UR18][R236.64+0x200] ;  /* 0x00020012ec0a3981 */ /* 0x000ea2000c1e1920 */
[----:B0-----:R-:W-:Y:S01]  /*e930*/  IMAD.U32 R9, RZ, RZ, UR16 ;  /* 0x00000010ff097e24 */ /* 0x001fe2000f8e00ff */
        /* <DEDUP_REMOVED lines=9> */
[----:B------:R0:W5:Y:S02]  /*e9d0*/  LDG.E.LTC128B R10, desc[UR18][R234.64+0x200] ;  /* 0x00020012ea0a7981 */ /* 0x000164000c1e1920 */
.L_x_279:
[----:B------:R-:W-:Y:S05]  /*e9e0*/  BSYNC B1 ;  /* 0x0000000000017941 */ /* 0x000fea0003800000 */
.L_x_278:
[----:B-1---5:R-:W-:Y:S01]  /*e9f0*/  IMAD R6, R10, UR21, RZ ;  /* 0x000000150a067c24 */ /* 0x022fe2000f8e02ff */
[----:B------:R-:W-:Y:S01]  /*ea00*/  IADD3.X R5, R7, UR30, RZ, P2, !PT ;  /* 0x0000001e07057c10 */ /* 0x000fe200097fe4ff */
[----:B------:R-:W-:Y:S01]  /*ea10*/  BSSY B1, `(.L_x_280) ;  /* 0x0000006000017945 */ /* 0x000fe20003800000 */
[----:B------:R-:W-:Y:S01]  /*ea20*/  ISETP.GT.AND P3, PT, R0, 0x50, P1 ;  /* 0x000000500000780c */ /* 0x000fe20000f64270 */
[----:B------:R-:W-:-:S05]  /*ea30*/  IMAD R65, R65, UR22, R6 ;  /* 0x0000001641417c24 */ /* 0x000fca000f8e0206 */
[----:B------:R1:W-:Y:S07]  /*ea40*/  @P4 STG.E desc[UR18][R4.64+0x200], R65 ;  /* 0x0002004104004986 */ /* 0x0003ee000c101912 */
[----:B------:R-:W-:Y:S05]  /*ea50*/  @!P3 BRA `(.L_x_281) ;  /* 0x000000000004b947 */ /* 0x000fea0003800000 */
[----:B------:R2:W5:Y:S02]  /*ea60*/  LDG.E.LTC128B R10, desc[UR18][R236.64+0x220] ;  /* 0x00022012ec0a7981 */ /* 0x000564000c1e1920 */
.L_x_281:
[----:B------:R-:W-:Y:S05]  /*ea70*/  BSYNC B1 ;  /* 0x0000000000017941 */ /* 0x000fea0003800000 */
.L_x_280:
[----:B-----5:R-:W-:Y:S01]  /*ea80*/  IMAD R7, R10, UR21, RZ ;  /* 0x000000150a077c24 */ /* 0x020fe2000f8e02ff */
[C---:B------:R-:W-:Y:S01]  /*ea90*/  ISETP.GT.AND P2, PT, R0.reuse, 0x51, P1 ;  /* 0x000000510000780c */ /* 0x040fe20000f44270 */
[----:B------:R-:W-:Y:S01]  /*eaa0*/  BSSY B1, `(.L_x_282) ;  /* 0x0000006000017945 */ /* 0x000fe20003800000 */
[----:B------:R-:W-:Y:S01]  /*eab0*/  ISETP.GT.AND P4, PT, R0, 0x58, P0 ;  /* 0x000000580000780c */ /* 0x000fe20000784270 */
[----:B------:R-:W-:-:S05]  /*eac0*/  IMAD R7, R66, UR22, R7 ;  /* 0x0000001642077c24 */ /* 0x000fca000f8e0207 */
[----:B------:R0:W-:Y:S05]  /*ead0*/  @P3 STG.E desc[UR18][R8.64+0x220], R7 ;  /* 0x0002200708003986 */ /* 0x0001ea000c101912 */
[----:B------:R-:W-:Y:S05]  /*eae0*/  @!P2 BRA `(.L_x_283) ;  /* 0x000000000004a947 */ /* 0x000fea0003800000 */
[----:B------:R0:W5:Y:S02]  /*eaf0*/  LDG.E.LTC128B R10, desc[UR18][R234.64+0x220] ;  /* 0x00022012ea0a7981 */ /* 0x000164000c1e1920 */
.L_x_283:
[----:B------:R-:W-:Y:S05]  /*eb00*/  BSYNC B1 ;  /* 0x0000000000017941 */ /* 0x000fea0003800000 */
.L_x_282:
[----:B-----5:R-:W-:-:S04]  /*eb10*/  IMAD R6, R10, UR21, RZ ;  /* 0x000000150a067c24 */ /* 0x020fc8000f8e02ff */
[----:B------:R-:W-:-:S05]  /*eb20*/  IMAD R67, R67, UR22, R6 ;  /* 0x0000001643437c24 */ /* 0x000fca000f8e0206 */
[----:B------:R1:W-:Y:S04]  /*eb30*/  @P2 STG.E desc[UR18][R4.64+0x220], R67 ;  /* 0x0002204304002986 */ /* 0x0003e8000c101912 */
[----:B------:R-:W2:Y:S01]  /*eb40*/  @P4 LDG.E.LTC128B R10, desc[UR18][R232.64+0x200] ;  /* 0x00020012e80a4981 */ /* 0x000ea2000c1e1920 */
[----:B0-----:R-:W-:Y:S01]  /*eb50*/  MOV R7, UR16 ;  /* 0x0000001000077c02 */ /* 0x001fe20008000f00 */
[----:B------:R-:W-:Y:S01]  /*eb60*/  BSSY B1, `(.L_x_284) ;  /* 0x000000a000017945 */ /* 0x000fe20003800000 */
[----:B------:R-:W-:Y:S02]  /*eb70*/  ISETP.GT.AND P3, PT, R0, 0x59, P0 ;  /* 0x000000590000780c */ /* 0x000fe40000764270 */
        /* <DEDUP_REMOVED lines=8> */
.L_x_285:
[----:B------:R-:W-:Y:S05]  /*ec00*/  BSYNC B1 ;  /* 0x0000000000017941 */ /* 0x000fea0003800000 */
.L_x_284:
        /* <DEDUP_REMOVED lines=8> */
.L_x_287:
[----:B------:R-:W-:Y:S05]  /*ec90*/  BSYNC B1 ;  /* 0x0000000000017941 */ /* 0x000fea0003800000 */
.L_x_286:
        /* <DEDUP_REMOVED lines=8> */
.L_x_289:
[----:B------:R-:W-:Y:S05]  /*ed20*/  BSYNC B1 ;  /* 0x0000000000017941 */ /* 0x000fea0003800000 */
.L_x_288:
        /* <DEDUP_REMOVED lines=15> */
.L_x_291:
[----:B------:R-:W-:Y:S05]  /*ee20*/  BSYNC B1 ;  /* 0x0000000000017941 */ /* 0x000fea0003800000 */
.L_x_290:
        /* <DEDUP_REMOVED lines=8> */
.L_x_293:
[----:B------:R-:W-:Y:S05]  /*eeb0*/  BSYNC B1 ;  /* 0x0000000000017941 */ /* 0x000fea0003800000 */
.L_x_292:
        /* <DEDUP_REMOVED lines=8> */
.L_x_295:
[----:B------:R-:W-:Y:S05]  /*ef40*/  BSYNC B1 ;  /* 0x0000000000017941 */ /* 0x000fea0003800000 */
.L_x_294:
[----:B0----5:R-:W-:-:S04]  /*ef50*/  IMAD R4, R10, UR21, RZ ;  /* 0x000000150a047c24 */ /* 0x021fc8000f8e02ff */
[----:B------:R-:W-:-:S05]  /*ef60*/  IMAD R75, R75, UR22, R4 ;  /* 0x000000164b4b7c24 */ /* 0x000fca000f8e0204 */
[----:B------:R0:W-:Y:S04]  /*ef70*/  @P2 STG.E desc[UR18][R6.64+0x220], R75 ;  /* 0x0002204b06002986 */ /* 0x0001e8000c101912 */
[----:B------:R-:W2:Y:S01]  /*ef80*/  @P4 LDG.E.LTC128B R10, desc[UR18][R20.64+0x200] ;  /* 0x00020012140a4981 */ /* 0x000ea2000c1e1920 */
        /* <DEDUP_REMOVED lines=10> */
[----:B------:R2:W5:Y:S02]  /*f030*/  LDG.E.LTC128B R10, desc[UR18][R18.64+0x200] ;  /* 0x00020012120a7981 */ /* 0x000564000c1e1920 */
.L_x_297:
[----:B------:R-:W-:Y:S05]  /*f040*/  BSYNC B1 ;  /* 0x0000000000017941 */ /* 0x000fea0003800000 */
.L_x_296:
        /* <DEDUP_REMOVED lines=8> */
.L_x_299:
[----:B------:R-:W-:Y:S05]  /*f0d0*/  BSYNC B1 ;  /* 0x0000000000017941 */ /* 0x000fea0003800000 */
.L_x_298:
        /* <DEDUP_REMOVED lines=8> */
.L_x_301:
[----:B------:R-:W-:Y:S05]  /*f160*/  BSYNC B1 ;  /* 0x0000000000017941 */ /* 0x000fea0003800000 */
.L_x_300:
        /* <DEDUP_REMOVED lines=15> */
.L_x_303:
[----:B------:R-:W-:Y:S05]  /*f260*/  BSYNC B1 ;  /* 0x0000000000017941 */ /* 0x000fea0003800000 */
.L_x_302:
        /* <DEDUP_REMOVED lines=8> */
.L_x_305:
[----:B------:R-:W-:Y:S05]  /*f2f0*/  BSYNC B1 ;  /* 0x0000000000017941 */ /* 0x000fea0003800000 */
.L_x_304:
        /* <DEDUP_REMOVED lines=8> */
.L_x_307:
[----:B------:R-:W-:Y:S05]  /*f380*/  BSYNC B1 ;  /* 0x0000000000017941 */ /* 0x000fea0003800000 */
.L_x_306:
        /* <DEDUP_REMOVED lines=15> */
.L_x_309:
[----:B------:R-:W-:Y:S05]  /*f480*/  BSYNC B1 ;  /* 0x0000000000017941 */ /* 0x000fea0003800000 */
.L_x_308:
        /* <DEDUP_REMOVED lines=8> */
.L_x_311:
[----:B------:R-:W-:Y:S05]  /*f510*/  BSYNC B1 ;  /* 0x0000000000017941 */ /* 0x000fea0003800000 */
.L_x_310:
        /* <DEDUP_REMOVED lines=8> */
.L_x_313:
[----:B------:R-:W-:Y:S05]  /*f5a0*/  BSYNC B1 ;  /* 0x0000000000017941 */ /* 0x000fea0003800000 */
.L_x_312:
[----:B0----5:R-:W-:-:S04]  /*f5b0*/  IMAD R4, R10, UR21, RZ ;  /* 0x000000150a047c24 */ /* 0x021fc8000f8e02ff */
[----:B------:R-:W-:-:S05]  /*f5c0*/  IMAD R87, R87, UR22, R4 ;  /* 0x0000001657577c24 */ /* 0x000fca000f8e0204 */
[----:B------:R0:W-:Y:S04]  /*f5d0*/  @P2 STG.E desc[UR18][R8.64+0x220], R87 ;  /* 0x0002205708002986 */ /* 0x0001e8000c101912 */
[----:B------:R-:W2:Y:S01]  /*f5e0*/  @P3 LDG.E.LTC128B R10, desc[UR18][R162.64+0x200] ;  /* 0x00020012a20a3981 */ /* 0x000ea2000c1e1920 */
[----:B------:R-:W-:Y:S01]  /*f5f0*/  MOV R5, UR16 ;  /* 0x0000001000057c02 */ /* 0x000fe20008000f00 */
        /* <DEDUP_REMOVED lines=10> */
.L_x_315:
[----:B------:R-:W-:Y:S05]  /*f6a0*/  BSYNC B1 ;  /* 0x0000000000017941 */ /* 0x000fea0003800000 */
.L_x_314:
        /* <DEDUP_REMOVED lines=8> */
.L_x_317:
[----:B------:R-:W-:Y:S05]  /*f730*/  BSYNC B1 ;  /* 0x0000000000017941 */ /* 0x000fea0003800000 */
.L_x_316:
        /* <DEDUP_REMOVED lines=8> */
.L_x_319:
[----:B------:R-:W-:Y:S05]  /*f7c0*/  BSYNC B1 ;  /* 0x0000000000017941 */ /* 0x000fea0003800000 */
.L_x_318:
        /* <DEDUP_REMOVED lines=15> */
.L_x_321:
[----:B------:R-:W-:Y:S05]  /*f8c0*/  BSYNC B1 ;  /* 0x0000000000017941 */ /* 0x000fea0003800000 */
.L_x_320:
        /* <DEDUP_REMOVED lines=8> */
.L_x_323:
[----:B------:R-:W-:Y:S05]  /*f950*/  BSYNC B1 ;  /* 0x0000000000017941 */ /* 0x000fea0003800000 */
.L_x_322:
        /* <DEDUP_REMOVED lines=8> */
.L_x_325:
[----:B------:R-:W-:Y:S05]  /*f9e0*/  BSYNC B1 ;  /* 0x0000000000017941 */ /* 0x000fea0003800000 */
.L_x_324:
        /* <DEDUP_REMOVED lines=15> */
.L_x_327:
[----:B------:R-:W-:Y:S05]  /*fae0*/  BSYNC B1 ;  /* 0x0000000000017941 */ /* 0x000fea0003800000 */
.L_x_326:
        /* <DEDUP_REMOVED lines=8> */
.L_x_329:
[----:B------:R-:W-:Y:S05]  /*fb70*/  BSYNC B1 ;  /* 0x0000000000017941 */ /* 0x000fea0003800000 */
.L_x_328:
        /* <DEDUP_REMOVED lines=8> */
.L_x_331:
[----:B------:R-:W-:Y:S05]  /*fc00*/  BSYNC B1 ;  /* 0x0000000000017941 */ /* 0x000fea0003800000 */
.L_x_330:
        /* <DEDUP_REMOVED lines=15> */
.L_x_333:
[----:B------:R-:W-:Y:S05]  /*fd00*/  BSYNC B1 ;  /* 0x0000000000017941 */ /* 0x000fea0003800000 */
.L_x_332:
        /* <DEDUP_REMOVED lines=8> */
.L_x_335:
[----:B------:R-:W-:Y:S05]  /*fd90*/  BSYNC B1 ;  /* 0x0000000000017941 */ /* 0x000fea0003800000 */
.L_x_334:
        /* <DEDUP_REMOVED lines=8> */
.L_x_337:
[----:B------:R-:W-:Y:S05]  /*fe20*/  BSYNC B1 ;  /* 0x0000000000017941 */ /* 0x000fea0003800000 */
.L_x_336:
        /* <DEDUP_REMOVED lines=15> */
.L_x_339:
[----:B------:R-:W-:Y:S05]  /*ff20*/  BSYNC B1 ;  /* 0x0000000000017941 */ /* 0x000fea0003800000 */
.L_x_338:
        /* <DEDUP_REMOVED lines=8> */
.L_x_341:
[----:B------:R-:W-:Y:S05]  /*ffb0*/  BSYNC B1 ;  /* 0x0000000000017941 */ /* 0x000fea0003800000 */
.L_x_340:
        /* <DEDUP_REMOVED lines=8> */
.L_x_343:
[----:B------:R-:W-:Y:S05]  /*10040*/  BSYNC B1 ;  /* 0x0000000000017941 */ /* 0x000fea0003800000 */
.L_x_342:
        /* <DEDUP_REMOVED lines=15> */
.L_x_345:
[----:B------:R-:W-:Y:S05]  /*10140*/  BSYNC B1 ;  /* 0x0000000000017941 */ /* 0x000fea0003800000 */
.L_x_344:
        /* <DEDUP_REMOVED lines=8> */
.L_x_347:
[----:B------:R-:W-:Y:S05]  /*101d0*/  BSYNC B1 ;  /* 0x0000000000017941 */ /* 0x000fea0003800000 */
.L_x_346:
        /* <DEDUP_REMOVED lines=8> */
.L_x_349:
[----:B------:R-:W-:Y:S05]  /*10260*/  BSYNC B1 ;  /* 0x0000000000017941 */ /* 0x000fea0003800000 */
.L_x_348:
        /* <DEDUP_REMOVED lines=15> */
.L_x_351:
[----:B------:R-:W-:Y:S05]  /*10360*/  BSYNC B1 ;  /* 0x0000000000017941 */ /* 0x000fea0003800000 */
.L_x_350:
        /* <DEDUP_REMOVED lines=8> */
.L_x_353:
[----:B------:R-:W-:Y:S05]  /*103f0*/  BSYNC B1 ;  /* 0x0000000000017941 */ /* 0x000fea0003800000 */
.L_x_352:
        /* <DEDUP_REMOVED lines=8> */
.L_x_355:
[----:B------:R-:W-:Y:S05]  /*10480*/  BSYNC B1 ;  /* 0x0000000000017941 */ /* 0x000fea0003800000 */
.L_x_354:
        /* <DEDUP_REMOVED lines=15> */
.L_x_357:
[----:B------:R-:W-:Y:S05]  /*10580*/  BSYNC B1 ;  /* 0x0000000000017941 */ /* 0x000fea0003800000 */
.L_x_356:
        /* <DEDUP_REMOVED lines=8> */
.L_x_359:
[----:B------:R-:W-:Y:S05]  /*10610*/  BSYNC B1 ;  /* 0x0000000000017941 */ /* 0x000fea0003800000 */
.L_x_358:
        /* <DEDUP_REMOVED lines=8> */
.L_x_361:
[----:B------:R-:W-:Y:S05]  /*106a0*/  BSYNC B1 ;  /* 0x0000000000017941 */ /* 0x000fea0003800000 */
.L_x_360:
        /* <DEDUP_REMOVED lines=15> */
.L_x_363:
[----:B------:R-:W-:Y:S05]  /*107a0*/  BSYNC B1 ;  /* 0x0000000000017941 */ /* 0x000fea0003800000 */
.L_x_362:
        /* <DEDUP_REMOVED lines=8> */
.L_x_365:
[----:B------:R-:W-:Y:S05]  /*10830*/  BSYNC B1 ;  /* 0x0000000000017941 */ /* 0x000fea0003800000 */
.L_x_364:
        /* <DEDUP_REMOVED lines=8> */
.L_x_367:
[----:B------:R-:W-:Y:S05]  /*108c0*/  BSYNC B1 ;  /* 0x0000000000017941 */ /* 0x000fea0003800000 */
.L_x_366:
        /* <DEDUP_REMOVED lines=15> */
.L_x_369:
[----:B------:R-:W-:Y:S05]  /*109c0*/  BSYNC B1 ;  /* 0x0000000000017941 */ /* 0x000fea0003800000 */
.L_x_368:
        /* <DEDUP_REMOVED lines=8> */
.L_x_371:
[----:B------:R-:W-:Y:S05]  /*10a50*/  BSYNC B1 ;  /* 0x0000000000017941 */ /* 0x000fea0003800000 */
.L_x_370:
        /* <DEDUP_REMOVED lines=8> */
.L_x_373:
[----:B------:R-:W-:Y:S05]  /*10ae0*/  BSYNC B1 ;  /* 0x0000000000017941 */ /* 0x000fea0003800000 */
.L_x_372:
        /* <DEDUP_REMOVED lines=15> */
.L_x_375:
[----:B------:R-:W-:Y:S05]  /*10be0*/  BSYNC B1 ;  /* 0x0000000000017941 */ /* 0x000fea0003800000 */
.L_x_374:
        /* <DEDUP_REMOVED lines=8> */
.L_x_377:
[----:B------:R-:W-:Y:S05]  /*10c70*/  BSYNC B1 ;  /* 0x0000000000017941 */ /* 0x000fea0003800000 */
.L_x_376:
        /* <DEDUP_REMOVED lines=8> */
.L_x_379:
[----:B------:R-:W-:Y:S05]  /*10d00*/  BSYNC B1 ;  /* 0x0000000000017941 */ /* 0x000fea0003800000 */
.L_x_378:
        /* <DEDUP_REMOVED lines=15> */
.L_x_381:
[----:B------:R-:W-:Y:S05]  /*10e00*/  BSYNC B1 ;  /* 0x0000000000017941 */ /* 0x000fea0003800000 */
.L_x_380:
        /* <DEDUP_REMOVED lines=8> */
.L_x_383:
[----:B------:R-:W-:Y:S05]  /*10e90*/  BSYNC B1 ;  /* 0x0000000000017941 */ /* 0x000fea0003800000 */
.L_x_382:
        /* <DEDUP_REMOVED lines=8> */
.L_x_385:
[----:B------:R-:W-:Y:S05]  /*10f20*/  BSYNC B1 ;  /* 0x0000000000017941 */ /* 0x000fea0003800000 */
.L_x_384:
        /* <DEDUP_REMOVED lines=15> */
.L_x_387:
[----:B------:R-:W-:Y:S05]  /*11020*/  BSYNC B1 ;  /* 0x0000000000017941 */ /* 0x000fea0003800000 */
.L_x_386:
        /* <DEDUP_REMOVED lines=8> */
.L_x_389:
[----:B------:R-:W-:Y:S05]  /*110b0*/  BSYNC B1 ;  /* 0x0000000000017941 */ /* 0x000fea0003800000 */
.L_x_388:
        /* <DEDUP_REMOVED lines=8> */
.L_x_391:
[----:B------:R-:W-:Y:S05]  /*11140*/  BSYNC B1 ;  /* 0x0000000000017941 */ /* 0x000fea0003800000 */
.L_x_390:
        /* <DEDUP_REMOVED lines=15> */
.L_x_393:
[----:B------:R-:W-:Y:S05]  /*11240*/  BSYNC B1 ;  /* 0x0000000000017941 */ /* 0x000fea0003800000 */
.L_x_392:
        /* <DEDUP_REMOVED lines=8> */
.L_x_395:
[----:B------:R-:W-:Y:S05]  /*112d0*/  BSYNC B1 ;  /* 0x0000000000017941 */ /* 0x000fea0003800000 */
.L_x_394:
        /* <DEDUP_REMOVED lines=8> */
.L_x_397:
[----:B------:R-:W-:Y:S05]  /*11360*/  BSYNC B1 ;  /* 0x0000000000017941 */ /* 0x000fea0003800000 */
.L_x_396:
        /* <DEDUP_REMOVED lines=15> */
.L_x_399:
[----:B------:R-:W-:Y:S05]  /*11460*/  BSYNC B1 ;  /* 0x0000000000017941 */ /* 0x000fea0003800000 */
.L_x_398:
        /* <DEDUP_REMOVED lines=8> */
.L_x_401:
[----:B------:R-:W-:Y:S05]  /*114f0*/  BSYNC B1 ;  /* 0x0000000000017941 */ /* 0x000fea0003800000 */
.L_x_400:
        /* <DEDUP_REMOVED lines=8> */
.L_x_403:
[----:B------:R-:W-:Y:S05]  /*11580*/  BSYNC B1 ;  /* 0x0000000000017941 */ /* 0x000fea0003800000 */
.L_x_402:
        /* <DEDUP_REMOVED lines=15> */
.L_x_405:
[----:B------:R-:W-:Y:S05]  /*11680*/  BSYNC B1 ;  /* 0x0000000000017941 */ /* 0x000fea0003800000 */
.L_x_404:
        /* <DEDUP_REMOVED lines=8> */
.L_x_407:
[----:B------:R-:W-:Y:S05]  /*11710*/  BSYNC B1 ;  /* 0x0000000000017941 */ /* 0x000fea0003800000 */
.L_x_406:
[----:B-----5:R-:W-:Y:S01]  /*11720*/  IMAD R7, R10, UR21, RZ ;  /* 0x000000150a077c24 */ /* 0x020fe2000f8e02ff */
[----:B------:R-:W-:Y:S01]  /*11730*/  ISETP.GT.AND P1, PT, R0, 0xf9, P1 ;  /* 0x000000f90000780c */ /* 0x000fe20000f24270 */
[----:B------:R-:W-:Y:S02]  /*11740*/  BSSY B1, `(.L_x_408) ;  /* 0x0000005000017945 */ /* 0x000fe40003800000 */
[----:B------:R-:W-:-:S05]  /*11750*/  IMAD R7, R150, UR22, R7 ;  /* 0x0000001696077c24 */ /* 0x000fca000f8e0207 */
[----:B------:R0:W-:Y:S05]  /*11760*/  @P3 STG.E desc[UR18][R4.64+0x220], R7 ;  /* 0x0002200704003986 */ /* 0x0001ea000c101912 */
[----:B------:R-:W-:Y:S05]  /*11770*/  @!P1 BRA `(.L_x_409) ;  /* 0x0000000000049947 */ /* 0x000fea0003800000 */
[----:B------:R0:W5:Y:S02]  /*11780*/  LDG.E.LTC128B R10, desc[UR18][R2.64+0x220] ;  /* 0x00022012020a7981 */ /* 0x000164000c1e1920 */
.L_x_409:
[----:B------:R-:W-:Y:S05]  /*11790*/  BSYNC B1 ;  /* 0x0000000000017941 */ /* 0x000fea0003800000 */
.L_x_408:
[----:B-----5:R-:W-:-:S04]  /*117a0*/  IMAD R10, R10, UR21, RZ ;  /* 0x000000150a0a7c24 */ /* 0x020fc8000f8e02ff */
[----:B------:R-:W-:Y:S01]  /*117b0*/  IMAD R151, R151, UR22, R10 ;  /* 0x0000001697977c24 */ /* 0x000fe2000f8e020a */
[----:B------:R-:W-:Y:S06]  /*117c0*/  @!P1 BRA `(.L_x_410) ;  /* 0x0000004c00989947 */ /* 0x000fec0003800000 */
[----:B------:R0:W-:Y:S01]  /*117d0*/  STG.E desc[UR18][R8.64+0x220], R151 ;  /* 0x0002209708007986 */ /* 0x0001e2000c101912 */
[----:B------:R-:W-:Y:S05]  /*117e0*/  BRA `(.L_x_410) ;  /* 0x0000004c00907947 */ /* 0x000fea0003800000 */
.L_x_27:
[----:B------:R-:W3:Y:S01]  /*117f0*/  LDL.LU R2, [R1] ;  /* 0x0000000001027983 */ /* 0x000ee20000300800 */
[----:B------:R-:W-:-:S03]  /*11800*/  ULDC.64 UR8, c[0x0][0x6c0] ;  /* 0x0001b00000087ab9 */ /* 0x000fc60000000a00 */
[----:B0-----:R-:W4:Y:S04]  /*11810*/  LDL.LU R6, [R1+0x4] ;  /* 0x0000040001067983 */ /* 0x001f280000300800 */
[----:B------:R-:W5:Y:S04]  /*11820*/  LDL.LU R7, [R1+0x8] ;  /* 0x0000080001077983 */ /* 0x000f680000300800 */
[----:B------:R-:W2:Y:S04]  /*11830*/  LDL.LU R8, [R1+0xc] ;  /* 0x00000c0001087983 */ /* 0x000ea80000300800 */
        /* <DEDUP_REMOVED lines=82> */
[----:B------:R-:W2:Y:S01]  /*11d60*/  LDL.LU R168, [R1+0x258] ;  /* 0x0002580001a87983 */ /* 0x000ea20000300800 */
[----:B------:R-:W-:Y:S01]  /*11d70*/  LEA R4, P0, R14, UR8, 0x2 ;  /* 0x000000080e047c11 */ /* 0x000fe2000f8010ff */
[----:B---3--:R-:W-:-:S02]  /*11d80*/  IMAD R2, R2, UR22, RZ ;  /* 0x0000001602027c24 */ /* 0x008fc4000f8e02ff */
[----:B------:R-:W3:Y:S01]  /*11d90*/  LDL.LU R166, [R1+0x1e4] ;  /* 0x0001e40001a67983 */ /* 0x000ee20000300800 */
[----:B------:R-:W-:Y:S01]  /*11da0*/  LEA.HI.X R5, R14, UR9, R18, 0x2, P0 ;  /* 0x000000090e057c11 */ /* 0x000fe200080f1412 */
[----:B------:R-:W-:Y:S02]  /*11db0*/  USHF.L.U64.HI UR8, UR16, 0x2, UR17 ;  /* 0x0000000210087899 */ /* 0x000fe40008010211 */
[----:B------:R-:W3:Y:S04]  /*11dc0*/  LDL.LU R162, [R1+0x1e8] ;  /* 0x0001e80001a27983 */ /* 0x000ee80000300800 */
[----:B------:R0:W-:Y:S01]  /*11dd0*/  @P1 STG.E desc[UR18][R4.64], R2 ;  /* 0x0000000204001986 */ /* 0x0001e2000c101912 */
[----:B------:R-:W-:Y:S01]  /*11de0*/  ISETP.GT.AND P1, PT, R0, 0x1, P2 ;  /* 0x000000010000780c */ /* 0x000fe20001724270 */
[----:B----4-:R-:W-:-:S02]  /*11df0*/  IMAD R6, R6, UR22, RZ ;  /* 0x0000001606067c24 */ /* 0x010fc4000f8e02ff */
[----:B------:R-:W4:Y:S01]  /*11e00*/  LDL.LU R160, [R1+0x1ec] ;  /* 0x0001ec0001a07983 */ /* 0x000f220000300800 */
[----:B-----5:R-:W-:-:S03]  /*11e10*/  IMAD R7, R7, UR22, RZ ;  /* 0x0000001607077c24 */ /* 0x020fc6000f8e02ff */
[----:B------:R-:W5:Y:S01]  /*11e20*/  LDL.LU R158, [R1+0x1f0] ;  /* 0x0001f000019e7983 */ /* 0x000f620000300800 */
[----:B0-----:R-:W-:-:S03]  /*11e30*/  IMAD.U32 R2, RZ, RZ, UR16 ;  /* 0x00000010ff027e24 */ /* 0x001fc6000f8e00ff */
[----:B------:R-:W5:Y:S02]  /*11e40*/  LDL.LU R156, [R1+0x1f4] ;  /* 0x0001f400019c7983 */ /* 0x000f640000300800 */
[----:B------:R-:W-:Y:S02]  /*11e50*/  LEA R2, P0, R2, R4, 0x2 ;  /* 0x0000000402027211 */ /* 0x000fe400078010ff */
[----:B------:R-:W5:Y:S02]  /*11e60*/  LDL.LU R154, [R1+0x1f8] ;  /* 0x0001f800019a7983 */ /* 0x000f640000300800 */
[----:B------:R-:W-:Y:S02]  /*11e70*/  IADD3.X R3, R5, UR8, RZ, P0, !PT ;  /* 0x0000000805037c10 */ /* 0x000fe400087fe4ff */
[----:B------:R-:W5:Y:S04]  /*11e80*/  LDL.LU R152, [R1+0x1fc] ;  /* 0x0001fc0001987983 */ /* 0x000f680000300800 */
[----:B------:R-:W3:Y:S04]  /*11e90*/  LDL.LU R14, [R1+0x70] ;  /* 0x00007000010e7983 */ /* 0x000ee80000300800 */
[----:B------:R-:W4:Y:S04]  /*11ea0*/  LDL.LU R15, [R1+0x74] ;  /* 0x00007400010f7983 */ /* 0x000f280000300800 */
[----:B------:R0:W-:Y:S04]  /*11eb0*/  @P1 STG.E desc[UR18][R2.64], R6 ;  /* 0x0000000602001986 */ /* 0x0001e8000c101912 */
[----:B------:R-:W5:Y:S01]  /*11ec0*/  LDL.LU R18, [R1+0xc8] ;  /* 0x0000c80001127983 */ /* 0x000f620000300800 */
[----:B--2---:R-:W-:Y:S01]  /*11ed0*/  ISETP.GT.AND P3, PT, R168, 0x8, PT ;  /* 0x00000008a800780c */ /* 0x004fe20003f64270 */
[----:B0-----:R-:W-:-:S03]  /*11ee0*/  IMAD R6, R8, UR22, RZ ;  /* 0x0000001608067c24 */ /* 0x001fc6000f8e02ff */
[C---:B------:R-:W-:Y:S02]  /*11ef0*/  ISETP.GT.AND P0, PT, R0.reuse, RZ, P3 ;  /* 0x000000ff0000720c */ /* 0x040fe40001f04270 */
[----:B------:R-:W-:-:S11]  /*11f00*/  ISETP.GT.AND P1, PT, R0, 0x1, P3 ;  /* 0x000000010000780c */ /* 0x000fd60001f24270 */
[----:B------:R0:W-:Y:S04]  /*11f10*/  @P0 STG.E desc[UR18][R4.64+0x20], R7 ;  /* 0x0000200704000986 */ /* 0x0001e8000c101912 */
[----:B0-----:R-:W2:Y:S01]  /*11f20*/  LDL.LU R7, [R1+0x10] ;  /* 0x0000100001077983 */ /* 0x001ea20000300800 */
[----:B------:R-:W-:Y:S01]  /*11f30*/  IMAD.U32 R8, RZ, RZ, UR16 ;  /* 0x00000010ff087e24 */ /* 0x000fe2000f8e00ff */
[----:B------:R-:W-:Y:S01]  /*11f40*/  ISETP.GT.AND P0, PT, R0, 0x8, P2 ;  /* 0x000000080000780c */ /* 0x000fe20001704270 */
[----:B------:R-:W-:Y:S01]  /*11f50*/  UIMAD UR8, UR17, 0x1c, URZ ;  /* 0x0000001c110878a4 */ /* 0x000fe2000f8e023f */
[----:B------:R2:W-:Y:S01]  /*11f60*/  @P1 STG.E desc[UR18][R2.64+0x20], R6 ;  /* 0x0000200602001986 */ /* 0x0005e2000c101912 */
[----:B------:R-:W-:Y:S01]  /*11f70*/  IMAD.WIDE.U32 R8, R8, 0x1c, R2 ;  /* 0x0000001c08087825 */ /* 0x000fe200078e0002 */
[----:B------:R-:W-:Y:S01]  /*11f80*/  USHF.L.U32 UR9, UR16, 0x5, URZ ;  /* 0x0000000510097899 */ /* 0x000fe2000800063f */
[----:B------:R-:W-:Y:S01]  /*11f90*/  ISETP.GT.AND P1, PT, R0, 0x9, P2 ;  /* 0x000000090000780c */ /* 0x000fe20001724270 */
[----:B------:R-:W-:Y:S01]  /*11fa0*/  USHF.L.U64.HI UR17, UR16, 0x5, UR17 ;  /* 0x0000000510117899 */ /* 0x000fe20008010211 */
[----:B------:R-:W-:-:S02]  /*11fb0*/  VIADD R9, R9, UR8 ;  /* 0x0000000809097c36 */ /* 0x000fc40008000000 */
[----:B------:R-:W-:Y:S02]  /*11fc0*/  IMAD R10, R10, UR22, RZ ;  /* 0x000000160a0a7c24 */ /* 0x000fe4000f8e02ff */
[----:B--2---:R-:W-:-:S05]  /*11fd0*/  IMAD R6, R7, UR22, RZ ;  /* 0x0000001607067c24 */ /* 0x004fca000f8e02ff */
[----:B------:R0:W-:Y:S02]  /*11fe0*/  @P0 STG.E desc[UR18][R8.64], R6 ;  /* 0x0000000608000986 */ /* 0x0001e4000c101912 */
[----:B0-----:R-:W-:-:S04]  /*11ff0*/  IADD3 R6, P0, R2, UR9, RZ ;  /* 0x0000000902067c10 */ /* 0x001fc8000ff1e0ff */
[----:B------:R-:W-:-:S05]  /*12000*/  IADD3.X R7, R3, UR17, RZ, P0, !PT ;  /* 0x0000001103077c10 */ /* 0x000fca00087fe4ff */
[----:B------:R0:W-:Y:S04]  /*12010*/  @P1 STG.E desc[UR18][R6.64], R10 ;  /* 0x0000000a06001986 */ /* 0x0001e8000c101912 */
[----:B0-----:R-:W2:Y:S01]  /*12020*/  LDL.LU R10, [R1+0x18] ;  /* 0x00001800010a7983 */ /* 0x001ea20000300800 */
[----:B------:R-:W-:Y:S01]  /*12030*/  ISETP.GT.AND P0, PT, R0, 0x8, P3 ;  /* 0x000000080000780c */ /* 0x000fe20001f04270 */
[----:B--2---:R-:W-:-:S12]  /*12040*/  IMAD R10, R10, UR22, RZ ;  /* 0x000000160a0a7c24 */ /* 0x004fd8000f8e02ff */
[----:B------:R0:W-:Y:S04]  /*12050*/  @P0 STG.E desc[UR18][R8.64+0x20], R10 ;  /* 0x0000200a08000986 */ /* 0x0001e8000c101912 */
[----:B0-----:R-:W2:Y:S04]  /*12060*/  LDL.LU R9, [R1+0x1c] ;  /* 0x00001c0001097983 */ /* 0x001ea80000300800 */
[----:B------:R-:W3:Y:S01]  /*12070*/  LDL.LU R10, [R1+0x20] ;  /* 0x00002000010a7983 */ /* 0x000ee20000300800 */
[----:B------:R-:W-:Y:S01]  /*12080*/  ISETP.GT.AND P0, PT, R0, 0x9, P3 ;  /* 0x000000090000780c */ /* 0x000fe20001f04270 */
[----:B--2---:R-:W-:-:S02]  /*12090*/  IMAD R8, R9, UR22, RZ ;  /* 0x0000001609087c24 */ /* 0x004fc4000f8e02ff */
[----:B---3--:R-:W-:-:S10]  /*120a0*/  IMAD R10, R10, UR22, RZ ;  /* 0x000000160a0a7c24 */ /* 0x008fd4000f8e02ff */
[----:B------:R0:W-:Y:S01]  /*120b0*/  @P0 STG.E desc[UR18][R6.64+0x20], R8 ;  /* 0x0000200806000986 */ /* 0x0001e2000c101912 */
[----:B------:R-:W-:Y:S02]  /*120c0*/  ISETP.GT.AND P0, PT, R0, 0x10, P2 ;  /* 0x000000100000780c */ /* 0x000fe40001704270 */
[----:B0-----:R-:W-:-:S05]  /*120d0*/  MOV R8, UR16 ;  /* 0x0000001000087c02 */ /* 0x001fca0008000f00 */
[----:B------:R-:W-:-:S04]  /*120e0*/  IMAD.WIDE.U32 R8, R8, 0x1c, R6 ;  /* 0x0000001c08087825 */ /* 0x000fc800078e0006 */
[----:B------:R-:W-:-:S05]  /*120f0*/  VIADD R9, R9, UR8 ;  /* 0x0000000809097c36 */ /* 0x000fca0008000000 */
[----:B------:R0:W-:Y:S04]  /*12100*/  @P0 STG.E desc[UR18][R8.64], R10 ;  /* 0x0000000a08000986 */ /* 0x0001e8000c101912 */
[----:B0-----:R-:W2:Y:S01]  /*12110*/  LDL.LU R10, [R1+0x28] ;  /* 0x00002800010a7983 */ /* 0x001ea20000300800 */
[C---:B------:R-:W-:Y:S01]  /*12120*/  ISETP.GT.AND P5, PT, R0.reuse, 0x11, P2 ;  /* 0x000000110000780c */ /* 0x040fe200017a4270 */
[----:B------:R-:W-:Y:S01]  /*12130*/  IMAD R11, R11, UR22, RZ ;  /* 0x000000160b0b7c24 */ /* 0x000fe2000f8e02ff */
[----:B------:R-:W-:Y:S02]  /*12140*/  ISETP.GT.AND P0, PT, R0, 0x10, P3 ;  /* 0x000000100000780c */ /* 0x000fe40001f04270 */
[----:B------:R-:W-:Y:S02]  /*12150*/  IADD3 R6, P4, R6, UR9, RZ ;  /* 0x0000000906067c10 */ /* 0x000fe4000ff9e0ff */
[----:B------:R-:W-:-:S02]  /*12160*/  ISETP.GT.AND P1, PT, R0, 0x11, P3 ;  /* 0x000000110000780c */ /* 0x000fc40001f24270 */
[----:B------:R-:W-:-:S05]  /*12170*/  IADD3.X R7, R7, UR17, RZ, P4, !PT ;  /* 0x0000001107077c10 */ /* 0x000fca000a7fe4ff */
[----:B------:R0:W-:Y:S04]  /*12180*/  @P5 STG.E desc[UR18][R6.64], R11 ;  /* 0x0000000b06005986 */ /* 0x0001e8000c101912 */
[----:B0-----:R-:W3:Y:S01]  /*12190*/  LDL.LU R11, [R1+0x34] ;  /* 0x00003400010b7983 */ /* 0x001ee20000300800 */
[----:B--2---:R-:W-:-:S05]  /*121a0*/  IMAD R10, R10, UR22, RZ ;  /* 0x000000160a0a7c24 */ /* 0x004fca000f8e02ff */
[----:B------:R0:W-:Y:S04]  /*121b0*/  @P0 STG.E desc[UR18][R8.64+0x20], R10 ;  /* 0x0000200a08000986 */ /* 0x0001e8000c101912 */
[----:B0-----:R-:W2:Y:S04]  /*121c0*/  LDL.LU R9, [R1+0x2c] ;  /* 0x00002c0001097983 */ /* 0x001ea80000300800 */
[----:B------:R-:W4:Y:S01]  /*121d0*/  LDL.LU R10, [R1+0x30] ;  /* 0x00003000010a7983 */ /* 0x000f220000300800 */
[----:B------:R-:W-:Y:S01]  /*121e0*/  ISETP.GT.AND P0, PT, R0, 0x18, P2 ;  /* 0x000000180000780c */ /* 0x000fe20001704270 */
[----:B--2---:R-:W-:-:S05]  /*121f0*/  IMAD R8, R9, UR22, RZ ;  /* 0x0000001609087c24 */ /* 0x004fca000f8e02ff */
[----:B------:R0:W-:Y:S01]  /*12200*/  @P1 STG.E desc[UR18][R6.64+0x20], R8 ;  /* 0x0000200806001986 */ /* 0x0001e2000c101912 */
[----:B----4-:R-:W-:Y:S02]  /*12210*/  IMAD R10, R10, UR22, RZ ;  /* 0x000000160a0a7c24 */ /* 0x010fe4000f8e02ff */
[----:B0-----:R-:W-:-:S04]  /*12220*/  IMAD.U32 R8, RZ, RZ, UR16 ;  /* 0x00000010ff087e24 */ /* 0x001fc8000f8e00ff */
[----:B------:R-:W-:-:S04]  /*12230*/  IMAD.WIDE.U32 R8, R8, 0x1c, R6 ;  /* 0x0000001c08087825 */ /* 0x000fc800078e0006 */
[----:B------:R-:W-:-:S05]  /*12240*/  VIADD R9, R9, UR8 ;  /* 0x0000000809097c36 */ /* 0x000fca0008000000 */
[----:B------:R0:W-:Y:S04]  /*12250*/  @P0 STG.E desc[UR18][R8.64], R10 ;  /* 0x0000000a08000986 */ /* 0x0001e8000c101912 */
[----:B0-----:R-:W2:Y:S01]  /*12260*/  LDL.LU R10, [R1+0x38] ;  /* 0x00003800010a7983 */ /* 0x001ea20000300800 */
[C---:B------:R-:W-:Y:S02]  /*12270*/  ISETP.GT.AND P5, PT, R0.reuse, 0x19, P2 ;  /* 0x000000190000780c */ /* 0x040fe400017a4270 */
[----:B------:R-:W-:Y:S02]  /*12280*/  ISETP.GT.AND P0, PT, R0, 0x18, P3 ;  /* 0x000000180000780c */ /* 0x000fe40001f04270 */
[----:B------:R-:W-:Y:S01]  /*12290*/  IADD3 R6, P4, R6, UR9, RZ ;  /* 0x0000000906067c10 */ /* 0x000fe2000ff9e0ff */
[----:B---3--:R-:W-:-:S03]  /*122a0*/  IMAD R11, R11, UR22, RZ ;  /* 0x000000160b0b7c24 */ /* 0x008fc6000f8e02ff */
[----:B------:R-:W-:-:S05]  /*122b0*/  IADD3.X R7, R7, UR17, RZ, P4, !PT ;  /* 0x0000001107077c10 */ /* 0x000fca000a7fe4ff */
[----:B------:R0:W-:Y:S04]  /*122c0*/  @P5 STG.E desc[UR18][R6.64], R11 ;  /* 0x0000000b06005986 */ /* 0x0001e8000c101912 */
[----:B0-----:R-:W3:Y:S01]  /*122d0*/  LDL.LU R11, [R1+0x44] ;  /* 0x00004400010b7983 */ /* 0x001ee20000300800 */
[----:B--2---:R-:W-:-:S05]  /*122e0*/  IMAD R10, R10, UR22, RZ ;  /* 0x000000160a0a7c24 */ /* 0x004fca000f8e02ff */
[----:B------:R0:W-:Y:S04]  /*122f0*/  @P0 STG.E desc[UR18][R8.64+0x20], R10 ;  /* 0x0000200a08000986 */ /* 0x0001e8000c101912 */
[----:B0-----:R-:W2:Y:S04]  /*12300*/  LDL.LU R9, [R1+0x3c] ;  /* 0x00003c0001097983 */ /* 0x001ea80000300800 */
[----:B------:R-:W4:Y:S01]  /*12310*/  LDL.LU R10, [R1+0x40] ;  /* 0x00004000010a7983 */ /* 0x000f220000300800 */
[C---:B------:R-:W-:Y:S02]  /*12320*/  ISETP.GT.AND P1, PT, R0.reuse, 0x19, P3 ;  /* 0x000000190000780c */ /* 0x040fe40001f24270 */
[----:B------:R-:W-:Y:S01]  /*12330*/  ISETP.GT.AND P0, PT, R0, 0x20, P2 ;  /* 0x000000200000780c */ /* 0x000fe20001704270 */
[----:B--2---:R-:W-:-:S10]  /*12340*/  IMAD R8, R9, UR22, RZ ;  /* 0x0000001609087c24 */ /* 0x004fd4000f8e02ff */
[----:B------:R0:W-:Y:S01]  /*12350*/  @P1 STG.E desc[UR18][R6.64+0x20], R8 ;  /* 0x0000200806001986 */ /* 0x0001e2000c101912 */
[----:B----4-:R-:W-:Y:S02]  /*12360*/  IMAD R10, R10, UR22, RZ ;  /* 0x000000160a0a7c24 */ /* 0x010fe4000f8e02ff */
[----:B0-----:R-:W-:-:S04]  /*12370*/  IMAD.U32 R8, RZ, RZ, UR16 ;  /* 0x00000010ff087e24 */ /* 0x001fc8000f8e00ff */
[----:B------:R-:W-:-:S05]  /*12380*/  IMAD.WIDE.U32 R8, R8, 0x1c, R6 ;  /* 0x0000001c08087825 */ /* 0x000fca00078e0006 */
[----:B------:R-:W-:-:S05]  /*12390*/  IADD3 R9, R9, UR8, RZ ;  /* 0x0000000809097c10 */ /* 0x000fca000fffe0ff */
        /* <DEDUP_REMOVED lines=14> */
[----:B------:R-:W-:-:S02]  /*12480*/  ISETP.GT.AND P0, PT, R0, 0x28, P2 ;  /* 0x000000280000780c */ /* 0x000fc40001704270 */
[----:B------:R-:W-:Y:S01]  /*12490*/  ISETP.GT.AND P5, PT, R0, 0x29, P2 ;  /* 0x000000290000780c */ /* 0x000fe200017a4270 */
[----:B---3--:R-:W-:Y:S02]  /*124a0*/  IMAD R11, R11, UR22, RZ ;  /* 0x000000160b0b7c24 */ /* 0x008fe4000f8e02ff */
[----:B--2---:R-:W-:-:S06]  /*124b0*/  IMAD R8, R9, UR22, RZ ;  /* 0x0000001609087c24 */ /* 0x004fcc000f8e02ff */
[----:B------:R0:W-:Y:S01]  /*124c0*/  @P1 STG.E desc[UR18][R6.64+0x20], R8 ;  /* 0x0000200806001986 */ /* 0x0001e2000c101912 */
[----:B----4-:R-:W-:Y:S02]  /*124d0*/  IMAD R10, R10, UR22, RZ ;  /* 0x000000160a0a7c24 */ /* 0x010fe4000f8e02ff */
[----:B0-----:R-:W-:-:S04]  /*124e0*/  IMAD.U32 R8, RZ, RZ, UR16 ;  /* 0x00000010ff087e24 */ /* 0x001fc8000f8e00ff */
[----:B------:R-:W-:Y:S01]  /*124f0*/  IMAD.WIDE.U32 R8, R8, 0x1c, R6 ;  /* 0x0000001c08087825 */ /* 0x000fe200078e0006 */
[----:B------:R-:W-:-:S03]  /*12500*/  IADD3 R6, P4, R6, UR9, RZ ;  /* 0x0000000906067c10 */ /* 0x000fc6000ff9e0ff */
[----:B------:R-:W-:Y:S01]  /*12510*/  VIADD R9, R9, UR8 ;  /* 0x0000000809097c36 */ /* 0x000fe20008000000 */
[----:B------:R-:W-:-:S04]  /*12520*/  IADD3.X R7, R7, UR17, RZ, P4, !PT ;  /* 0x0000001107077c10 */ /* 0x000fc8000a7fe4ff */
[----:B------:R0:W-:Y:S04]  /*12530*/  @P0 STG.E desc[UR18][R8.64], R10 ;  /* 0x0000000a08000986 */ /* 0x0001e8000c101912 */
[----:B------:R1:W-:Y:S04]  /*12540*/  @P5 STG.E desc[UR18][R6.64], R11 ;  /* 0x0000000b06005986 */ /* 0x0003e8000c101912 */
[----:B0-----:R-:W2:Y:S04]  /*12550*/  LDL.LU R10, [R1+0x58] ;  /* 0x00005800010a7983 */ /* 0x001ea80000300800 */
[----:B-1----:R-:W3:Y:S01]  /*12560*/  LDL.LU R11, [R1+0x5c] ;  /* 0x00005c00010b7983 */ /* 0x002ee20000300800 */
[----:B------:R-:W-:-:S02]  /*12570*/  ISETP.GT.AND P0, PT, R0, 0x28, P3 ;  /* 0x000000280000780c */ /* 0x000fc40001f04270 */
[----:B------:R-:W-:Y:S01]  /*12580*/  ISETP.GT.AND P1, PT, R0, 0x29, P3 ;  /* 0x000000290000780c */ /* 0x000fe20001f24270 */
[----:B--2---:R-:W-:-:S10]  /*12590*/  IMAD R10, R10, UR22, RZ ;  /* 0x000000160a0a7c24 */ /* 0x004fd4000f8e02ff */
[----:B------:R3:W-:Y:S02]  /*125a0*/  @P0 STG.E desc[UR18][R8.64+0x20], R10 ;  /* 0x0000200a08000986 */ /* 0x0007e4000c101912 */
[----:B---3--:R-:W-:Y:S02]  /*125b0*/  IMAD R8, R11, UR22, RZ ;  /* 0x000000160b087c24 */ /* 0x008fe4000f8e02ff */
[----:B------:R-:W-:-:S03]  /*125c0*/  IMAD.U32 R10, RZ, RZ, UR16 ;  /* 0x00000010ff0a7e24 */ /* 0x000fc6000f8e00ff */
[----:B------:R0:W-:Y:S01]  /*125d0*/  @P1 STG.E desc[UR18][R6.64+0x20], R8 ;  /* 0x0000200806001986 */ /* 0x0001e2000c101912 */
[----:B------:R-:W-:Y:S01]  /*125e0*/  IMAD.WIDE.U32 R10, R10, 0x1c, R6 ;  /* 0x0000001c0a0a7825 */ /* 0x000fe200078e0006 */
[----:B0-----:R-:W-:Y:S02]  /*125f0*/  IADD3 R8, P1, R6, UR9, RZ ;  /* 0x0000000906087c10 */ /* 0x001fe4000ff3e0ff */
[----:B------:R-:W2:Y:S01]  /*12600*/  LDL.LU R6, [R1+0x60] ;  /* 0x0000600001067983 */ /* 0x000ea20000300800 */
[C---:B------:R-:W-:Y:S01]  /*12610*/  ISETP.GT.AND P4, PT, R0.reuse, 0x30, P2 ;  /* 0x000000300000780c */ /* 0x040fe20001784270 */
[----:B------:R-:W-:Y:S01]  /*12620*/  VIADD R11, R11, UR8 ;  /* 0x000000080b0b7c36 */ /* 0x000fe20008000000 */
[----:B------:R-:W-:Y:S02]  /*12630*/  IADD3.X R9, R7, UR17, RZ, P1, !PT ;  /* 0x0000001107097c10 */ /* 0x000fe40008ffe4ff */
[----:B------:R-:W3:Y:S01]  /*12640*/  LDL.LU R7, [R1+0x64] ;  /* 0x0000640001077983 */ /* 0x000ee20000300800 */
[----:B------:R-:W-:Y:S01]  /*12650*/  ISETP.GT.AND P5, PT, R0, 0x31, P2 ;  /* 0x000000310000780c */ /* 0x000fe200017a4270 */
[----:B--2---:R-:W-:-:S07]  /*12660*/  IMAD R6, R6, UR22, RZ ;  /* 0x0000001606067c24 */ /* 0x004fce000f8e02ff */
[----:B------:R0:W-:Y:S04]  /*12670*/  @P4 STG.E desc[UR18][R10.64], R6 ;  /* 0x000000060a004986 */ /* 0x0001e8000c101912 */
[----:B0-----:R-:W2:Y:S01]  /*12680*/  LDL.LU R6, [R1+0x68] ;  /* 0x0000680001067983 */ /* 0x001ea20000300800 */
[C---:B------:R-:W-:Y:S01]  /*12690*/  ISETP.GT.AND P0, PT, R0.reuse, 0x30, P3 ;  /* 0x000000300000780c */ /* 0x040fe20001f04270 */
[----:B---3--:R-:W-:Y:S01]  /*126a0*/  IMAD R7, R7, UR22, RZ ;  /* 0x0000001607077c24 */ /* 0x008fe2000f8e02ff */
[C---:B------:R-:W-:Y:S02]  /*126b0*/  ISETP.GT.AND P4, PT, R0.reuse, 0x31, P3 ;  /* 0x000000310000780c */ /* 0x040fe40001f84270 */
[----:B------:R-:W-:Y:S02]  /*126c0*/  ISETP.GT.AND P6, PT, R0, 0x38, P2 ;  /* 0x000000380000780c */ /* 0x000fe400017c4270 */
[----:B------:R0:W-:Y:S01]  /*126d0*/  @P5 STG.E desc[UR18][R8.64], R7 ;  /* 0x0000000708005986 */ /* 0x0001e2000c101912 */
[----:B------:R-:W-:Y:S01]  /*126e0*/  IMAD R12, R12, UR22, RZ ;  /* 0x000000160c0c7c24 */ /* 0x000fe2000f8e02ff */
[----:B0-----:R-:W-:-:S02]  /*126f0*/  MOV R7, UR16 ;  /* 0x0000001000077c02 */ /* 0x001fc40008000f00 */
[----:B------:R-:W-:Y:S01]  /*12700*/  ISETP.GT.AND P1, PT, R0, 0x38, P3 ;  /* 0x000000380000780c */ /* 0x000fe20001f24270 */
[----:B------:R-:W-:Y:S02]  /*12710*/  IMAD R16, R16, UR22, RZ ;  /* 0x0000001610107c24 */ /* 0x000fe4000f8e02ff */
[----:B--2---:R-:W-:-:S05]  /*12720*/  IMAD R6, R6, UR22, RZ ;  /* 0x0000001606067c24 */ /* 0x004fca000f8e02ff */
[----:B------:R0:W-:Y:S01]  /*12730*/  @P0 STG.E desc[UR18][R10.64+0x20], R6 ;  /* 0x000020060a000986 */ /* 0x0001e2000c101912 */
[----:B------:R-:W-:-:S03]  /*12740*/  ISETP.GT.AND P0, PT, R0, 0x39, P2 ;  /* 0x000000390000780c */ /* 0x000fc60001704270 */
[----:B------:R1:W-:Y:S01]  /*12750*/  @P4 STG.E desc[UR18][R8.64+0x20], R12 ;  /* 0x0000200c08004986 */ /* 0x0003e2000c101912 */
[----:B0-----:R-:W-:Y:S01]  /*12760*/  IMAD.WIDE.U32 R10, R7, 0x1c, R8 ;  /* 0x0000001c070a7825 */ /* 0x001fe200078e0008 */
[----:B------:R-:W-:-:S03]  /*12770*/  IADD3 R6, P5, R8, UR9, RZ ;  /* 0x0000000908067c10 */ /* 0x000fc6000ffbe0ff */
[----:B------:R-:W-:Y:S02]  /*12780*/  VIADD R11, R11, UR8 ;  /* 0x000000080b0b7c36 */ /* 0x000fe40008000000 */
[----:B------:R-:W-:Y:S01]  /*12790*/  IMAD R7, R14, UR22, RZ ;  /* 0x000000160e077c24 */ /* 0x000fe2000f8e02ff */
[----:B-1----:R-:W-:-:S04]  /*127a0*/  IADD3 R8, P4, R6, UR9, RZ ;  /* 0x0000000906087c10 */ /* 0x002fc8000ff9e0ff */
[----:B------:R0:W-:Y:S02]  /*127b0*/  @P6 STG.E desc[UR18][R10.64], R7 ;  /* 0x000000070a006986 */ /* 0x0001e4000c101912 */
[----:B0-----:R-:W-:Y:S01]  /*127c0*/  IADD3.X R7, R9, UR17, RZ, P5, !PT ;  /* 0x0000001109077c10 */ /* 0x001fe2000affe4ff */
[----:B------:R-:W-:-:S05]  /*127d0*/  IMAD R9, R15, UR22, RZ ;  /* 0x000000160f097c24 */ /* 0x000fca000f8e02ff */
[----:B------:R0:W-:Y:S01]  /*127e0*/  @P0 STG.E desc[UR18][R6.64], R9 ;  /* 0x0000000906000986 */ /* 0x0001e2000c101912 */
[----:B------:R-:W-:Y:S01]  /*127f0*/  IMAD R12, R13, UR22, RZ ;  /* 0x000000160d0c7c24 */ /* 0x000fe2000f8e02ff */
[----:B0-----:R-:W-:Y:S02]  /*12800*/  IADD3.X R9, R7, UR17, RZ, P4, !PT ;  /* 0x0000001107097c10 */ /* 0x001fe4000a7fe4ff */
[----:B------:R-:W-:Y:S01]  /*12810*/  ISETP.GT.AND P4, PT, R0, 0x39, P3 ;  /* 0x000000390000780c */ /* 0x000fe20001f84270 */
[----:B------:R-:W-:Y:S01]  /*12820*/  IMAD.U32 R14, RZ, RZ, UR16 ;  /* 0x00000010ff0e7e24 */ /* 0x000fe2000f8e00ff */
[----:B------:R0:W-:Y:S03]  /*12830*/  @P1 STG.E desc[UR18][R10.64+0x20], R12 ;  /* 0x0000200c0a001986 */ /* 0x0001e6000c101912 */
[----:B------:R-:W-:-:S08]  /*12840*/  IMAD.WIDE.U32 R14, R14, 0x1c, R6 ;  /* 0x0000001c0e0e7825 */ /* 0x000fd000078e0006 */
[----:B------:R1:W-:Y:S04]  /*12850*/  @P4 STG.E desc[UR18][R6.64+0x20], R16 ;  /* 0x0000201006004986 */ /* 0x0003e8000c101912 */
[----:B0-----:R-:W2:Y:S04]  /*12860*/  LDL.LU R11, [R1+0x80] ;  /* 0x00008000010b7983 */ /* 0x001ea80000300800 */
[----:B-1----:R-:W3:Y:S01]  /*12870*/  LDL.LU R7, [R1+0x88] ;  /* 0x0000880001077983 */ /* 0x002ee20000300800 */
[C---:B------:R-:W-:Y:S02]  /*12880*/  ISETP.GT.AND P6, PT, R0.reuse, 0x40, P2 ;  /* 0x000000400000780c */ /* 0x040fe400017c4270 */
[----:B------:R-:W-:-:S02]  /*12890*/  ISETP.GT.AND P1, PT, R0, 0x41, P2 ;  /* 0x000000410000780c */ /* 0x000fc40001724270 */
[----:B------:R-:W-:Y:S01]  /*128a0*/  ISETP.GT.AND P0, PT, R0, 0x40, P3 ;  /* 0x000000400000780c */ /* 0x000fe20001f04270 */
[----:B------:R-:W-:Y:S02]  /*128b0*/  VIADD R15, R15, UR8 ;  /* 0x000000080f0f7c36 */ /* 0x000fe40008000000 */
[----:B------:R-:W-:Y:S02]  /*128c0*/  IMAD R17, R17, UR22, RZ ;  /* 0x0000001611117c24 */ /* 0x000fe4000f8e02ff */
[----:B--2---:R-:W-:-:S05]  /*128d0*/  IMAD R11, R11, UR22, RZ ;  /* 0x000000160b0b7c24 */ /* 0x004fca000f8e02ff */
[----:B------:R-:W-:Y:S01]  /*128e0*/  @P6 STG.E desc[UR18][R14.64], R11 ;  /* 0x0000000b0e006986 */ /* 0x000fe2000c101912 */
[----:B---3--:R-:W-:-:S03]  /*128f0*/  IMAD R16, R7, UR22, RZ ;  /* 0x0000001607107c24 */ /* 0x008fc6000f8e02ff */
[----:B------:R0:W-:Y:S04]  /*12900*/  @P1 STG.E desc[UR18][R8.64], R17 ;  /* 0x0000001108001986 */ /* 0x0001e8000c101912 */
[----:B------:R1:W-:Y:S04]  /*12910*/  @P0 STG.E desc[UR18][R14.64+0x20], R16 ;  /* 0x000020100e000986 */ /* 0x0003e8000c101912 */
[----:B0-----:R-:W2:Y:S04]  /*12920*/  LDL.LU R17, [R1+0x9c] ;  /* 0x00009c0001117983 */ /* 0x001ea80000300800 */
[----:B-1----:R-:W3:Y:S01]  /*12930*/  LDL.LU R15, [R1+0x8c] ;  /* 0x00008c00010f7983 */ /* 0x002ee20000300800 */
[----:B------:R-:W-:Y:S01]  /*12940*/  ISETP.GT.AND P6, PT, R0, 0x41, P3 ;  /* 0x000000410000780c */ /* 0x000fe20001fc4270 */
[----:B------:R-:W-:-:S02]  /*12950*/  IMAD.U32 R12, RZ, RZ, UR16 ;  /* 0x00000010ff0c7e24 */ /* 0x000fc4000f8e00ff */
[----:B------:R-:W4:Y:S01]  /*12960*/  LDL.LU R14, [R1+0x90] ;  /* 0x00009000010e7983 */ /* 0x000f220000300800 */
[----:B------:R-:W-:Y:S01]  /*12970*/  IADD3 R10, P5, R8, UR9, RZ ;  /* 0x00000009080a7c10 */ /* 0x000fe2000ffbe0ff */
[----:B------:R-:W-:Y:S02]  /*12980*/  IMAD.WIDE.U32 R12, R12, 0x1c, R8 ;  /* 0x0000001c0c0c7825 */ /* 0x000fe400078e0008 */
[----:B------:R-:W5:Y:S01]  /*12990*/  LDL.LU R16, [R1+0xa8] ;  /* 0x0000a80001107983 */ /* 0x000f620000300800 */
[----:B------:R-:W-:Y:S01]  /*129a0*/  IADD3.X R11, R9, UR17, RZ, P5, !PT ;  /* 0x00000011090b7c10 */ /* 0x000fe2000affe4ff */
[----:B---3--:R-:W-:-:S05]  /*129b0*/  IMAD R15, R15, UR22, RZ ;  /* 0x000000160f0f7c24 */ /* 0x008fca000f8e02ff */
[----:B------:R0:W-:Y:S04]  /*129c0*/  @P6 STG.E desc[UR18][R8.64+0x20], R15 ;  /* 0x0000200f08006986 */ /* 0x0001e8000c101912 */
[----:B0-----:R-:W3:Y:S04]  /*129d0*/  LDL.LU R8, [R1+0x94] ;  /* 0x0000940001087983 */ /* 0x001ee80000300800 */
[----:B------:R-:W3:Y:S01]  /*129e0*/  LDL.LU R9, [R1+0x98] ;  /* 0x0000980001097983 */ /* 0x000ee20000300800 */
[C---:B------:R-:W-:Y:S02]  /*129f0*/  ISETP.GT.AND P5, PT, R0.reuse, 0x48, P2 ;  /* 0x000000480000780c */ /* 0x040fe400017a4270 */
[----:B------:R-:W-:Y:S01]  /*12a00*/  ISETP.GT.AND P0, PT, R0, 0x49, P2 ;  /* 0x000000490000780c */ /* 0x000fe20001704270 */
[----:B----4-:R-:W-:Y:S01]  /*12a10*/  IMAD R14, R14, UR22, RZ ;  /* 0x000000160e0e7c24 */ /* 0x010fe2000f8e02ff */
[----:B------:R-:W-:-:S02]  /*12a20*/  IADD3 R13, R13, UR8, RZ ;  /* 0x000000080d0d7c10 */ /* 0x000fc4000fffe0ff */
[C---:B------:R-:W-:Y:S01]  /*12a30*/  ISETP.GT.AND P1, PT, R0.reuse, 0x48, P3 ;  /* 0x000000480000780c */ /* 0x040fe20001f24270 */
[----:B------:R-:W-:Y:S01]  /*12a40*/  IMAD.U32 R6, RZ, RZ, UR16 ;  /* 0x00000010ff067e24 */ /* 0x000fe2000f8e00ff */
[C---:B------:R-:W-:Y:S02]  /*12a50*/  ISETP.GT.AND P4, PT, R0.reuse, 0x49, P3 ;  /* 0x000000490000780c */ /* 0x040fe40001f84270 */
[----:B------:R-:W-:-:S03]  /*12a60*/  ISETP.GT.AND P6, PT, R0, 0x50, P2 ;  /* 0x000000500000780c */ /* 0x000fc600017c4270 */
[----:B------:R2:W-:Y:S01]  /*12a70*/  @P5 STG.E desc[UR18][R12.64], R14 ;  /* 0x0000000e0c005986 */ /* 0x0005e2000c101912 */
[----:B------:R-:W-:Y:S01]  /*12a80*/  ISETP.GT.AND P5, PT, R0, 0x51, P2 ;  /* 0x000000510000780c */ /* 0x000fe200017a4270 */
[----:B------:R-:W-:-:S04]  /*12a90*/  IMAD.WIDE.U32 R6, R6, 0x1c, R10 ;  /* 0x0000001c06067825 */ /* 0x000fc800078e000a */
[----:B------:R-:W-:Y:S02]  /*12aa0*/  VIADD R7, R7, UR8 ;  /* 0x0000000807077c36 */ /* 0x000fe40008000000 */
[----:B------:R-:W-:Y:S02]  /*12ab0*/  IMAD R15, R21, UR22, RZ ;  /* 0x00000016150f7c24 */ /* 0x000fe4000f8e02ff */
[----:B------:R-:W-:Y:S02]  /*12ac0*/  IMAD R19, R19, UR22, RZ ;  /* 0x0000001613137c24 */ /* 0x000fe4000f8e02ff */
[----:B--2---:R-:W-:Y:S02]  /*12ad0*/  IMAD R14, R17, UR22, RZ ;  /* 0x00000016110e7c24 */ /* 0x004fe4000f8e02ff */
[----:B------:R-:W-:Y:S02]  /*12ae0*/  IMAD.U32 R21, RZ, RZ, UR16 ;  /* 0x00000010ff157e24 */ /* 0x000fe4000f8e00ff */
[----:B-----5:R-:W-:-:S02]  /*12af0*/  IMAD R16, R16, UR22, RZ ;  /* 0x0000001610107c24 */ /* 0x020fc4000f8e02ff */
[----:B---3--:R-:W-:Y:S02]  /*12b00*/  IMAD R8, R8, UR22, RZ ;  /* 0x0000001608087c24 */ /* 0x008fe4000f8e02ff */
[----:B------:R-:W-:-:S03]  /*12b10*/  IMAD R9, R9, UR22, RZ ;  /* 0x0000001609097c24 */ /* 0x000fc6000f8e02ff */
[----:B------:R0:W-:Y:S04]  /*12b20*/  @P0 STG.E desc[UR18][R10.64], R8 ;  /* 0x000000080a000986 */ /* 0x0001e8000c101912 */
[----:B------:R1:W-:Y:S01]  /*12b30*/  @P1 STG.E desc[UR18][R12.64+0x20], R9 ;  /* 0x000020090c001986 */ /* 0x0003e2000c101912 */
[----:B0-----:R-:W-:-:S03]  /*12b40*/  IADD3 R8, P0, R10, UR9, RZ ;  /* 0x000000090a087c10 */ /* 0x001fc6000ff1e0ff */
[----:B------:R-:W-:Y:S01]  /*12b50*/  @P4 STG.E desc[UR18][R10.64+0x20], R14 ;  /* 0x0000200e0a004986 */ /* 0x000fe2000c101912 */
[----:B-1----:R-:W-:-:S03]  /*12b60*/  IADD3.X R9, R11, UR17, RZ, P0, !PT ;  /* 0x000000110b097c10 */ /* 0x002fc600087fe4ff */
[----:B------:R-:W-:Y:S04]  /*12b70*/  @P6 STG.E desc[UR18][R6.64], R15 ;  /* 0x0000000f06006986 */ /* 0x000fe8000c101912 */
[----:B------:R0:W-:Y:S01]  /*12b80*/  @P5 STG.E desc[UR18][R8.64], R19 ;  /* 0x0000001308005986 */ /* 0x0001e2000c101912 */
[----:B------:R-:W-:Y:S01]  /*12b90*/  IMAD.WIDE.U32 R12, R21, 0x1c, R8 ;  /* 0x0000001c150c7825 */ /* 0x000fe200078e0008 */
[----:B------:R-:W-:Y:S02]  /*12ba0*/  ISETP.GT.AND P6, PT, R0, 0x50, P3 ;  /* 0x000000500000780c */ /* 0x000fe40001fc4270 */
[----:B0-----:R-:W2:Y:S04]  /*12bb0*/  LDL.LU R19, [R1+0xb0] ;  /* 0x0000b00001137983 */ /* 0x001ea80000300800 */
[----:B------:R-:W3:Y:S07]  /*12bc0*/  LDL.LU R21, [R1+0xac] ;  /* 0x0000ac0001157983 */ /* 0x000eee0000300800 */
[----:B------:R0:W-:Y:S04]  /*12bd0*/  @P6 STG.E desc[UR18][R6.64+0x20], R16 ;  /* 0x0000201006006986 */ /* 0x0001e8000c101912 */
[----:B0-----:R-:W4:Y:S01]  /*12be0*/  LDL.LU R16, [R1+0xc4] ;  /* 0x0000c40001107983 */ /* 0x001f220000300800 */
[----:B------:R-:W-:-:S02]  /*12bf0*/  IADD3 R10, P0, R8, UR9, RZ ;  /* 0x00000009080a7c10 */ /* 0x000fc4000ff1e0ff */
[C---:B------:R-:W-:Y:S02]  /*12c00*/  ISETP.GT.AND P5, PT, R0.reuse, 0x51, P3 ;  /* 0x000000510000780c */ /* 0x040fe40001fa4270 */
[----:B------:R-:W-:Y:S02]  /*12c10*/  IADD3.X R11, R9, UR17, RZ, P0, !PT ;  /* 0x00000011090b7c10 */ /* 0x000fe400087fe4ff */
[C---:B------:R-:W-:Y:S01]  /*12c20*/  ISETP.GT.AND P0, PT, R0.reuse, 0x58, P2 ;  /* 0x000000580000780c */ /* 0x040fe20001704270 */
[----:B------:R-:W-:Y:S01]  /*12c30*/  IMAD.U32 R17, RZ, RZ, UR16 ;  /* 0x00000010ff117e24 */ /* 0x000fe2000f8e00ff */
[C---:B------:R-:W-:Y:S02]  /*12c40*/  ISETP.GT.AND P4, PT, R0.reuse, 0x59, P2 ;  /* 0x000000590000780c */ /* 0x040fe40001784270 */
[C---:B------:R-:W-:Y:S02]  /*12c50*/  ISETP.GT.AND P1, PT, R0.reuse, 0x58, P3 ;  /* 0x000000580000780c */ /* 0x040fe40001f24270 */
[----:B------:R-:W-:Y:S01]  /*12c60*/  ISETP.GT.AND P6, PT, R0, 0x59, P3 ;  /* 0x000000590000780c */ /* 0x000fe20001fc4270 */
[----:B------:R-:W-:Y:S01]  /*12c70*/  IMAD.WIDE.U32 R14, R17, 0x1c, R10 ;  /* 0x0000001c110e7825 */ /* 0x000fe200078e000a */
[----:B------:R-:W-:-:S03]  /*12c80*/  IADD3 R13, R13, UR8, RZ ;  /* 0x000000080d0d7c10 */ /* 0x000fc6000fffe0ff */
[----:B------:R-:W-:Y:S02]  /*12c90*/  IMAD R23, R23, UR22, RZ ;  /* 0x0000001617177c24 */ /* 0x000fe4000f8e02ff */
[----:B------:R-:W-:Y:S02]  /*12ca0*/  IMAD R155, R155, UR22, RZ ;  /* 0x000000169b9b7c24 */ /* 0x000fe4000f8e02ff */
[----:B------:R-:W-:Y:S02]  /*12cb0*/  IMAD R157, R157, UR22, RZ ;  /* 0x000000169d9d7c24 */ /* 0x000fe4000f8e02ff */
[----:B------:R-:W-:Y:S02]  /*12cc0*/  VIADD R15, R15, UR8 ;  /* 0x000000080f0f7c36 */ /* 0x000fe40008000000 */
[----:B------:R-:W-:Y:S02]  /*12cd0*/  IMAD R161, R161, UR22, RZ ;  /* 0x00000016a1a17c24 */ /* 0x000fe4000f8e02ff */
[----:B------:R-:W-:-:S02]  /*12ce0*/  IMAD R163, R163, UR22, RZ ;  /* 0x00000016a3a37c24 */ /* 0x000fc4000f8e02ff */
[----:B------:R-:W-:Y:S02]  /*12cf0*/  IMAD R167, R167, UR22, RZ ;  /* 0x00000016a7a77c24 */ /* 0x000fe4000f8e02ff */
[----:B---3--:R-:W-:Y:S02]  /*12d00*/  IMAD R17, R21, UR22, RZ ;  /* 0x0000001615117c24 */ /* 0x008fe4000f8e02ff */
[----:B--2---:R-:W-:-:S03]  /*12d10*/  IMAD R21, R19, UR22, RZ ;  /* 0x0000001613157c24 */ /* 0x004fc6000f8e02ff */
[----:B------:R0:W-:Y:S01]  /*12d20*/  @P5 STG.E desc[UR18][R8.64+0x20], R17 ;  /* 0x0000201108005986 */ /* 0x0001e2000c101912 */
[----:B------:R-:W-:-:S03]  /*12d30*/  IADD3 R6, P5, R10, UR9, RZ ;  /* 0x000000090a067c10 */ /* 0x000fc6000ffbe0ff */
[----:B------:R4:W-:Y:S04]  /*12d40*/  @P0 STG.E desc[UR18][R12.64], R21 ;  /* 0x000000150c000986 */ /* 0x0009e8000c101912 */
[----:B------:R-:W-:Y:S01]  /*12d50*/  @P4 STG.E desc[UR18][R10.64], R23 ;  /* 0x000000170a004986 */ /* 0x000fe2000c101912 */
[----:B------:R-:W-:-:S03]  /*12d60*/  IADD3.X R7, R11, UR17, RZ, P5, !PT ;  /* 0x000000110b077c10 */ /* 0x000fc6000affe4ff */
[----:B------:R-:W-:Y:S01]  /*12d70*/  @P1 STG.E desc[UR18][R12.64+0x20], R155 ;  /* 0x0000209b0c001986 */ /* 0x000fe2000c101912 */
[----:B0-----:R-:W-:-:S03]  /*12d80*/  IADD3 R8, P0, R6, UR9, RZ ;  /* 0x0000000906087c10 */ /* 0x001fc6000ff1e0ff */
[----:B------:R0:W-:Y:S01]  /*12d90*/  @P6 STG.E desc[UR18][R10.64+0x20], R157 ;  /* 0x0000209d0a006986 */ /* 0x0001e2000c101912 */
[C---:B------:R-:W-:Y:S02]  /*12da0*/  ISETP.GT.AND P6, PT, R0.reuse, 0x60, P2 ;  /* 0x000000600000780c */ /* 0x040fe400017c4270 */
[C---:B------:R-:W-:Y:S02]  /*12db0*/  ISETP.GT.AND P5, PT, R0.reuse, 0x61, P2 ;  /* 0x000000610000780c */ /* 0x040fe400017a4270 */
[----:B------:R-:W-:Y:S02]  /*12dc0*/  IADD3.X R9, R7, UR17, RZ, P0, !PT ;  /* 0x0000001107097c10 */ /* 0x000fe400087fe4ff */
[C---:B------:R-:W-:Y:S01]  /*12dd0*/  ISETP.GT.AND P0, PT, R0.reuse, 0x60, P3 ;  /* 0x000000600000780c */ /* 0x040fe20001f04270 */
[----:B------:R-:W-:Y:S01]  /*12de0*/  IMAD R19, R159, UR22, RZ ;  /* 0x000000169f137c24 */ /* 0x000fe2000f8e02ff */
[C---:B------:R-:W-:Y:S01]  /*12df0*/  ISETP.GT.AND P4, PT, R0.reuse, 0x61, P3 ;  /* 0x000000610000780c */ /* 0x040fe20001f84270 */
[----:B------:R-:W-:Y:S01]  /*12e00*/  IMAD.U32 R17, RZ, RZ, UR16 ;  /* 0x00000010ff117e24 */ /* 0x000fe2000f8e00ff */
[----:B------:R-:W-:Y:S01]  /*12e10*/  ISETP.GT.AND P1, PT, R0, 0x68, P2 ;  /* 0x000000680000780c */ /* 0x000fe20001724270 */
[----:B----4-:R-:W-:-:S02]  /*12e20*/  IMAD R21, R16, UR22, RZ ;  /* 0x0000001610157c24 */ /* 0x010fc4000f8e02ff */
[----:B0-----:R-:W-:Y:S01]  /*12e30*/  IMAD.WIDE.U32 R10, R17, 0x1c, R6 ;  /* 0x0000001c110a7825 */ /* 0x001fe200078e0006 */
[----:B------:R-:W-:Y:S01]  /*12e40*/  @P6 STG.E desc[UR18][R14.64], R19 ;  /* 0x000000130e006986 */ /* 0x000fe2000c101912 */
[----:B------:R-:W-:Y:S02]  /*12e50*/  ISETP.GT.AND P6, PT, R0, 0x69, P2 ;  /* 0x000000690000780c */ /* 0x000fe400017c4270 */
[----:B------:R-:W-:Y:S01]  /*12e60*/  IMAD R23, R18, UR22, RZ ;  /* 0x0000001612177c24 */ /* 0x000fe2000f8e02ff */
[----:B------:R-:W-:Y:S01]  /*12e70*/  @P5 STG.E desc[UR18][R6.64], R21 ;  /* 0x0000001506005986 */ /* 0x000fe2000c101912 */
[----:B------:R-:W-:Y:S01]  /*12e80*/  IMAD R155, R235, UR22, RZ ;  /* 0x00000016eb9b7c24 */ /* 0x000fe2000f8e02ff */
[----:B------:R-:W-:Y:S01]  /*12e90*/  IADD3 R16, P5, R8, UR9, RZ ;  /* 0x0000000908107c10 */ /* 0x000fe2000ffbe0ff */
[----:B------:R-:W-:Y:S02]  /*12ea0*/  VIADD R11, R11, UR8 ;  /* 0x000000080b0b7c36 */ /* 0x000fe40008000000 */
[----:B------:R-:W-:-:S02]  /*12eb0*/  IMAD R157, R234, UR22, RZ ;  /* 0x00000016ea9d7c24 */ /* 0x000fc4000f8e02ff */
[----:B------:R-:W-:Y:S01]  /*12ec0*/  IMAD.U32 R159, RZ, RZ, UR16 ;  /* 0x00000010ff9f7e24 */ /* 0x000fe2000f8e00ff */
[----:B------:R0:W-:Y:S01]  /*12ed0*/  @P0 STG.E desc[UR18][R14.64+0x20], R23 ;  /* 0x000020170e000986 */ /* 0x0001e2000c101912 */
[----:B------:R-:W-:Y:S02]  /*12ee0*/  IADD3.X R17, R9, UR17, RZ, P5, !PT ;  /* 0x0000001109117c10 */ /* 0x000fe4000affe4ff */
[----:B------:R-:W-:Y:S01]  /*12ef0*/  IMAD.WIDE.U32 R12, R159, 0x1c, R8 ;  /* 0x0000001c9f0c7825 */ /* 0x000fe200078e0008 */
[----:B------:R1:W-:Y:S01]  /*12f00*/  @P4 STG.E desc[UR18][R6.64+0x20], R155 ;  /* 0x0000209b06004986 */ /* 0x0003e2000c101912 */
[C---:B------:R-:W-:Y:S02]  /*12f10*/  ISETP.GT.AND P4, PT, R0.reuse, 0x68, P3 ;  /* 0x000000680000780c */ /* 0x040fe40001f84270 */
[----:B------:R-:W-:Y:S01]  /*12f20*/  IMAD R159, R233, UR22, RZ ;  /* 0x00000016e99f7c24 */ /* 0x000fe2000f8e02ff */
[----:B------:R2:W-:Y:S01]  /*12f30*/  @P1 STG.E desc[UR18][R10.64], R157 ;  /* 0x0000009d0a001986 */ /* 0x0005e2000c101912 */
[----:B------:R-:W-:-:S02]  /*12f40*/  ISETP.GT.AND P5, PT, R0, 0x69, P3 ;  /* 0x000000690000780c */ /* 0x000fc40001fa4270 */
[----:B------:R-:W-:Y:S02]  /*12f50*/  ISETP.GT.AND P0, PT, R0, 0x70, P2 ;  /* 0x000000700000780c */ /* 0x000fe40001704270 */
[----:B0-----:R-:W-:Y:S01]  /*12f60*/  IADD3 R14, P1, R16, UR9, RZ ;  /* 0x00000009100e7c10 */ /* 0x001fe2000ff3e0ff */
[----:B------:R0:W-:Y:S01]  /*12f70*/  @P6 STG.E desc[UR18][R8.64], R159 ;  /* 0x0000009f08006986 */ /* 0x0001e2000c101912 */
[C---:B------:R-:W-:Y:S02]  /*12f80*/  ISETP.GT.AND P6, PT, R0.reuse, 0x70, P3 ;  /* 0x000000700000780c */ /* 0x040fe40001fc4270 */
[----:B------:R-:W-:Y:S02]  /*12f90*/  IADD3.X R15, R17, UR17, RZ, P1, !PT ;  /* 0x00000011110f7c10 */ /* 0x000fe40008ffe4ff */
[----:B------:R-:W-:Y:S01]  /*12fa0*/  ISETP.GT.AND P1, PT, R0, 0x71, P2 ;  /* 0x000000710000780c */ /* 0x000fe20001724270 */
[----:B------:R-:W-:Y:S01]  /*12fb0*/  IMAD R21, R232, UR22, RZ ;  /* 0x00000016e8157c24 */ /* 0x000fe2000f8e02ff */
[----:B------:R-:W-:Y:S01]  /*12fc0*/  IADD3 R13, R13, UR8, RZ ;  /* 0x000000080d0d7c10 */ /* 0x000fe2000fffe0ff */
[----:B------:R-:W-:-:S02]  /*12fd0*/  IMAD R23, R231, UR22, RZ ;  /* 0x00000016e7177c24 */ /* 0x000fc4000f8e02ff */
[----:B-1----:R-:W-:Y:S01]  /*12fe0*/  IMAD R155, R230, UR22, RZ ;  /* 0x00000016e69b7c24 */ /* 0x002fe2000f8e02ff */
[----:B------:R1:W-:Y:S01]  /*12ff0*/  @P4 STG.E desc[UR18][R10.64+0x20], R21 ;  /* 0x000020150a004986 */ /* 0x0003e2000c101912 */
[----:B--2---:R-:W-:Y:S01]  /*13000*/  IMAD R157, R229, UR22, RZ ;  /* 0x00000016e59d7c24 */ /* 0x004fe2000f8e02ff */
[----:B------:R-:W-:Y:S01]  /*13010*/  ISETP.GT.AND P4, PT, R0, 0x71, P3 ;  /* 0x000000710000780c */ /* 0x000fe20001f84270 */
[----:B0-----:R-:W-:Y:S01]  /*13020*/  IMAD R159, R228, UR22, RZ ;  /* 0x00000016e49f7c24 */ /* 0x001fe2000f8e02ff */
[----:B------:R0:W-:Y:S01]  /*13030*/  @P5 STG.E desc[UR18][R8.64+0x20], R23 ;  /* 0x0000201708005986 */ /* 0x0001e2000c101912 */
[----:B------:R-:W-:-:S03]  /*13040*/  IMAD.U32 R19, RZ, RZ, UR16 ;  /* 0x00000010ff137e24 */ /* 0x000fc6000f8e00ff */
[----:B------:R2:W-:Y:S01]  /*13050*/  @P0 STG.E desc[UR18][R12.64], R155 ;  /* 0x0000009b0c000986 */ /* 0x0005e2000c101912 */
[C---:B------:R-:W-:Y:S01]  /*13060*/  ISETP.GT.AND P0, PT, R0.reuse, 0x78, P2 ;  /* 0x000000780000780c */ /* 0x040fe20001704270 */
[----:B------:R-:W-:Y:S02]  /*13070*/  IMAD.WIDE.U32 R6, R19, 0x1c, R16 ;  /* 0x0000001c13067825 */ /* 0x000fe400078e0010 */
[----:B------:R-:W-:Y:S01]  /*13080*/  @P1 STG.E desc[UR18][R16.64], R157 ;  /* 0x0000009d10001986 */ /* 0x000fe2000c101912 */
[----:B------:R-:W-:Y:S02]  /*13090*/  ISETP.GT.AND P1, PT, R0, 0x79, P2 ;  /* 0x000000790000780c */ /* 0x000fe40001724270 */
[----:B-1----:R-:W-:Y:S01]  /*130a0*/  IADD3 R10, P5, R14, UR9, RZ ;  /* 0x000000090e0a7c10 */ /* 0x002fe2000ffbe0ff */
[----:B------:R-:W-:Y:S01]  /*130b0*/  @P6 STG.E desc[UR18][R12.64+0x20], R159 ;  /* 0x0000209f0c006986 */ /* 0x000fe2000c101912 */
[C---:B------:R-:W-:Y:S01]  /*130c0*/  ISETP.GT.AND P6, PT, R0.reuse, 0x78, P3 ;  /* 0x000000780000780c */ /* 0x040fe20001fc4270 */
[----:B------:R-:W-:Y:S01]  /*130d0*/  IMAD R21, R227, UR22, RZ ;  /* 0x00000016e3157c24 */ /* 0x000fe2000f8e02ff */
[----:B------:R-:W-:Y:S01]  /*130e0*/  IADD3.X R11, R15, UR17, RZ, P5, !PT ;  /* 0x000000110f0b7c10 */ /* 0x000fe2000affe4ff */
[----:B------:R-:W-:Y:S01]  /*130f0*/  VIADD R7, R7, UR8 ;  /* 0x0000000807077c36 */ /* 0x000fe20008000000 */
[----:B------:R-:W-:Y:S01]  /*13100*/  ISETP.GT.AND P5, PT, R0, 0x79, P3 ;  /* 0x000000790000780c */ /* 0x000fe20001fa4270 */
[----:B0-----:R-:W-:Y:S01]  /*13110*/  IMAD R23, R226, UR22, RZ ;  /* 0x00000016e2177c24 */ /* 0x001fe2000f8e02ff */
[----:B------:R0:W-:Y:S01]  /*13120*/  @P4 STG.E desc[UR18][R16.64+0x20], R21 ;  /* 0x0000201510004986 */ /* 0x0001e2000c101912 */
[----:B--2---:R-:W-:Y:S01]  /*13130*/  IMAD R155, R225, UR22, RZ ;  /* 0x00000016e19b7c24 */ /* 0x004fe2000f8e02ff */
[----:B------:R-:W-:-:S02]  /*13140*/  ISETP.GT.AND P4, PT, R0, 0x80, P2 ;  /* 0x000000800000780c */ /* 0x000fc40001784270 */
[----:B------:R-:W-:Y:S01]  /*13150*/  @P0 STG.E desc[UR18][R6.64], R161 ;  /* 0x000000a106000986 */ /* 0x000fe2000c101912 */
[C---:B------:R-:W-:Y:S01]  /*13160*/  ISETP.GT.AND P0, PT, R0.reuse, 0x81, P2 ;  /* 0x000000810000780c */ /* 0x040fe20001704270 */
[----:B------:R-:W-:Y:S02]  /*13170*/  IMAD.WIDE.U32 R18, R19, 0x1c, R14 ;  /* 0x0000001c13127825 */ /* 0x000fe400078e000e */
[----:B------:R1:W-:Y:S01]  /*13180*/  @P1 STG.E desc[UR18][R14.64], R23 ;  /* 0x000000170e001986 */ /* 0x0003e2000c101912 */
[----:B------:R-:W-:Y:S01]  /*13190*/  ISETP.GT.AND P1, PT, R0, 0x80, P3 ;  /* 0x000000800000780c */ /* 0x000fe20001f24270 */
[----:B0-----:R-:W-:Y:S02]  /*131a0*/  IMAD R17, R224, UR22, RZ ;  /* 0x00000016e0117c24 */ /* 0x001fe4000f8e02ff */
[----:B------:R0:W-:Y:S01]  /*131b0*/  @P6 STG.E desc[UR18][R6.64+0x20], R155 ;  /* 0x0000209b06006986 */ /* 0x0001e2000c101912 */
[----:B------:R-:W-:Y:S01]  /*131c0*/  IADD3 R12, P6, R10, UR9, RZ ;  /* 0x000000090a0c7c10 */ /* 0x000fe2000ffde0ff */
[----:B------:R-:W-:-:S02]  /*131d0*/  VIADD R19, R19, UR8 ;  /* 0x0000000813137c36 */ /* 0x000fc40008000000 */
[----:B------:R-:W-:Y:S01]  /*131e0*/  IMAD R21, R223, UR22, RZ ;  /* 0x00000016df157c24 */ /* 0x000fe2000f8e02ff */
[----:B------:R2:W-:Y:S01]  /*131f0*/  @P5 STG.E desc[UR18][R14.64+0x20], R17 ;  /* 0x000020110e005986 */ /* 0x0005e2000c101912 */
[----:B------:R-:W-:Y:S01]  /*13200*/  IMAD.U32 R9, RZ, RZ, UR16 ;  /* 0x00000010ff097e24 */ /* 0x000fe2000f8e00ff */
[----:B------:R-:W-:Y:S01]  /*13210*/  IADD3.X R13, R11, UR17, RZ, P6, !PT ;  /* 0x000000110b0d7c10 */ /* 0x000fe2000b7fe4ff */
[----:B-1----:R-:W-:Y:S01]  /*13220*/  IMAD R23, R222, UR22, RZ ;  /* 0x00000016de177c24 */ /* 0x002fe2000f8e02ff */
[C---:B------:R-:W-:Y:S02]  /*13230*/  ISETP.GT.AND P5, PT, R0.reuse, 0x81, P3 ;  /* 0x000000810000780c */ /* 0x040fe40001fa4270 */
[----:B------:R-:W-:Y:S01]  /*13240*/  ISETP.GT.AND P6, PT, R0, 0x88, P2 ;  /* 0x000000880000780c */ /* 0x000fe200017c4270 */
[----:B------:R1:W-:Y:S01]  /*13250*/  @P4 STG.E desc[UR18][R18.64], R21 ;  /* 0x0000001512004986 */ /* 0x0003e2000c101912 */
[----:B------:R-:W-:-:S03]  /*13260*/  IMAD.WIDE.U32 R8, R9, 0x1c, R10 ;  /* 0x0000001c09087825 */ /* 0x000fc600078e000a */
[----:B------:R3:W-:Y:S01]  /*13270*/  @P0 STG.E desc[UR18][R10.64], R23 ;  /* 0x000000170a000986 */ /* 0x0007e2000c101912 */
[----:B0-----:R-:W-:Y:S01]  /*13280*/  IMAD R155, R221, UR22, RZ ;  /* 0x00000016dd9b7c24 */ /* 0x001fe2000f8e02ff */
[----:B------:R-:W-:Y:S01]  /*13290*/  ISETP.GT.AND P0, PT, R0, 0x89, P2 ;  /* 0x000000890000780c */ /* 0x000fe20001704270 */
[----:B--2---:R-:W-:Y:S01]  /*132a0*/  IMAD R17, R220, UR22, RZ ;  /* 0x00000016dc117c24 */ /* 0x004fe2000f8e02ff */
[----:B------:R-:W-:Y:S02]  /*132b0*/  IADD3 R9, R9, UR8, RZ ;  /* 0x0000000809097c10 */ /* 0x000fe4000fffe0ff */
[----:B------:R0:W-:Y:S01]  /*132c0*/  @P1 STG.E desc[UR18][R18.64+0x20], R155 ;  /* 0x0000209b12001986 */ /* 0x0001e2000c101912 */
[C---:B------:R-:W-:Y:S01]  /*132d0*/  ISETP.GT.AND P1, PT, R0.reuse, 0x88, P3 ;  /* 0x000000880000780c */ /* 0x040fe20001f24270 */
[----:B-1----:R-:W-:Y:S01]  /*132e0*/  IMAD R21, R219, UR22, RZ ;  /* 0x00000016db157c24 */ /* 0x002fe2000f8e02ff */
[C---:B------:R-:W-:Y:S01]  /*132f0*/  ISETP.GT.AND P4, PT, R0.reuse, 0x89, P3 ;  /* 0x000000890000780c */ /* 0x040fe20001f84270 */
[----:B------:R1:W-:Y:S01]  /*13300*/  @P5 STG.E desc[UR18][R10.64+0x20], R17 ;  /* 0x000020110a005986 */ /* 0x0003e2000c101912 */
[----:B------:R-:W-:Y:S01]  /*13310*/  IMAD.U32 R7, RZ, RZ, UR16 ;  /* 0x00000010ff077e24 */ /* 0x000fe2000f8e00ff */
[----:B------:R-:W-:Y:S01]  /*13320*/  ISETP.GT.AND P5, PT, R0, 0x90, P2 ;  /* 0x000000900000780c */ /* 0x000fe200017a4270 */
[----:B---3--:R-:W-:Y:S01]  /*13330*/  IMAD R23, R218, UR22, RZ ;  /* 0x00000016da177c24 */ /* 0x008fe2000f8e02ff */
[----:B------:R-:W-:Y:S01]  /*13340*/  @P6 STG.E desc[UR18][R8.64], R21 ;  /* 0x0000001508006986 */ /* 0x000fe2000c101912 */
[----:B------:R-:W-:Y:S01]  /*13350*/  ISETP.GT.AND P6, PT, R0, 0x91, P2 ;  /* 0x000000910000780c */ /* 0x000fe200017c4270 */
[----:B------:R-:W-:-:S02]  /*13360*/  IMAD.WIDE.U32 R6, R7, 0x1c, R12 ;  /* 0x0000001c07067825 */ /* 0x000fc400078e000c */
[----:B------:R-:W-:Y:S01]  /*13370*/  @P0 STG.E desc[UR18][R12.64], R23 ;  /* 0x000000170c000986 */ /* 0x000fe2000c101912 */
[----:B------:R-:W-:Y:S01]  /*13380*/  IADD3 R14, P0, R12, UR9, RZ ;  /* 0x000000090c0e7c10 */ /* 0x000fe2000ff1e0ff */
[----:B0-----:R-:W-:Y:S02]  /*13390*/  IMAD R19, R217, UR22, RZ ;  /* 0x00000016d9137c24 */ /* 0x001fe4000f8e02ff */
[----:B------:R-:W-:Y:S01]  /*133a0*/  IMAD R155, R216, UR22, RZ ;  /* 0x00000016d89b7c24 */ /* 0x000fe2000f8e02ff */
[----:B------:R-:W-:Y:S01]  /*133b0*/  IADD3.X R15, R13, UR17, RZ, P0, !PT ;  /* 0x000000110d0f7c10 */ /* 0x000fe200087fe4ff */
[----:B------:R-:W-:Y:S01]  /*133c0*/  VIADD R7, R7, UR8 ;  /* 0x0000000807077c36 */ /* 0x000fe20008000000 */
[----:B------:R0:W-:Y:S01]  /*133d0*/  @P1 STG.E desc[UR18][R8.64+0x20], R19 ;  /* 0x0000201308001986 */ /* 0x0001e2000c101912 */
[----:B------:R-:W-:Y:S01]  /*133e0*/  IMAD R157, R215, UR22, RZ ;  /* 0x00000016d79d7c24 */ /* 0x000fe2000f8e02ff */
[----:B------:R-:W-:Y:S01]  /*133f0*/  ISETP.GT.AND P0, PT, R0, 0x90, P3 ;  /* 0x000000900000780c */ /* 0x000fe20001f04270 */
[----:B------:R-:W-:Y:S01]  /*13400*/  IMAD R159, R214, UR22, RZ ;  /* 0x00000016d69f7c24 */ /* 0x000fe2000f8e02ff */
[----:B-1----:R-:W-:Y:S01]  /*13410*/  IADD3 R10, P1, R14, UR9, RZ ;  /* 0x000000090e0a7c10 */ /* 0x002fe2000ff3e0ff */
[----:B------:R1:W-:Y:S01]  /*13420*/  @P4 STG.E desc[UR18][R12.64+0x20], R155 ;  /* 0x0000209b0c004986 */ /* 0x0003e2000c101912 */
[----:B------:R-:W-:-:S02]  /*13430*/  IMAD.U32 R17, RZ, RZ, UR16 ;  /* 0x00000010ff117e24 */ /* 0x000fc4000f8e00ff */
[----:B------:R-:W-:Y:S01]  /*13440*/  IADD3.X R11, R15, UR17, RZ, P1, !PT ;  /* 0x000000110f0b7c10 */ /* 0x000fe20008ffe4ff */
[----:B------:R-:W-:Y:S01]  /*13450*/  @P5 STG.E desc[UR18][R6.64], R157 ;  /* 0x0000009d06005986 */ /* 0x000fe2000c101912 */
[C---:B------:R-:W-:Y:S01]  /*13460*/  ISETP.GT.AND P5, PT, R0.reuse, 0x98, P2 ;  /* 0x000000980000780c */ /* 0x040fe200017a4270 */
[----:B0-----:R-:W-:Y:S02]  /*13470*/  IMAD.U32 R9, RZ, RZ, UR16 ;  /* 0x00000010ff097e24 */ /* 0x001fe4000f8e00ff */
[----:B------:R-:W-:Y:S01]  /*13480*/  @P6 STG.E desc[UR18][R14.64], R159 ;  /* 0x0000009f0e006986 */ /* 0x000fe2000c101912 */
[C---:B------:R-:W-:Y:S01]  /*13490*/  ISETP.GT.AND P6, PT, R0.reuse, 0x91, P3 ;  /* 0x000000910000780c */ /* 0x040fe20001fc4270 */
[----:B------:R-:W-:Y:S01]  /*134a0*/  IMAD R21, R213, UR22, RZ ;  /* 0x00000016d5157c24 */ /* 0x000fe2000f8e02ff */
[C---:B------:R-:W-:Y:S01]  /*134b0*/  ISETP.GT.AND P4, PT, R0.reuse, 0x99, P2 ;  /* 0x000000990000780c */ /* 0x040fe20001784270 */
[----:B------:R-:W-:Y:S01]  /*134c0*/  IMAD.WIDE.U32 R16, R17, 0x1c, R14 ;  /* 0x0000001c11107825 */ /* 0x000fe200078e000e */
[----:B------:R-:W-:-:S03]  /*134d0*/  ISETP.GT.AND P1, PT, R0, 0x98, P3 ;  /* 0x000000980000780c */ /* 0x000fc60001f24270 */
[----:B------:R-:W-:Y:S01]  /*134e0*/  IMAD.WIDE.U32 R8, R9, 0x1c, R10 ;  /* 0x0000001c09087825 */ /* 0x000fe200078e000a */
[----:B------:R0:W-:Y:S01]  /*134f0*/  @P0 STG.E desc[UR18][R6.64+0x20], R21 ;  /* 0x0000201506000986 */ /* 0x0001e2000c101912 */
[----:B------:R-:W-:Y:S02]  /*13500*/  IADD3 R17, R17, UR8, RZ ;  /* 0x0000000811117c10 */ /* 0x000fe4000fffe0ff */
[----:B------:R-:W-:Y:S01]  /*13510*/  IMAD R19, R212, UR22, RZ ;  /* 0x00000016d4137c24 */ /* 0x000fe2000f8e02ff */
[----:B------:R-:W-:Y:S01]  /*13520*/  ISETP.GT.AND P0, PT, R0, 0x99, P3 ;  /* 0x000000990000780c */ /* 0x000fe20001f04270 */
[----:B-1----:R-:W-:Y:S02]  /*13530*/  VIADD R13, R9, UR8 ;  /* 0x00000008090d7c36 */ /* 0x002fe40008000000 */
[----:B------:R-:W-:Y:S02]  /*13540*/  IMAD R9, R211, UR22, RZ ;  /* 0x00000016d3097c24 */ /* 0x000fe4000f8e02ff */
[----:B------:R-:W-:-:S02]  /*13550*/  IMAD R23, R210, UR22, RZ ;  /* 0x00000016d2177c24 */ /* 0x000fc4000f8e02ff */
[----:B------:R-:W-:Y:S01]  /*13560*/  IMAD R155, R209, UR22, RZ ;  /* 0x00000016d19b7c24 */ /* 0x000fe2000f8e02ff */
[----:B------:R1:W-:Y:S01]  /*13570*/  @P6 STG.E desc[UR18][R14.64+0x20], R19 ;  /* 0x000020130e006986 */ /* 0x0003e2000c101912 */
[----:B0-----:R-:W-:-:S03]  /*13580*/  IMAD R21, R208, UR22, RZ ;  /* 0x00000016d0157c24 */ /* 0x001fc6000f8e02ff */
[----:B------:R-:W-:Y:S01]  /*13590*/  @P5 STG.E desc[UR18][R16.64], R9 ;  /* 0x0000000910005986 */ /* 0x000fe2000c101912 */
[----:B------:R-:W-:-:S03]  /*135a0*/  ISETP.GT.AND P5, PT, R0, 0xa1, P2 ;  /* 0x000000a10000780c */ /* 0x000fc600017a4270 */
[----:B------:R-:W-:Y:S01]  /*135b0*/  @P4 STG.E desc[UR18][R10.64], R23 ;  /* 0x000000170a004986 */ /* 0x000fe2000c101912 */
[----:B------:R-:W-:-:S03]  /*135c0*/  ISETP.GT.AND P4, PT, R0, 0xa0, P3 ;  /* 0x000000a00000780c */ /* 0x000fc60001f84270 */
[----:B------:R0:W-:Y:S01]  /*135d0*/  @P1 STG.E desc[UR18][R16.64+0x20], R155 ;  /* 0x0000209b10001986 */ /* 0x0001e2000c101912 */
[----:B------:R-:W-:Y:S02]  /*135e0*/  ISETP.GT.AND P1, PT, R0, 0xa0, P2 ;  /* 0x000000a00000780c */ /* 0x000fe40001724270 */
[----:B------:R-:W-:Y:S01]  /*135f0*/  IADD3 R6, P6, R10, UR9, RZ ;  /* 0x000000090a067c10 */ /* 0x000fe2000ffde0ff */
[----:B------:R2:W-:Y:S01]  /*13600*/  @P0 STG.E desc[UR18][R10.64+0x20], R21 ;  /* 0x000020150a000986 */ /* 0x0005e2000c101912 */
[----:B------:R-:W-:Y:S01]  /*13610*/  ISETP.GT.AND P0, PT, R0, 0xa1, P3 ;  /* 0x000000a10000780c */ /* 0x000fe20001f04270 */
[----:B------:R-:W-:Y:S01]  /*13620*/  IMAD.MOV.U32 R12, RZ, RZ, R8 ;  /* 0x000000ffff0c7224 */ /* 0x000fe200078e0008 */
[----:B------:R-:W-:Y:S01]  /*13630*/  IADD3.X R7, R11, UR17, RZ, P6, !PT ;  /* 0x000000110b077c10 */ /* 0x000fe2000b7fe4ff */
[----:B------:R-:W-:Y:S02]  /*13640*/  IMAD R157, R207, UR22, RZ ;  /* 0x00000016cf9d7c24 */ /* 0x000fe4000f8e02ff */
[----:B-1----:R-:W-:-:S02]  /*13650*/  IMAD R19, R206, UR22, RZ ;  /* 0x00000016ce137c24 */ /* 0x002fc4000f8e02ff */
[----:B0-----:R-:W-:Y:S02]  /*13660*/  IMAD R17, R205, UR22, RZ ;  /* 0x00000016cd117c24 */ /* 0x001fe4000f8e02ff */
[----:B------:R-:W-:Y:S01]  /*13670*/  @P1 STG.E desc[UR18][R12.64], R157 ;  /* 0x0000009d0c001986 */ /* 0x000fe2000c101912 */
[----:B------:R-:W-:Y:S01]  /*13680*/  IMAD.U32 R9, RZ, RZ, UR16 ;  /* 0x00000010ff097e24 */ /* 0x000fe2000f8e00ff */
[----:B------:R-:W-:Y:S01]  /*13690*/  ISETP.GT.AND P6, PT, R0, 0xa8, P2 ;  /* 0x000000a80000780c */ /* 0x000fe200017c4270 */
[----:B--2---:R-:W-:Y:S01]  /*136a0*/  IMAD R21, R204, UR22, RZ ;  /* 0x00000016cc157c24 */ /* 0x004fe2000f8e02ff */
[----:B------:R-:W-:Y:S01]  /*136b0*/  @P5 STG.E desc[UR18][R6.64], R19 ;  /* 0x0000001306005986 */ /* 0x000fe2000c101912 */
[----:B------:R-:W-:-:S03]  /*136c0*/  ISETP.GT.AND P1, PT, R0, 0xa8, P3 ;  /* 0x000000a80000780c */ /* 0x000fc60001f24270 */
[----:B------:R0:W-:Y:S01]  /*136d0*/  @P4 STG.E desc[UR18][R12.64+0x20], R17 ;  /* 0x000020110c004986 */ /* 0x0001e2000c101912 */
[----:B------:R-:W-:Y:S01]  /*136e0*/  ISETP.GT.AND P4, PT, R0, 0xa9, P2 ;  /* 0x000000a90000780c */ /* 0x000fe20001784270 */
[----:B------:R-:W-:Y:S01]  /*136f0*/  IMAD.WIDE.U32 R8, R9, 0x1c, R6 ;  /* 0x0000001c09087825 */ /* 0x000fe200078e0006 */
[----:B------:R-:W-:Y:S01]  /*13700*/  IADD3 R10, P5, R6, UR9, RZ ;  /* 0x00000009060a7c10 */ /* 0x000fe2000ffbe0ff */
[----:B------:R1:W-:Y:S01]  /*13710*/  @P0 STG.E desc[UR18][R6.64+0x20], R21 ;  /* 0x0000201506000986 */ /* 0x0003e2000c101912 */
[----:B------:R-:W-:Y:S01]  /*13720*/  ISETP.GT.AND P0, PT, R0, 0xa9, P3 ;  /* 0x000000a90000780c */ /* 0x000fe20001f04270 */
[----:B------:R-:W-:Y:S01]  /*13730*/  VIADD R15, R9, UR8 ;  /* 0x00000008090f7c36 */ /* 0x000fe20008000000 */
[----:B------:R-:W-:Y:S01]  /*13740*/  MOV R14, R8 ;  /* 0x00000008000e7202 */ /* 0x000fe20000000f00 */
[----:B------:R-:W-:Y:S01]  /*13750*/  IMAD R23, R203, UR22, RZ ;  /* 0x00000016cb177c24 */ /* 0x000fe2000f8e02ff */
[----:B------:R-:W-:Y:S01]  /*13760*/  IADD3.X R11, R7, UR17, RZ, P5, !PT ;  /* 0x00000011070b7c10 */ /* 0x000fe2000affe4ff */
[----:B------:R-:W-:-:S02]  /*13770*/  IMAD R155, R201, UR22, RZ ;  /* 0x00000016c99b7c24 */ /* 0x000fc4000f8e02ff */
[----:B0-----:R-:W-:Y:S01]  /*13780*/  IMAD R17, R202, UR22, RZ ;  /* 0x00000016ca117c24 */ /* 0x001fe2000f8e02ff */
[----:B------:R-:W-:Y:S01]  /*13790*/  ISETP.GT.AND P5, PT, R0, 0xb0, P2 ;  /* 0x000000b00000780c */ /* 0x000fe200017a4270 */
[----:B------:R-:W-:Y:S01]  /*137a0*/  IMAD.U32 R9, RZ, RZ, UR16 ;  /* 0x00000010ff097e24 */ /* 0x000fe2000f8e00ff */
[----:B------:R0:W-:Y:S01]  /*137b0*/  @P6 STG.E desc[UR18][R14.64], R23 ;  /* 0x000000170e006986 */ /* 0x0001e2000c101912 */
[----:B-1----:R-:W-:Y:S01]  /*137c0*/  IMAD R7, R200, UR22, RZ ;  /* 0x00000016c8077c24 */ /* 0x002fe2000f8e02ff */
[----:B------:R-:W-:Y:S01]  /*137d0*/  IADD3 R12, P6, R10, UR9, RZ ;  /* 0x000000090a0c7c10 */ /* 0x000fe2000ffde0ff */
[----:B------:R-:W-:Y:S01]  /*137e0*/  IMAD.WIDE.U32 R8, R9, 0x1c, R10 ;  /* 0x0000001c09087825 */ /* 0x000fe200078e000a */
[----:B------:R1:W-:Y:S01]  /*137f0*/  @P4 STG.E desc[UR18][R10.64], R17 ;  /* 0x000000110a004986 */ /* 0x0003e2000c101912 */
[----:B------:R-:W-:-:S03]  /*13800*/  ISETP.GT.AND P4, PT, R0, 0xb1, P2 ;  /* 0x000000b10000780c */ /* 0x000fc60001784270 */
[----:B------:R2:W-:Y:S01]  /*13810*/  @P1 STG.E desc[UR18][R14.64+0x20], R155 ;  /* 0x0000209b0e001986 */ /* 0x0005e2000c101912 */
[----:B------:R-:W-:Y:S01]  /*13820*/  ISETP.GT.AND P1, PT, R0, 0xb0, P3 ;  /* 0x000000b00000780c */ /* 0x000fe20001f24270 */
[----:B------:R-:W-:Y:S01]  /*13830*/  VIADD R19, R9, UR8 ;  /* 0x0000000809137c36 */ /* 0x000fe20008000000 */
[----:B------:R-:W-:Y:S01]  /*13840*/  IADD3.X R13, R11, UR17, RZ, P6, !PT ;  /* 0x000000110b0d7c10 */ /* 0x000fe2000b7fe4ff */
[----:B------:R3:W-:Y:S01]  /*13850*/  @P0 STG.E desc[UR18][R10.64+0x20], R7 ;  /* 0x000020070a000986 */ /* 0x0007e2000c101912 */
[----:B------:R-:W-:Y:S01]  /*13860*/  IMAD R21, R199, UR22, RZ ;  /* 0x00000016c7157c24 */ /* 0x000fe2000f8e02ff */
[----:B------:R-:W-:Y:S01]  /*13870*/  IADD3 R16, P0, R12, UR9, RZ ;  /* 0x000000090c107c10 */ /* 0x000fe2000ff1e0ff */
[----:B------:R-:W-:Y:S02]  /*13880*/  IMAD.MOV.U32 R18, RZ, RZ, R8 ;  /* 0x000000ffff127224 */ /* 0x000fe400078e0008 */
[----:B0-----:R-:W-:Y:S01]  /*13890*/  IMAD R23, R198, UR22, RZ ;  /* 0x00000016c6177c24 */ /* 0x001fe2000f8e02ff */
[----:B-1----:R-:W-:-:S02]  /*138a0*/  IADD3.X R17, R13, UR17, RZ, P0, !PT ;  /* 0x000000110d117c10 */ /* 0x002fc400087fe4ff */
[----:B------:R-:W-:Y:S01]  /*138b0*/  @P5 STG.E desc[UR18][R18.64], R21 ;  /* 0x0000001512005986 */ /* 0x000fe2000c101912 */
[----:B--2---:R-:W-:Y:S01]  /*138c0*/  IMAD R155, R197, UR22, RZ ;  /* 0x00000016c59b7c24 */ /* 0x004fe2000f8e02ff */
[----:B------:R-:W-:Y:S02]  /*138d0*/  IADD3 R8, P0, R16, UR9, RZ ;  /* 0x0000000910087c10 */ /* 0x000fe4000ff1e0ff */
[C---:B------:R-:W-:Y:S01]  /*138e0*/  ISETP.GT.AND P5, PT, R0.reuse, 0xb1, P3 ;  /* 0x000000b10000780c */ /* 0x040fe20001fa4270 */
[----:B---3--:R-:W-:Y:S01]  /*138f0*/  IMAD.U32 R7, RZ, RZ, UR16 ;  /* 0x00000010ff077e24 */ /* 0x008fe2000f8e00ff */
[----:B------:R-:W-:Y:S01]  /*13900*/  @P4 STG.E desc[UR18][R12.64], R23 ;  /* 0x000000170c004986 */ /* 0x000fe2000c101912 */
[----:B------:R-:W-:Y:S02]  /*13910*/  IADD3.X R9, R17, UR17, RZ, P0, !PT ;  /* 0x0000001111097c10 */ /* 0x000fe400087fe4ff */
[C---:B------:R-:W-:Y:S01]  /*13920*/  ISETP.GT.AND P6, PT, R0.reuse, 0xb8, P2 ;  /* 0x000000b80000780c */ /* 0x040fe200017c4270 */
[----:B------:R0:W-:Y:S01]  /*13930*/  @P1 STG.E desc[UR18][R18.64+0x20], R155 ;  /* 0x0000209b12001986 */ /* 0x0001e2000c101912 */
[C---:B------:R-:W-:Y:S01]  /*13940*/  ISETP.GT.AND P0, PT, R0.reuse, 0xb9, P2 ;  /* 0x000000b90000780c */ /* 0x040fe20001704270 */
[----:B------:R-:W-:Y:S01]  /*13950*/  IMAD.U32 R15, RZ, RZ, UR16 ;  /* 0x00000010ff0f7e24 */ /* 0x000fe2000f8e00ff */
[C---:B------:R-:W-:Y:S01]  /*13960*/  ISETP.GT.AND P1, PT, R0.reuse, 0xb8, P3 ;  /* 0x000000b80000780c */ /* 0x040fe20001f24270 */
[----:B------:R-:W-:Y:S01]  /*13970*/  IMAD.WIDE.U32 R6, R7, 0x1c, R12 ;  /* 0x0000001c07067825 */ /* 0x000fe200078e000c */
[----:B------:R-:W-:-:S02]  /*13980*/  ISETP.GT.AND P4, PT, R0, 0xb9, P3 ;  /* 0x000000b90000780c */ /* 0x000fc40001f84270 */
[----:B------:R-:W-:Y:S01]  /*13990*/  MOV R11, UR16 ;  /* 0x00000010000b7c02 */ /* 0x000fe20008000f00 */
[----:B------:R-:W-:Y:S02]  /*139a0*/  IMAD R157, R196, UR22, RZ ;  /* 0x00000016c49d7c24 */ /* 0x000fe4000f8e02ff */
[----:B------:R-:W-:Y:S01]  /*139b0*/  IMAD.WIDE.U32 R14, R15, 0x1c, R8 ;  /* 0x0000001c0f0e7825 */ /* 0x000fe200078e0008 */
[----:B0-----:R-:W-:-:S03]  /*139c0*/  MOV R18, R6 ;  /* 0x0000000600127202 */ /* 0x001fc60000000f00 */
[----:B------:R-:W-:Y:S02]  /*139d0*/  VIADD R19, R7, UR8 ;  /* 0x0000000807137c36 */ /* 0x000fe40008000000 */
[----:B------:R-:W-:Y:S01]  /*139e0*/  IMAD R23, R195, UR22, RZ ;  /* 0x00000016c3177c24 */ /* 0x000fe2000f8e02ff */
[----:B------:R0:W-:Y:S01]  /*139f0*/  @P5 STG.E desc[UR18][R12.64+0x20], R157 ;  /* 0x0000209d0c005986 */ /* 0x0001e2000c101912 */
[----:B------:R-:W-:Y:S02]  /*13a00*/  IMAD R155, R194, UR22, RZ ;  /* 0x00000016c29b7c24 */ /* 0x000fe4000f8e02ff */
[----:B------:R-:W-:Y:S01]  /*13a10*/  IMAD.MOV.U32 R6, RZ, RZ, R14 ;  /* 0x000000ffff067224 */ /* 0x000fe200078e000e */
[----:B------:R-:W-:Y:S01]  /*13a20*/  IADD3 R14, P5, R8, UR9, RZ ;  /* 0x00000009080e7c10 */ /* 0x000fe2000ffbe0ff */
[----:B------:R-:W-:Y:S02]  /*13a30*/  IMAD R159, R193, UR22, RZ ;  /* 0x00000016c19f7c24 */ /* 0x000fe4000f8e02ff */
[----:B------:R-:W-:Y:S01]  /*13a40*/  IMAD.WIDE.U32 R10, R11, 0x1c, R16 ;  /* 0x0000001c0b0a7825 */ /* 0x000fe200078e0010 */
[----:B------:R-:W-:Y:S03]  /*13a50*/  @P6 STG.E desc[UR18][R18.64], R23 ;  /* 0x0000001712006986 */ /* 0x000fe6000c101912 */
[----:B------:R-:W-:Y:S01]  /*13a60*/  IMAD R161, R192, UR22, RZ ;  /* 0x00000016c0a17c24 */ /* 0x000fe2000f8e02ff */
[----:B------:R1:W-:Y:S01]  /*13a70*/  @P0 STG.E desc[UR18][R16.64], R155 ;  /* 0x0000009b10000986 */ /* 0x0003e2000c101912 */
[----:B------:R-:W-:Y:S01]  /*13a80*/  VIADD R7, R15, UR8 ;  /* 0x000000080f077c36 */ /* 0x000fe20008000000 */
[----:B------:R-:W-:Y:S01]  /*13a90*/  IADD3.X R15, R9, UR17, RZ, P5, !PT ;  /* 0x00000011090f7c10 */ /* 0x000fe2000affe4ff */
[----:B------:R-:W-:Y:S01]  /*13aa0*/  VIADD R21, R11, UR8 ;  /* 0x000000080b157c36 */ /* 0x000fe20008000000 */
[----:B------:R-:W-:Y:S01]  /*13ab0*/  @P1 STG.E desc[UR18][R18.64+0x20], R159 ;  /* 0x0000209f12001986 */ /* 0x000fe2000c101912 */
[----:B------:R-:W-:-:S02]  /*13ac0*/  IMAD.MOV.U32 R20, RZ, RZ, R10 ;  /* 0x000000ffff147224 */ /* 0x000fc400078e000a */
[----:B------:R-:W-:Y:S01]  /*13ad0*/  IMAD.U32 R11, RZ, RZ, UR16 ;  /* 0x00000010ff0b7e24 */ /* 0x000fe2000f8e00ff */
[----:B------:R2:W-:Y:S01]  /*13ae0*/  @P4 STG.E desc[UR18][R16.64+0x20], R161 ;  /* 0x000020a110004986 */ /* 0x0005e2000c101912 */
[----:B------:R-:W-:Y:S02]  /*13af0*/  IADD3 R10, P4, R14, UR9, RZ ;  /* 0x000000090e0a7c10 */ /* 0x000fe4000ff9e0ff */
[C---:B------:R-:W-:Y:S01]  /*13b00*/  ISETP.GT.AND P0, PT, R0.reuse, 0xc0, P2 ;  /* 0x000000c00000780c */ /* 0x040fe20001704270 */
[----:B0-----:R-:W-:Y:S01]  /*13b10*/  IMAD.WIDE.U32 R12, R11, 0x1c, R14 ;  /* 0x0000001c0b0c7825 */ /* 0x001fe200078e000e */
[C---:B------:R-:W-:Y:S02]  /*13b20*/  ISETP.GT.AND P1, PT, R0.reuse, 0xc1, P2 ;  /* 0x000000c10000780c */ /* 0x040fe40001724270 */
[----:B------:R-:W-:Y:S02]  /*13b30*/  IADD3.X R11, R15, UR17, RZ, P4, !PT ;  /* 0x000000110f0b7c10 */ /* 0x000fe4000a7fe4ff */
[----:B------:R-:W-:-:S02]  /*13b40*/  ISETP.GT.AND P4, PT, R0, 0xc0, P3 ;  /* 0x000000c00000780c */ /* 0x000fc40001f84270 */
[C---:B------:R-:W-:Y:S01]  /*13b50*/  ISETP.GT.AND P5, PT, R0.reuse, 0xc1, P3 ;  /* 0x000000c10000780c */ /* 0x040fe20001fa4270 */
[----:B-1----:R-:W-:Y:S01]  /*13b60*/  IMAD.U32 R155, RZ, RZ, UR16 ;  /* 0x00000010ff9b7e24 */ /* 0x002fe2000f8e00ff */
[----:B------:R-:W-:Y:S01]  /*13b70*/  ISETP.GT.AND P6, PT, R0, 0xc8, P2 ;  /* 0x000000c80000780c */ /* 0x000fe200017c4270 */
[----:B------:R-:W-:Y:S02]  /*13b80*/  IMAD R157, R191, UR22, RZ ;  /* 0x00000016bf9d7c24 */ /* 0x000fe4000f8e02ff */
[----:B--2---:R-:W-:-:S04]  /*13b90*/  IMAD.WIDE.U32 R16, R155, 0x1c, R10 ;  /* 0x0000001c9b107825 */ /* 0x004fc800078e000a */
[----:B------:R-:W-:Y:S02]  /*13ba0*/  IMAD R19, R190, UR22, RZ ;  /* 0x00000016be137c24 */ /* 0x000fe4000f8e02ff */
[----:B------:R-:W-:Y:S02]  /*13bb0*/  IMAD R155, R189, UR22, RZ ;  /* 0x00000016bd9b7c24 */ /* 0x000fe4000f8e02ff */
[----:B------:R-:W-:Y:S01]  /*13bc0*/  IMAD R159, R188, UR22, RZ ;  /* 0x00000016bc9f7c24 */ /* 0x000fe2000f8e02ff */
[----:B------:R0:W-:Y:S01]  /*13bd0*/  @P0 STG.E desc[UR18][R20.64], R157 ;  /* 0x0000009d14000986 */ /* 0x0001e2000c101912 */
[----:B------:R-:W-:Y:S01]  /*13be0*/  IMAD R161, R187, UR22, RZ ;  /* 0x00000016bba17c24 */ /* 0x000fe2000f8e02ff */
[C---:B------:R-:W-:Y:S02]  /*13bf0*/  ISETP.GT.AND P0, PT, R0.reuse, 0xc9, P2 ;  /* 0x000000c90000780c */ /* 0x040fe40001704270 */
[----:B------:R-:W-:Y:S04]  /*13c00*/  @P1 STG.E desc[UR18][R8.64], R19 ;  /* 0x0000001308001986 */ /* 0x000fe8000c101912 */
[----:B------:R1:W-:Y:S01]  /*13c10*/  @P4 STG.E desc[UR18][R20.64+0x20], R155 ;  /* 0x0000209b14004986 */ /* 0x0003e2000c101912 */
[----:B------:R-:W-:-:S03]  /*13c20*/  ISETP.GT.AND P4, PT, R0, 0xd0, P2 ;  /* 0x000000d00000780c */ /* 0x000fc60001784270 */
[----:B------:R-:W-:Y:S01]  /*13c30*/  @P5 STG.E desc[UR18][R8.64+0x20], R159 ;  /* 0x0000209f08005986 */ /* 0x000fe2000c101912 */
[----:B------:R-:W-:-:S03]  /*13c40*/  ISETP.GT.AND P5, PT, R0, 0xc8, P3 ;  /* 0x000000c80000780c */ /* 0x000fc60001fa4270 */
[----:B------:R-:W-:Y:S01]  /*13c50*/  @P6 STG.E desc[UR18][R6.64], R161 ;  /* 0x000000a106006986 */ /* 0x000fe2000c101912 */
[----:B------:R-:W-:Y:S01]  /*13c60*/  ISETP.GT.AND P6, PT, R0, 0xc9, P3 ;  /* 0x000000c90000780c */ /* 0x000fe20001fc4270 */
[----:B------:R-:W-:Y:S02]  /*13c70*/  IMAD.MOV.U32 R22, RZ, RZ, R12 ;  /* 0x000000ffff167224 */ /* 0x000fe400078e000c */
[----:B0-----:R-:W-:Y:S02]  /*13c80*/  IMAD R157, R186, UR22, RZ ;  /* 0x00000016ba9d7c24 */ /* 0x001fe4000f8e02ff */
[----:B------:R-:W-:Y:S01]  /*13c90*/  IMAD.MOV.U32 R12, RZ, RZ, R16 ;  /* 0x000000ffff0c7224 */ /* 0x000fe200078e0010 */
[----:B------:R-:W-:Y:S01]  /*13ca0*/  IADD3 R16, P1, R10, UR9, RZ ;  /* 0x000000090a107c10 */ /* 0x000fe2000ff3e0ff */
[----:B-1----:R-:W-:Y:S01]  /*13cb0*/  IMAD R21, R185, UR22, RZ ;  /* 0x00000016b9157c24 */ /* 0x002fe2000f8e02ff */
[----:B------:R-:W-:Y:S01]  /*13cc0*/  IADD3 R23, R13, UR8, RZ ;  /* 0x000000080d177c10 */ /* 0x000fe2000fffe0ff */
[----:B------:R-:W-:Y:S01]  /*13cd0*/  VIADD R13, R17, UR8 ;  /* 0x00000008110d7c36 */ /* 0x000fe20008000000 */
[----:B------:R0:W-:Y:S01]  /*13ce0*/  @P0 STG.E desc[UR18][R14.64], R157 ;  /* 0x0000009d0e000986 */ /* 0x0001e2000c101912 */
[----:B------:R-:W-:-:S02]  /*13cf0*/  IADD3.X R17, R11, UR17, RZ, P1, !PT ;  /* 0x000000110b117c10 */ /* 0x000fc40008ffe4ff */
[C---:B------:R-:W-:Y:S01]  /*13d00*/  ISETP.GT.AND P0, PT, R0.reuse, 0xd1, P2 ;  /* 0x000000d10000780c */ /* 0x040fe20001704270 */
[----:B------:R-:W-:Y:S01]  /*13d10*/  @P5 STG.E desc[UR18][R6.64+0x20], R163 ;  /* 0x000020a306005986 */ /* 0x000fe2000c101912 */
[C---:B------:R-:W-:Y:S02]  /*13d20*/  ISETP.GT.AND P1, PT, R0.reuse, 0xd0, P3 ;  /* 0x000000d00000780c */ /* 0x040fe40001f24270 */
[C---:B------:R-:W-:Y:S01]  /*13d30*/  ISETP.GT.AND P5, PT, R0.reuse, 0xd1, P3 ;  /* 0x000000d10000780c */ /* 0x040fe20001fa4270 */
[----:B------:R-:W-:Y:S04]  /*13d40*/  @P6 STG.E desc[UR18][R14.64+0x20], R167 ;  /* 0x000020a70e006986 */ /* 0x000fe8000c101912 */
[----:B------:R1:W-:Y:S01]  /*13d50*/  @P4 STG.E desc[UR18][R22.64], R21 ;  /* 0x0000001516004986 */ /* 0x0003e2000c101912 */
[----:B------:R-:W-:Y:S01]  /*13d60*/  ISETP.GT.AND P4, PT, R0, 0xd8, P2 ;  /* 0x000000d80000780c */ /* 0x000fe20001784270 */
[----:B------:R-:W-:Y:S01]  /*13d70*/  IMAD R155, R184, UR22, RZ ;  /* 0x00000016b89b7c24 */ /* 0x000fe2000f8e02ff */
[----:B------:R-:W-:Y:S01]  /*13d80*/  IADD3 R18, P6, R16, UR9, RZ ;  /* 0x0000000910127c10 */ /* 0x000fe2000ffde0ff */
[----:B0-----:R-:W-:-:S02]  /*13d90*/  IMAD R157, R183, UR22, RZ ;  /* 0x00000016b79d7c24 */ /* 0x001fc4000f8e02ff */
[----:B------:R-:W-:Y:S01]  /*13da0*/  IMAD R159, R181, UR22, RZ ;  /* 0x00000016b59f7c24 */ /* 0x000fe2000f8e02ff */
[----:B------:R-:W-:Y:S01]  /*13db0*/  @P0 STG.E desc[UR18][R10.64], R155 ;  /* 0x0000009b0a000986 */ /* 0x000fe2000c101912 */
[----:B------:R-:W-:Y:S01]  /*13dc0*/  IADD3.X R19, R17, UR17, RZ, P6, !PT ;  /* 0x0000001111137c10 */ /* 0x000fe2000b7fe4ff */
[----:B-1----:R-:W-:Y:S02]  /*13dd0*/  IMAD R21, R182, UR22, RZ ;  /* 0x00000016b6157c24 */ /* 0x002fe4000f8e02ff */
[----:B------:R0:W-:Y:S01]  /*13de0*/  @P1 STG.E desc[UR18][R22.64+0x20], R157 ;  /* 0x0000209d16001986 */ /* 0x0001e2000c101912 */
[----:B------:R-:W-:Y:S01]  /*13df0*/  IMAD.U32 R7, RZ, RZ, UR16 ;  /* 0x00000010ff077e24 */ /* 0x000fe2000f8e00ff */
[C---:B------:R-:W-:Y:S02]  /*13e00*/  ISETP.GT.AND P1, PT, R0.reuse, 0xd9, P2 ;  /* 0x000000d90000780c */ /* 0x040fe40001724270 */
[----:B------:R1:W-:Y:S01]  /*13e10*/  @P5 STG.E desc[UR18][R10.64+0x20], R21 ;  /* 0x000020150a005986 */ /* 0x0003e2000c101912 */
[----:B------:R-:W-:Y:S01]  /*13e20*/  ISETP.GT.AND P0, PT, R0, 0xd8, P3 ;  /* 0x000000d80000780c */ /* 0x000fe20001f04270 */
[----:B------:R-:W-:-:S02]  /*13e30*/  IMAD.U32 R9, RZ, RZ, UR16 ;  /* 0x00000010ff097e24 */ /* 0x000fc4000f8e00ff */
[----:B------:R2:W-:Y:S01]  /*13e40*/  @P4 STG.E desc[UR18][R12.64], R159 ;  /* 0x0000009f0c004986 */ /* 0x0005e2000c101912 */
[C---:B------:R-:W-:Y:S01]  /*13e50*/  ISETP.GT.AND P4, PT, R0.reuse, 0xd9, P3 ;  /* 0x000000d90000780c */ /* 0x040fe20001f84270 */
[----:B------:R-:W-:Y:S01]  /*13e60*/  IMAD.WIDE.U32 R6, R7, 0x1c, R18 ;  /* 0x0000001c07067825 */ /* 0x000fe200078e0012 */
[C---:B------:R-:W-:Y:S02]  /*13e70*/  ISETP.GT.AND P5, PT, R0.reuse, 0xe0, P2 ;  /* 0x000000e00000780c */ /* 0x040fe400017a4270 */
[----:B------:R-:W-:Y:S01]  /*13e80*/  ISETP.GT.AND P6, PT, R0, 0xe1, P2 ;  /* 0x000000e10000780c */ /* 0x000fe200017c4270 */
[----:B------:R-:W-:-:S04]  /*13e90*/  IMAD.WIDE.U32 R8, R9, 0x1c, R16 ;  /* 0x0000001c09087825 */ /* 0x000fc800078e0010 */
[----:B------:R-:W-:Y:S02]  /*13ea0*/  VIADD R15, R7, UR8 ;  /* 0x00000008070f7c36 */ /* 0x000fe40008000000 */
[----:B------:R-:W-:Y:S02]  /*13eb0*/  IMAD R7, R180, UR22, RZ ;  /* 0x00000016b4077c24 */ /* 0x000fe4000f8e02ff */
[----:B0-----:R-:W-:Y:S01]  /*13ec0*/  IMAD R23, R179, UR22, RZ ;  /* 0x00000016b3177c24 */ /* 0x001fe2000f8e02ff */
[----:B------:R-:W-:Y:S01]  /*13ed0*/  IADD3 R9, R9, UR8, RZ ;  /* 0x0000000809097c10 */ /* 0x000fe2000fffe0ff */
[----:B-1----:R-:W-:Y:S02]  /*13ee0*/  IMAD R11, R178, UR22, RZ ;  /* 0x00000016b20b7c24 */ /* 0x002fe4000f8e02ff */
[----:B------:R-:W-:Y:S01]  /*13ef0*/  IMAD R21, R177, UR22, RZ ;  /* 0x00000016b1157c24 */ /* 0x000fe2000f8e02ff */
[----:B------:R0:W-:Y:S01]  /*13f00*/  @P1 STG.E desc[UR18][R16.64], R7 ;  /* 0x0000000710001986 */ /* 0x0001e2000c101912 */
[----:B------:R-:W-:Y:S01]  /*13f10*/  ISETP.GT.AND P1, PT, R0, 0xe0, P3 ;  /* 0x000000e00000780c */ /* 0x000fe20001f24270 */
[----:B------:R-:W-:-:S02]  /*13f20*/  IMAD R155, R176, UR22, RZ ;  /* 0x00000016b09b7c24 */ /* 0x000fc4000f8e02ff */
[----:B------:R1:W-:Y:S01]  /*13f30*/  @P0 STG.E desc[UR18][R12.64+0x20], R23 ;  /* 0x000020170c000986 */ /* 0x0003e2000c101912 */
[----:B------:R-:W-:-:S03]  /*13f40*/  ISETP.GT.AND P0, PT, R0, 0xe1, P3 ;  /* 0x000000e10000780c */ /* 0x000fc60001f04270 */
[----:B------:R3:W-:Y:S01]  /*13f50*/  @P4 STG.E desc[UR18][R16.64+0x20], R11 ;  /* 0x0000200b10004986 */ /* 0x0007e2000c101912 */
[----:B------:R-:W-:-:S03]  /*13f60*/  ISETP.GT.AND P4, PT, R0, 0xe8, P2 ;  /* 0x000000e80000780c */ /* 0x000fc60001784270 */
[----:B------:R-:W-:Y:S01]  /*13f70*/  @P5 STG.E desc[UR18][R8.64], R21 ;  /* 0x0000001508005986 */ /* 0x000fe2000c101912 */
[----:B------:R-:W-:Y:S01]  /*13f80*/  ISETP.GT.AND P5, PT, R0, 0xe9, P2 ;  /* 0x000000e90000780c */ /* 0x000fe200017a4270 */
[----:B------:R-:W-:Y:S02]  /*13f90*/  IMAD.MOV.U32 R14, RZ, RZ, R6 ;  /* 0x000000ffff0e7224 */ /* 0x000fe400078e0006 */
[----:B------:R-:W-:Y:S01]  /*13fa0*/  @P6 STG.E desc[UR18][R18.64], R155 ;  /* 0x0000009b12006986 */ /* 0x000fe2000c101912 */
[----:B------:R-:W-:Y:S01]  /*13fb0*/  IADD3 R6, P6, R18, UR9, RZ ;  /* 0x0000000912067c10 */ /* 0x000fe2000ffde0ff */
[----:B------:R-:W-:Y:S02]  /*13fc0*/  IMAD R157, R175, UR22, RZ ;  /* 0x00000016af9d7c24 */ /* 0x000fe4000f8e02ff */
[----:B--2---:R-:W-:Y:S01]  /*13fd0*/  IMAD R159, R174, UR22, RZ ;  /* 0x00000016ae9f7c24 */ /* 0x004fe2000f8e02ff */
[----:B0-----:R-:W-:Y:S01]  /*13fe0*/  IADD3.X R7, R19, UR17, RZ, P6, !PT ;  /* 0x0000001113077c10 */ /* 0x001fe2000b7fe4ff */
[----:B-1----:R-:W-:-:S02]  /*13ff0*/  IMAD R13, R173, UR22, RZ ;  /* 0x00000016ad0d7c24 */ /* 0x002fc4000f8e02ff */
[----:B---3--:R-:W-:Y:S01]  /*14000*/  IMAD R17, R172, UR22, RZ ;  /* 0x00000016ac117c24 */ /* 0x008fe2000f8e02ff */
[----:B------:R0:W-:Y:S01]  /*14010*/  @P1 STG.E desc[UR18][R8.64+0x20], R157 ;  /* 0x0000209d08001986 */ /* 0x0001e2000c101912 */
[C---:B------:R-:W-:Y:S01]  /*14020*/  ISETP.GT.AND P1, PT, R0.reuse, 0xe8, P3 ;  /* 0x000000e80000780c */ /* 0x040fe20001f24270 */
[----:B------:R-:W-:Y:S02]  /*14030*/  IMAD.U32 R11, RZ, RZ, UR16 ;  /* 0x00000010ff0b7e24 */ /* 0x000fe4000f8e00ff */
[----:B------:R1:W-:Y:S01]  /*14040*/  @P0 STG.E desc[UR18][R18.64+0x20], R159 ;  /* 0x0000209f12000986 */ /* 0x0003e2000c101912 */
[----:B------:R-:W-:-:S03]  /*14050*/  ISETP.GT.AND P0, PT, R0, 0xe9, P3 ;  /* 0x000000e90000780c */ /* 0x000fc60001f04270 */
[----:B------:R2:W-:Y:S01]  /*14060*/  @P4 STG.E desc[UR18][R14.64], R13 ;  /* 0x0000000d0e004986 */ /* 0x0005e2000c101912 */
[----:B------:R-:W-:-:S03]  /*14070*/  ISETP.GT.AND P4, PT, R0, 0xf1, P2 ;  /* 0x000000f10000780c */ /* 0x000fc60001784270 */
[----:B------:R3:W-:Y:S01]  /*14080*/  @P5 STG.E desc[UR18][R6.64], R17 ;  /* 0x0000001106005986 */ /* 0x0007e2000c101912 */
[----:B------:R-:W-:Y:S01]  /*14090*/  ISETP.GT.AND P5, PT, R0, 0xf0, P2 ;  /* 0x000000f00000780c */ /* 0x000fe200017a4270 */
[----:B0-----:R-:W-:Y:S01]  /*140a0*/  IMAD.WIDE.U32 R8, R11, 0x1c, R6 ;  /* 0x0000001c0b087825 */ /* 0x001fe200078e0006 */
[----:B------:R-:W-:-:S03]  /*140b0*/  IADD3 R10, P6, R6, UR9, RZ ;  /* 0x00000009060a7c10 */ /* 0x000fc6000ffde0ff */
[----:B------:R-:W-:Y:S01]  /*140c0*/  IMAD R21, R171, UR22, RZ ;  /* 0x00000016ab157c24 */ /* 0x000fe2000f8e02ff */
[----:B------:R-:W-:Y:S01]  /*140d0*/  IADD3 R9, R9, UR8, RZ ;  /* 0x0000000809097c10 */ /* 0x000fe2000fffe0ff */
[----:B------:R-:W-:Y:S01]  /*140e0*/  IMAD R23, R170, UR22, RZ ;  /* 0x00000016aa177c24 */ /* 0x000fe2000f8e02ff */
[----:B------:R-:W-:Y:S01]  /*140f0*/  IADD3.X R11, R7, UR17, RZ, P6, !PT ;  /* 0x00000011070b7c10 */ /* 0x000fe2000b7fe4ff */
[----:B-1----:R-:W-:Y:S02]  /*14100*/  IMAD R19, R169, UR22, RZ ;  /* 0x00000016a9137c24 */ /* 0x002fe4000f8e02ff */
[----:B--2---:R-:W-:Y:S01]  /*14110*/  IMAD R13, R166, UR22, RZ ;  /* 0x00000016a60d7c24 */ /* 0x004fe2000f8e02ff */
[----:B------:R0:W-:Y:S01]  /*14120*/  @P1 STG.E desc[UR18][R14.64+0x20], R21 ;  /* 0x000020150e001986 */ /* 0x0001e2000c101912 */
[----:B------:R-:W-:-:S03]  /*14130*/  ISETP.GT.AND P6, PT, R0, 0xf0, P3 ;  /* 0x000000f00000780c */ /* 0x000fc60001fc4270 */
[----:B------:R1:W-:Y:S04]  /*14140*/  @P0 STG.E desc[UR18][R6.64+0x20], R23 ;  /* 0x0000201706000986 */ /* 0x0003e8000c101912 */
[----:B------:R-:W-:Y:S04]  /*14150*/  @P5 STG.E desc[UR18][R8.64], R19 ;  /* 0x0000001308005986 */ /* 0x000fe8000c101912 */
[----:B------:R2:W-:Y:S01]  /*14160*/  @P4 STG.E desc[UR18][R10.64], R13 ;  /* 0x0000000d0a004986 */ /* 0x0005e2000c101912 */
[----:B------:R-:W-:Y:S01]  /*14170*/  ISETP.GT.AND P4, PT, R0, 0xf1, P3 ;  /* 0x000000f10000780c */ /* 0x000fe20001f84270 */
[----:B---3--:R-:W-:Y:S01]  /*14180*/  IMAD R17, R162, UR22, RZ ;  /* 0x00000016a2117c24 */ /* 0x008fe2000f8e02ff */
[----:B------:R-:W-:Y:S01]  /*14190*/  ISETP.GT.AND P5, PT, R0, 0xf8, P2 ;  /* 0x000000f80000780c */ /* 0x000fe200017a4270 */
[----:B0-----:R-:W-:-:S02]  /*141a0*/  IMAD R21, R160, UR22, RZ ;  /* 0x00000016a0157c24 */ /* 0x001fc4000f8e02ff */
[----:B-1----:R-:W-:Y:S01]  /*141b0*/  IMAD.U32 R7, RZ, RZ, UR16 ;  /* 0x00000010ff077e24 */ /* 0x002fe2000f8e00ff */
[----:B------:R0:W-:Y:S01]  /*141c0*/  @P6 STG.E desc[UR18][R8.64+0x20], R17 ;  /* 0x0000201108006986 */ /* 0x0001e2000c101912 */
[----:B------:R-:W-:Y:S02]  /*141d0*/  ISETP.GT.AND P2, PT, R0, 0xf9, P2 ;  /* 0x000000f90000780c */ /* 0x000fe40001744270 */
[----:B------:R-:W-:-:S04]  /*141e0*/  IMAD.WIDE.U32 R6, R7, 0x1c, R10 ;  /* 0x0000001c07067825 */ /* 0x000fc800078e000a */
[----:B------:R1:W-:Y:S01]  /*141f0*/  @P4 STG.E desc[UR18][R10.64+0x20], R21 ;  /* 0x000020150a004986 */ /* 0x0003e2000c101912 */
[----:B------:R-:W-:Y:S01]  /*14200*/  ISETP.GT.AND P4, PT, R0, 0xf8, P3 ;  /* 0x000000f80000780c */ /* 0x000fe20001f84270 */
[----:B------:R-:W-:Y:S01]  /*14210*/  IMAD R23, R158, UR22, RZ ;  /* 0x000000169e177c24 */ /* 0x000fe2000f8e02ff */
[----:B------:R-:W-:Y:S01]  /*14220*/  IADD3 R14, P6, R10, UR9, RZ ;  /* 0x000000090a0e7c10 */ /* 0x000fe2000ffde0ff */
[----:B--2---:R-:W-:Y:S02]  /*14230*/  VIADD R13, R7, UR8 ;  /* 0x00000008070d7c36 */ /* 0x004fe40008000000 */
[----:B------:R-:W-:Y:S01]  /*14240*/  IMAD.MOV.U32 R12, RZ, RZ, R6 ;  /* 0x000000ffff0c7224 */ /* 0x000fe200078e0006 */
[----:B------:R-:W-:Y:S01]  /*14250*/  ISETP.GT.AND P1, PT, R168, 0x80, PT ;  /* 0x00000080a800780c */ /* 0x000fe20003f24270 */
[----:B------:R-:W-:Y:S01]  /*14260*/  IMAD R155, R156, UR22, RZ ;  /* 0x000000169c9b7c24 */ /* 0x000fe2000f8e02ff */
[----:B------:R-:W-:Y:S01]  /*14270*/  IADD3.X R15, R11, UR17, RZ, P6, !PT ;  /* 0x000000110b0f7c10 */ /* 0x000fe2000b7fe4ff */
[----:B------:R-:W-:Y:S01]  /*14280*/  IMAD R19, R154, UR22, RZ ;  /* 0x000000169a137c24 */ /* 0x000fe2000f8e02ff */
[----:B------:R-:W-:Y:S01]  /*14290*/  @P5 STG.E desc[UR18][R12.64], R23 ;  /* 0x000000170c005986 */ /* 0x000fe2000c101912 */
[----:B------:R-:W-:-:S02]  /*142a0*/  ISETP.GT.AND P3, PT, R0, 0xf9, P3 ;  /* 0x000000f90000780c */ /* 0x000fc40001f64270 */
[----:B------:R-:W-:Y:S02]  /*142b0*/  ISETP.GT.AND P5, PT, R0, RZ, P1 ;  /* 0x000000ff0000720c */ /* 0x000fe40000fa4270 */
[----:B------:R-:W-:Y:S01]  /*142c0*/  ISETP.GT.AND P0, PT, R168, 0x88, PT ;  /* 0x00000088a800780c */ /* 0x000fe20003f04270 */
[----:B------:R-:W-:Y:S01]  /*142d0*/  @P2 STG.E desc[UR18][R14.64], R155 ;  /* 0x0000009b0e002986 */ /* 0x000fe2000c101912 */
[----:B------:R-:W-:-:S03]  /*142e0*/  ISETP.GT.AND P2, PT, R0, 0x1, P1 ;  /* 0x000000010000780c */ /* 0x000fc60000f44270 */
[----:B------:R2:W-:Y:S01]  /*142f0*/  @P4 STG.E desc[UR18][R12.64+0x20], R19 ;  /* 0x000020130c004986 */ /* 0x0005e2000c101912 */
[----:B------:R-:W-:Y:S01]  /*14300*/  ISETP.GT.AND P4, PT, R0, RZ, P0 ;  /* 0x000000ff0000720c */ /* 0x000fe20000784270 */
[----:B------:R-:W-:Y:S01]  /*14310*/  IMAD R157, R152, UR22, RZ ;  /* 0x00000016989d7c24 */ /* 0x000fe2000f8e02ff */
[----:B------:R-:W-:Y:S01]  /*14320*/  ISETP.GT.AND P6, PT, R0, 0x1, P0 ;  /* 0x000000010000780c */ /* 0x000fe200007c4270 */
[----:B0-----:R-:W-:Y:S02]  /*14330*/  IMAD R9, R24, UR22, RZ ;  /* 0x0000001618097c24 */ /* 0x001fe4000f8e02ff */
[----:B------:R-:W-:Y:S01]  /*14340*/  IMAD.U32 R7, RZ, RZ, UR16 ;  /* 0x00000010ff077e24 */ /* 0x000fe2000f8e00ff */
[----:B------:R-:W-:Y:S01]  /*14350*/  @P3 STG.E desc[UR18][R14.64+0x20], R157 ;  /* 0x0000209d0e003986 */ /* 0x000fe2000c101912 */
[----:B------:R-:W-:Y:S01]  /*14360*/  IMAD R25, R25, UR22, RZ ;  /* 0x0000001619197c24 */ /* 0x000fe2000f8e02ff */
[C---:B------:R-:W-:Y:S01]  /*14370*/  ISETP.GT.AND P3, PT, R0.reuse, 0x8, P1 ;  /* 0x000000080000780c */ /* 0x040fe20000f64270 */
[----:B------:R-:W-:Y:S01]  /*14380*/  IMAD.WIDE.U32 R6, R7, 0x1c, R2 ;  /* 0x0000001c07067825 */ /* 0x000fe200078e0002 */
[----:B------:R0:W-:Y:S01]  /*14390*/  @P5 STG.E desc[UR18][R4.64+0x200], R9 ;  /* 0x0002000904005986 */ /* 0x0001e2000c101912 */
[----:B------:R-:W-:-:S02]  /*143a0*/  ISETP.GT.AND P5, PT, R0, 0x9, P1 ;  /* 0x000000090000780c */ /* 0x000fc40000fa4270 */
[----:B------:R-:W-:Y:S02]  /*143b0*/  IMAD R17, R26, UR22, RZ ;  /* 0x000000161a117c24 */ /* 0x000fe4000f8e02ff */
[----:B------:R-:W-:Y:S01]  /*143c0*/  IMAD R27, R27, UR22, RZ ;  /* 0x000000161b1b7c24 */ /* 0x000fe2000f8e02ff */
[----:B------:R-:W-:Y:S01]  /*143d0*/  @P2 STG.E desc[UR18][R2.64+0x200], R25 ;  /* 0x0002001902002986 */ /* 0x000fe2000c101912 */
[----:B-1----:R-:W-:Y:S01]  /*143e0*/  IMAD.MOV.U32 R10, RZ, RZ, R6 ;  /* 0x000000ffff0a7224 */ /* 0x002fe200078e0006 */
[----:B------:R-:W-:Y:S02]  /*143f0*/  IADD3 R6, P2, R2, UR9, RZ ;  /* 0x0000000902067c10 */ /* 0x000fe4000ff5e0ff */
[----:B------:R1:W-:Y:S01]  /*14400*/  @P4 STG.E desc[UR18][R4.64+0x220], R17 ;  /* 0x0002201104004986 */ /* 0x0003e2000c101912 */
[----:B------:R-:W-:Y:S01]  /*14410*/  IADD3 R11, R7, UR8, RZ ;  /* 0x00000008070b7c10 */ /* 0x000fe2000fffe0ff */
[----:B--2---:R-:W-:Y:S02]  /*14420*/  IMAD R13, R28, UR22, RZ ;  /* 0x000000161c0d7c24 */ /* 0x004fe4000f8e02ff */
[----:B------:R2:W-:Y:S01]  /*14430*/  @P6 STG.E desc[UR18][R2.64+0x220], R27 ;  /* 0x0002201b02006986 */ /* 0x0005e2000c101912 */
[----:B------:R-:W-:Y:S01]  /*14440*/  ISETP.GT.AND P6, PT, R0, 0x8, P0 ;  /* 0x000000080000780c */ /* 0x000fe200007c4270 */
[----:B------:R-:W-:Y:S01]  /*14450*/  IMAD R29, R29, UR22, RZ ;  /* 0x000000161d1d7c24 */ /* 0x000fe2000f8e02ff */
[----:B------:R-:W-:-:S02]  /*14460*/  IADD3.X R7, R3, UR17, RZ, P2, !PT ;  /* 0x0000001103077c10 */ /* 0x000fc400097fe4ff */
[----:B------:R-:W-:Y:S01]  /*14470*/  IADD3 R8, P2, R6, UR9, RZ ;  /* 0x0000000906087c10 */ /* 0x000fe2000ff5e0ff */
[----:B------:R3:W-:Y:S01]  /*14480*/  @P3 STG.E desc[UR18][R10.64+0x200], R13 ;  /* 0x0002000d0a003986 */ /* 0x0007e2000c101912 */
[----:B------:R-:W-:Y:S02]  /*14490*/  IMAD.U32 R19, RZ, RZ, UR16 ;  /* 0x00000010ff137e24 */ /* 0x000fe4000f8e00ff */
[----:B0-----:R-:W-:Y:S01]  /*144a0*/  IADD3.X R9, R7, UR17, RZ, P2, !PT ;  /* 0x0000001107097c10 */ /* 0x001fe200097fe4ff */
[----:B------:R-:W-:Y:S01]  /*144b0*/  @P5 STG.E desc[UR18][R6.64+0x200], R29 ;  /* 0x0002001d06005986 */ /* 0x000fe2000c101912 */
[----:B-1----:R-:W-:Y:S01]  /*144c0*/  IMAD R17, R30, UR22, RZ ;  /* 0x000000161e117c24 */ /* 0x002fe2000f8e02ff */
[C---:B------:R-:W-:Y:S01]  /*144d0*/  ISETP.GT.AND P5, PT, R0.reuse, 0x9, P0 ;  /* 0x000000090000780c */ /* 0x040fe200007a4270 */
[----:B------:R-:W-:Y:S01]  /*144e0*/  IMAD.U32 R15, RZ, RZ, UR16 ;  /* 0x00000010ff0f7e24 */ /* 0x000fe2000f8e00ff */
[C---:B------:R-:W-:Y:S01]  /*144f0*/  ISETP.GT.AND P2, PT, R0.reuse, 0x10, P1 ;  /* 0x000000100000780c */ /* 0x040fe20000f44270 */
[----:B------:R-:W-:Y:S01]  /*14500*/  IMAD.WIDE.U32 R4, R19, 0x1c, R8 ;  /* 0x0000001c13047825 */ /* 0x000fe200078e0008 */
[C---:B------:R-:W-:Y:S01]  /*14510*/  ISETP.GT.AND P4, PT, R0.reuse, 0x11, P1 ;  /* 0x000000110000780c */ /* 0x040fe20000f84270 */
[----:B------:R-:W-:Y:S01]  /*14520*/  @P6 STG.E desc[UR18][R10.64+0x220], R17 ;  /* 0x000220110a006986 */ /* 0x000fe2000c101912 */
[C---:B------:R-:W-:Y:S01]  /*14530*/  ISETP.GT.AND P3, PT, R0.reuse, 0x10, P0 ;  /* 0x000000100000780c */ /* 0x040fe20000764270 */
[----:B--2---:R-:W-:Y:S01]  /*14540*/  IMAD.WIDE.U32 R2, R15, 0x1c, R6 ;  /* 0x0000001c0f027825 */ /* 0x004fe200078e0006 */
[----:B------:R-:W-:-:S03]  /*14550*/  ISETP.GT.AND P6, PT, R0, 0x11, P0 ;  /* 0x000000110000780c */ /* 0x000fc600007c4270 */
[----:B------:R-:W-:Y:S01]  /*14560*/  IMAD R31, R31, UR22, RZ ;  /* 0x000000161f1f7c24 */ /* 0x000fe2000f8e02ff */
[----:B------:R-:W-:Y:S01]  /*14570*/  IADD3 R15, R5, UR8, RZ ;  /* 0x00000008050f7c10 */ /* 0x000fe2000fffe0ff */
[----:B---3--:R-:W-:Y:S02]  /*14580*/  VIADD R13, R3, UR8 ;  /* 0x00000008030d7c36 */ /* 0x008fe40008000000 */
[----:B------:R-:W-:Y:S02]  /*14590*/  IMAD.MOV.U32 R12, RZ, RZ, R2 ;  /* 0x000000ffff0c7224 */ /* 0x000fe400078e0002 */
[----:B------:R-:W-:Y:S01]  /*145a0*/  IMAD R5, R32, UR22, RZ ;  /* 0x0000001620057c24 */ /* 0x000fe2000f8e02ff */
[----:B------:R0:W-:Y:S01]  /*145b0*/  @P5 STG.E desc[UR18][R6.64+0x220], R31 ;  /* 0x0002201f06005986 */ /* 0x0001e2000c101912 */
[----:B------:R-:W-:Y:S01]  /*145c0*/  IMAD R33, R33, UR22, RZ ;  /* 0x0000001621217c24 */ /* 0x000fe2000f8e02ff */
[----:B------:R-:W-:Y:S01]  /*145d0*/  IADD3 R2, P5, R8, UR9, RZ ;  /* 0x0000000908027c10 */ /* 0x000fe2000ffbe0ff */
[----:B------:R-:W-:-:S02]  /*145e0*/  IMAD R19, R34, UR22, RZ ;  /* 0x0000001622137c24 */ /* 0x000fc4000f8e02ff */
[----:B------:R-:W-:Y:S01]  /*145f0*/  IMAD R35, R35, UR22, RZ ;  /* 0x0000001623237c24 */ /* 0x000fe2000f8e02ff */
[----:B------:R1:W-:Y:S01]  /*14600*/  @P2 STG.E desc[UR18][R12.64+0x200], R5 ;  /* 0x000200050c002986 */ /* 0x0003e2000c101912 */
[----:B------:R-:W-:-:S03]  /*14610*/  IADD3.X R3, R9, UR17, RZ, P5, !PT ;  /* 0x0000001109037c10 */ /* 0x000fc6000affe4ff */
[----:B------:R-:W-:Y:S01]  /*14620*/  @P4 STG.E desc[UR18][R8.64+0x200], R33 ;  /* 0x0002002108004986 */ /* 0x000fe2000c101912 */
[----:B0-----:R-:W-:-:S03]  /*14630*/  IADD3 R6, P2, R2, UR9, RZ ;  /* 0x0000000902067c10 */ /* 0x001fc6000ff5e0ff */
[----:B------:R0:W-:Y:S01]  /*14640*/  @P3 STG.E desc[UR18][R12.64+0x220], R19 ;  /* 0x000220130c003986 */ /* 0x0001e2000c101912 */
[----:B------:R-:W-:-:S03]  /*14650*/  ISETP.GT.AND P5, PT, R0, 0x19, P1 ;  /* 0x000000190000780c */ /* 0x000fc60000fa4270 */
[----:B------:R-:W-:Y:S01]  /*14660*/  @P6 STG.E desc[UR18][R8.64+0x220], R35 ;  /* 0x0002202308006986 */ /* 0x000fe2000c101912 */
[C---:B------:R-:W-:Y:S02]  /*14670*/  ISETP.GT.AND P6, PT, R0.reuse, 0x18, P1 ;  /* 0x000000180000780c */ /* 0x040fe40000fc4270 */
[----:B------:R-:W-:Y:S01]  /*14680*/  IADD3.X R7, R3, UR17, RZ, P2, !PT ;  /* 0x0000001103077c10 */ /* 0x000fe200097fe4ff */
[----:B------:R-:W-:Y:S01]  /*14690*/  IMAD.U32 R11, RZ, RZ, UR16 ;  /* 0x00000010ff0b7e24 */ /* 0x000fe2000f8e00ff */
[C---:B------:R-:W-:Y:S02]  /*146a0*/  ISETP.GT.AND P2, PT, R0.reuse, 0x18, P0 ;  /* 0x000000180000780c */ /* 0x040fe40000744270 */
[C---:B------:R-:W-:Y:S02]  /*146b0*/  ISETP.GT.AND P4, PT, R0.reuse, 0x19, P0 ;  /* 0x000000190000780c */ /* 0x040fe40000784270 */
[----:B------:R-:W-:Y:S01]  /*146c0*/  ISETP.GT.AND P3, PT, R0, 0x20, P1 ;  /* 0x000000200000780c */ /* 0x000fe20000f64270 */
[----:B------:R-:W-:-:S02]  /*146d0*/  IMAD.MOV.U32 R14, RZ, RZ, R4 ;  /* 0x000000ffff0e7224 */ /* 0x000fc400078e0004 */
[----:B------:R-:W-:Y:S02]  /*146e0*/  IMAD R21, R36, UR22, RZ ;  /* 0x0000001624157c24 */ /* 0x000fe4000f8e02ff */
[----:B-1----:R-:W-:-:S04]  /*146f0*/  IMAD.WIDE.U32 R4, R11, 0x1c, R2 ;  /* 0x0000001c0b047825 */ /* 0x002fc800078e0002 */
[----:B------:R-:W-:Y:S02]  /*14700*/  IMAD R37, R37, UR22, RZ ;  /* 0x0000001625257c24 */ /* 0x000fe4000f8e02ff */
[----:B------:R-:W-:Y:S02]  /*14710*/  IMAD.U32 R17, RZ, RZ, UR16 ;  /* 0x00000010ff117e24 */ /* 0x000fe4000f8e00ff */
[----:B0-----:R-:W-:Y:S01]  /*14720*/  IMAD R19, R38, UR22, RZ ;  /* 0x0000001626137c24 */ /* 0x001fe2000f8e02ff */
[----:B------:R-:W-:Y:S01]  /*14730*/  IADD3 R13, R5, UR8, RZ ;  /* 0x00000008050d7c10 */ /* 0x000fe2000fffe0ff */
[----:B------:R-:W-:Y:S01]  /*14740*/  IMAD R39, R39, UR22, RZ ;  /* 0x0000001627277c24 */ /* 0x000fe2000f8e02ff */
[----:B------:R0:W-:Y:S01]  /*14750*/  @P6 STG.E desc[UR18][R14.64+0x200], R21 ;  /* 0x000200150e006986 */ /* 0x0001e2000c101912 */
[----:B------:R-:W-:Y:S02]  /*14760*/  IMAD.MOV.U32 R12, RZ, RZ, R4 ;  /* 0x000000ffff0c7224 */ /* 0x000fe400078e0004 */
[----:B------:R-:W-:Y:S01]  /*14770*/  IMAD R23, R40, UR22, RZ ;  /* 0x0000001628177c24 */ /* 0x000fe2000f8e02ff */
[----:B------:R-:W-:Y:S01]  /*14780*/  @P5 STG.E desc[UR18][R2.64+0x200], R37 ;  /* 0x0002002502005986 */ /* 0x000fe2000c101912 */
[----:B------:R-:W-:Y:S01]  /*14790*/  IMAD.WIDE.U32 R10, R17, 0x1c, R6 ;  /* 0x0000001c110a7825 */ /* 0x000fe200078e0006 */
[----:B------:R-:W-:-:S02]  /*147a0*/  IADD3 R4, P5, R6, UR9, RZ ;  /* 0x0000000906047c10 */ /* 0x000fc4000ffbe0ff */
[C---:B------:R-:W-:Y:S01]  /*147b0*/  ISETP.GT.AND P6, PT, R0.reuse, 0x21, P1 ;  /* 0x000000210000780c */ /* 0x040fe20000fc4270 */
[----:B------:R1:W-:Y:S01]  /*147c0*/  @P2 STG.E desc[UR18][R14.64+0x220], R19 ;  /* 0x000220130e002986 */ /* 0x0003e2000c101912 */
[----:B------:R-:W-:Y:S01]  /*147d0*/  ISETP.GT.AND P2, PT, R0, 0x20, P0 ;  /* 0x000000200000780c */ /* 0x000fe20000744270 */
[----:B------:R-:W-:Y:S02]  /*147e0*/  IMAD.MOV.U32 R16, RZ, RZ, R10 ;  /* 0x000000ffff107224 */ /* 0x000fe400078e000a */
[----:B------:R2:W-:Y:S01]  /*147f0*/  @P4 STG.E desc[UR18][R2.64+0x220], R39 ;  /* 0x0002202702004986 */ /* 0x0005e2000c101912 */
[----:B------:R-:W-:-:S03]  /*14800*/  IADD3.X R5, R7, UR17, RZ, P5, !PT ;  /* 0x0000001107057c10 */ /* 0x000fc6000affe4ff */
[----:B------:R3:W-:Y:S01]  /*14810*/  @P3 STG.E desc[UR18][R12.64+0x200], R23 ;  /* 0x000200170c003986 */ /* 0x0007e2000c101912 */
[----:B------:R-:W-:Y:S01]  /*14820*/  IADD3 R10, P3, R4, UR9, RZ ;  /* 0x00000009040a7c10 */ /* 0x000fe2000ff7e0ff */
[----:B------:R-:W-:Y:S01]  /*14830*/  VIADD R17, R11, UR8 ;  /* 0x000000080b117c36 */ /* 0x000fe20008000000 */
[----:B------:R-:W-:Y:S01]  /*14840*/  ISETP.GT.AND P4, PT, R0, 0x28, P1 ;  /* 0x000000280000780c */ /* 0x000fe20000f84270 */
[----:B------:R-:W-:Y:S01]  /*14850*/  IMAD R41, R41, UR22, RZ ;  /* 0x0000001629297c24 */ /* 0x000fe2000f8e02ff */
[----:B------:R-:W-:Y:S01]  /*14860*/  IADD3.X R11, R5, UR17, RZ, P3, !PT ;  /* 0x00000011050b7c10 */ /* 0x000fe20009ffe4ff */
[----:B0-----:R-:W-:Y:S01]  /*14870*/  IMAD R21, R42, UR22, RZ ;  /* 0x000000162a157c24 */ /* 0x001fe2000f8e02ff */
[C---:B------:R-:W-:Y:S02]  /*14880*/  ISETP.GT.AND P3, PT, R0.reuse, 0x21, P0 ;  /* 0x000000210000780c */ /* 0x040fe40000764270 */
[C---:B------:R-:W-:Y:S01]  /*14890*/  ISETP.GT.AND P5, PT, R0.reuse, 0x29, P1 ;  /* 0x000000290000780c */ /* 0x040fe20000fa4270 */
[----:B------:R-:W-:Y:S01]  /*148a0*/  @P6 STG.E desc[UR18][R6.64+0x200], R41 ;  /* 0x0002002906006986 */ /* 0x000fe2000c101912 */
[C---:B------:R-:W-:Y:S01]  /*148b0*/  ISETP.GT.AND P6, PT, R0.reuse, 0x28, P0 ;  /* 0x000000280000780c */ /* 0x040fe200007c4270 */
[----:B------:R-:W-:Y:S01]  /*148c0*/  IMAD R43, R43, UR22, RZ ;  /* 0x000000162b2b7c24 */ /* 0x000fe2000f8e02ff */
[----:B------:R-:W-:Y:S01]  /*148d0*/  MOV R25, UR16 ;  /* 0x0000001000197c02 */ /* 0x000fe20008000f00 */
[----:B------:R0:W-:Y:S01]  /*148e0*/  @P2 STG.E desc[UR18][R12.64+0x220], R21 ;  /* 0x000220150c002986 */ /* 0x0001e2000c101912 */
[----:B------:R-:W-:Y:S01]  /*148f0*/  ISETP.GT.AND P2, PT, R0, 0x29, P0 ;  /* 0x000000290000780c */ /* 0x000fe20000744270 */
[----:B-1----:R-:W-:-:S02]  /*14900*/  IMAD R19, R44, UR22, RZ ;  /* 0x000000162c137c24 */ /* 0x002fc4000f8e02ff */
[----:B------:R-:W-:Y:S02]  /*14910*/  IMAD R45, R45, UR22, RZ ;  /* 0x000000162d2d7c24 */ /* 0x000fe4000f8e02ff */
[----:B--2---:R-:W-:Y:S01]  /*14920*/  IMAD.WIDE.U32 R2, R25, 0x1c, R10 ;  /* 0x0000001c19027825 */ /* 0x004fe200078e000a */
[----:B------:R-:W-:Y:S03]  /*14930*/  @P3 STG.E desc[UR18][R6.64+0x220], R43 ;  /* 0x0002202b06003986 */ /* 0x000fe6000c101912 */
[----:B---3--:R-:W-:Y:S01]  /*14940*/  IMAD R23, R46, UR22, RZ ;  /* 0x000000162e177c24 */ /* 0x008fe2000f8e02ff */
[----:B------:R-:W-:Y:S01]  /*14950*/  @P4 STG.E desc[UR18][R16.64+0x200], R19 ;  /* 0x0002001310004986 */ /* 0x000fe2000c101912 */
[----:B------:R-:W-:Y:S01]  /*14960*/  IMAD.U32 R9, RZ, RZ, UR16 ;  /* 0x00000010ff097e24 */ /* 0x000fe2000f8e00ff */
[C---:B------:R-:W-:Y:S01]  /*14970*/  ISETP.GT.AND P4, PT, R0.reuse, 0x30, P1 ;  /* 0x000000300000780c */ /* 0x040fe20000f84270 */
[----:B------:R-:W-:Y:S01]  /*14980*/  IMAD R47, R47, UR22, RZ ;  /* 0x000000162f2f7c24 */ /* 0x000fe2000f8e02ff */
[----:B------:R-:W-:Y:S01]  /*14990*/  @P5 STG.E desc[UR18][R4.64+0x200], R45 ;  /* 0x0002002d04005986 */ /* 0x000fe2000c101912 */
[----:B------:R-:W-:Y:S01]  /*149a0*/  IMAD.MOV.U32 R14, RZ, RZ, R2 ;  /* 0x000000ffff0e7224 */ /* 0x000fe200078e0002 */
[----:B------:R-:W-:-:S02]  /*149b0*/  ISETP.GT.AND P5, PT, R0, 0x31, P1 ;  /* 0x000000310000780c */ /* 0x000fc40000fa4270 */
[----:B------:R-:W-:Y:S01]  /*149c0*/  IADD3 R2, P3, R10, UR9, RZ ;  /* 0x000000090a027c10 */ /* 0x000fe2000ff7e0ff */
[----:B------:R-:W-:Y:S01]  /*149d0*/  IMAD.WIDE.U32 R8, R9, 0x1c, R4 ;  /* 0x0000001c09087825 */ /* 0x000fe200078e0004 */
[----:B------:R1:W-:Y:S01]  /*149e0*/  @P6 STG.E desc[UR18][R16.64+0x220], R23 ;  /* 0x0002201710006986 */ /* 0x0003e2000c101912 */
[C---:B------:R-:W-:Y:S02]  /*149f0*/  ISETP.GT.AND P6, PT, R0.reuse, 0x30, P0 ;  /* 0x000000300000780c */ /* 0x040fe400007c4270 */
[----:B------:R-:W-:Y:S01]  /*14a00*/  VIADD R15, R3, UR8 ;  /* 0x00000008030f7c36 */ /* 0x000fe20008000000 */
[----:B------:R-:W-:Y:S01]  /*14a10*/  @P2 STG.E desc[UR18][R4.64+0x220], R47 ;  /* 0x0002202f04002986 */ /* 0x000fe2000c101912 */
[----:B------:R-:W-:Y:S02]  /*14a20*/  IADD3.X R3, R11, UR17, RZ, P3, !PT ;  /* 0x000000110b037c10 */ /* 0x000fe40009ffe4ff */
[C---:B------:R-:W-:Y:S01]  /*14a30*/  ISETP.GT.AND P2, PT, R0.reuse, 0x31, P0 ;  /* 0x000000310000780c */ /* 0x040fe20000744270 */
[----:B------:R-:W-:Y:S01]  /*14a40*/  VIADD R9, R9, UR8 ;  /* 0x0000000809097c36 */ /* 0x000fe20008000000 */
[----:B------:R-:W-:Y:S01]  /*14a50*/  ISETP.GT.AND P3, PT, R0, 0x38, P1 ;  /* 0x000000380000780c */ /* 0x000fe20000f64270 */
[----:B0-----:R-:W-:-:S02]  /*14a60*/  IMAD R21, R48, UR22, RZ ;  /* 0x0000001630157c24 */ /* 0x001fc4000f8e02ff */
[----:B------:R-:W-:Y:S02]  /*14a70*/  IMAD R49, R49, UR22, RZ ;  /* 0x0000001631317c24 */ /* 0x000fe4000f8e02ff */
[----:B-1----:R-:W-:Y:S01]  /*14a80*/  IMAD R17, R50, UR22, RZ ;  /* 0x0000001632117c24 */ /* 0x002fe2000f8e02ff */
[----:B------:R-:W-:Y:S01]  /*14a90*/  @P4 STG.E desc[UR18][R8.64+0x200], R21 ;  /* 0x0002001508004986 */ /* 0x000fe2000c101912 */
[----:B------:R-:W-:Y:S01]  /*14aa0*/  IMAD R51, R51, UR22, RZ ;  /* 0x0000001633337c24 */ /* 0x000fe2000f8e02ff */
[----:B------:R-:W-:Y:S01]  /*14ab0*/  ISETP.GT.AND P4, PT, R0, 0x39, P1 ;  /* 0x000000390000780c */ /* 0x000fe20000f84270 */
[----:B------:R-:W-:Y:S01]  /*14ac0*/  IMAD R19, R52, UR22, RZ ;  /* 0x0000001634137c24 */ /* 0x000fe2000f8e02ff */
[----:B------:R-:W-:Y:S01]  /*14ad0*/  @P5 STG.E desc[UR18][R10.64+0x200], R49 ;  /* 0x000200310a005986 */ /* 0x000fe2000c101912 */
[----:B------:R-:W-:-:S03]  /*14ae0*/  ISETP.GT.AND P5, PT, R0, 0x38, P0 ;  /* 0x000000380000780c */ /* 0x000fc600007a4270 */
[----:B------:R0:W-:Y:S01]  /*14af0*/  @P6 STG.E desc[UR18][R8.64+0x220], R17 ;  /* 0x0002201108006986 */ /* 0x0001e2000c101912 */
[----:B------:R-:W-:-:S03]  /*14b00*/  IMAD R53, R53, UR22, RZ ;  /* 0x0000001635357c24 */ /* 0x000fc6000f8e02ff */
[----:B------:R-:W-:Y:S04]  /*14b10*/  @P2 STG.E desc[UR18][R10.64+0x220], R51 ;  /* 0x000220330a002986 */ /* 0x000fe8000c101912 */
[----:B------:R-:W-:Y:S01]  /*14b20*/  @P3 STG.E desc[UR18][R14.64+0x200], R19 ;  /* 0x000200130e003986 */ /* 0x000fe2000c101912 */
[----:B------:R-:W-:Y:S01]  /*14b30*/  ISETP.GT.AND P3, PT, R0, 0x39, P0 ;  /* 0x000000390000780c */ /* 0x000fe20000764270 */
[----:B------:R-:W-:Y:S02]  /*14b40*/  IMAD.U32 R7, RZ, RZ, UR16 ;  /* 0x00000010ff077e24 */ /* 0x000fe4000f8e00ff */
[----:B0-----:R-:W-:Y:S01]  /*14b50*/  IMAD R9, R54, UR22, RZ ;  /* 0x0000001636097c24 */ /* 0x001fe2000f8e02ff */
[----:B------:R-:W-:Y:S01]  /*14b60*/  IADD3 R4, P6, R2, UR9, RZ ;  /* 0x0000000902047c10 */ /* 0x000fe2000ffde0ff */
[----:B------:R-:W-:Y:S01]  /*14b70*/  @P4 STG.E desc[UR18][R2.64+0x200], R53 ;  /* 0x0002003502004986 */ /* 0x000fe2000c101912 */
[C---:B------:R-:W-:Y:S01]  /*14b80*/  ISETP.GT.AND P2, PT, R0.reuse, 0x40, P1 ;  /* 0x000000400000780c */ /* 0x040fe20000f44270 */
[----:B------:R-:W-:Y:S01]  /*14b90*/  IMAD.WIDE.U32 R6, R7, 0x1c, R2 ;  /* 0x0000001c07067825 */ /* 0x000fe200078e0002 */
[C---:B------:R-:W-:Y:S01]  /*14ba0*/  ISETP.GT.AND P4, PT, R0.reuse, 0x41, P1 ;  /* 0x000000410000780c */ /* 0x040fe20000f84270 */
[----:B------:R0:W-:Y:S01]  /*14bb0*/  @P5 STG.E desc[UR18][R14.64+0x220], R9 ;  /* 0x000220090e005986 */ /* 0x0001e2000c101912 */
[----:B------:R-:W-:Y:S01]  /*14bc0*/  IADD3.X R5, R3, UR17, RZ, P6, !PT ;  /* 0x0000001103057c10 */ /* 0x000fe2000b7fe4ff */
[----:B------:R-:W-:Y:S01]  /*14bd0*/  IMAD R55, R55, UR22, RZ ;  /* 0x0000001637377c24 */ /* 0x000fe2000f8e02ff */
[----:B------:R-:W-:-:S02]  /*14be0*/  ISETP.GT.AND P5, PT, R0, 0x40, P0 ;  /* 0x000000400000780c */ /* 0x000fc400007a4270 */
[C---:B------:R-:W-:Y:S01]  /*14bf0*/  ISETP.GT.AND P6, PT, R0.reuse, 0x41, P0 ;  /* 0x000000410000780c */ /* 0x040fe200007c4270 */
[----:B------:R-:W-:Y:S01]  /*14c00*/  IMAD.MOV.U32 R12, RZ, RZ, R6 ;  /* 0x000000ffff0c7224 */ /* 0x000fe200078e0006 */
[----:B------:R-:W-:Y:S01]  /*14c10*/  IADD3 R13, R7, UR8, RZ ;  /* 0x00000008070d7c10 */ /* 0x000fe2000fffe0ff */
[----:B------:R-:W-:Y:S01]  /*14c20*/  @P3 STG.E desc[UR18][R2.64+0x220], R55 ;  /* 0x0002203702003986 */ /* 0x000fe2000c101912 */
[----:B------:R-:W-:Y:S01]  /*14c30*/  IMAD.U32 R7, RZ, RZ, UR16 ;  /* 0x00000010ff077e24 */ /* 0x000fe2000f8e00ff */
[----:B------:R-:W-:Y:S01]  /*14c40*/  ISETP.GT.AND P3, PT, R0, 0x48, P1 ;  /* 0x000000480000780c */ /* 0x000fe20000f64270 */
[----:B------:R-:W-:Y:S02]  /*14c50*/  IMAD R17, R56, UR22, RZ ;  /* 0x0000001638117c24 */ /* 0x000fe4000f8e02ff */
[----:B------:R-:W-:Y:S02]  /*14c60*/  IMAD R57, R57, UR22, RZ ;  /* 0x0000001639397c24 */ /* 0x000fe4000f8e02ff */
[----:B0-----:R-:W-:-:S02]  /*14c70*/  IMAD R15, R58, UR22, RZ ;  /* 0x000000163a0f7c24 */ /* 0x001fc4000f8e02ff */
[----:B------:R-:W-:Y:S01]  /*14c80*/  IMAD R59, R59, UR22, RZ ;  /* 0x000000163b3b7c24 */ /* 0x000fe2000f8e02ff */
[----:B------:R0:W-:Y:S01]  /*14c90*/  @P2 STG.E desc[UR18][R12.64+0x200], R17 ;  /* 0x000200110c002986 */ /* 0x0001e2000c101912 */
[----:B------:R-:W-:Y:S01]  /*14ca0*/  IMAD.WIDE.U32 R6, R7, 0x1c, R4 ;  /* 0x0000001c07067825 */ /* 0x000fe200078e0004 */
[----:B------:R-:W-:Y:S02]  /*14cb0*/  ISETP.GT.AND P2, PT, R0, 0x49, P1 ;  /* 0x000000490000780c */ /* 0x000fe40000f44270 */
[----:B------:R-:W-:Y:S01]  /*14cc0*/  @P4 STG.E desc[UR18][R4.64+0x200], R57 ;  /* 0x0002003904004986 */ /* 0x000fe2000c101912 */
[----:B------:R-:W-:Y:S02]  /*14cd0*/  VIADD R11, R7, UR8 ;  /* 0x00000008070b7c36 */ /* 0x000fe40008000000 */
[----:B------:R-:W-:Y:S01]  /*14ce0*/  IMAD.MOV.U32 R10, RZ, RZ, R6 ;  /* 0x000000ffff0a7224 */ /* 0x000fe200078e0006 */
[----:B------:R-:W-:Y:S01]  /*14cf0*/  @P5 STG.E desc[UR18][R12.64+0x220], R15 ;  /* 0x0002200f0c005986 */ /* 0x000fe2000c101912 */
[----:B------:R-:W-:Y:S01]  /*14d00*/  IMAD R19, R60, UR22, RZ ;  /* 0x000000163c137c24 */ /* 0x000fe2000f8e02ff */
[----:B------:R-:W-:-:S02]  /*14d10*/  IADD3 R6, P4, R4, UR9, RZ ;  /* 0x0000000904067c10 */ /* 0x000fc4000ff9e0ff */
[----:B------:R1:W-:Y:S01]  /*14d20*/  @P6 STG.E desc[UR18][R4.64+0x220], R59 ;  /* 0x0002203b04006986 */ /* 0x0003e2000c101912 */
[----:B------:R-:W-:Y:S01]  /*14d30*/  ISETP.GT.AND P6, PT, R0, 0x48, P0 ;  /* 0x000000480000780c */ /* 0x000fe200007c4270 */
[----:B------:R-:W-:Y:S01]  /*14d40*/  IMAD R61, R61, UR22, RZ ;  /* 0x000000163d3d7c24 */ /* 0x000fe2000f8e02ff */
[----:B------:R-:W-:Y:S01]  /*14d50*/  IADD3.X R7, R5, UR17, RZ, P4, !PT ;  /* 0x0000001105077c10 */ /* 0x000fe2000a7fe4ff */
[----:B------:R2:W-:Y:S01]  /*14d60*/  @P3 STG.E desc[UR18][R10.64+0x200], R19 ;  /* 0x000200130a003986 */ /* 0x0005e2000c101912 */
[----:B------:R-:W-:Y:S01]  /*14d70*/  IADD3 R8, P3, R6, UR9, RZ ;  /* 0x0000000906087c10 */ /* 0x000fe2000ff7e0ff */
[----:B0-----:R-:W-:Y:S01]  /*14d80*/  IMAD R17, R62, UR22, RZ ;  /* 0x000000163e117c24 */ /* 0x001fe2000f8e02ff */
[----:B------:R-:W-:Y:S01]  /*14d90*/  ISETP.GT.AND P5, PT, R0, 0x49, P0 ;  /* 0x000000490000780c */ /* 0x000fe200007a4270 */
[----:B------:R-:W-:Y:S01]  /*14da0*/  @P2 STG.E desc[UR18][R6.64+0x200], R61 ;  /* 0x0002003d06002986 */ /* 0x000fe2000c101912 */
[----:B------:R-:W-:Y:S01]  /*14db0*/  IADD3.X R9, R7, UR17, RZ, P3, !PT ;  /* 0x0000001107097c10 */ /* 0x000fe20009ffe4ff */
[----:B------:R-:W-:Y:S01]  /*14dc0*/  IMAD.U32 R21, RZ, RZ, UR16 ;  /* 0x00000010ff157e24 */ /* 0x000fe2000f8e00ff */
[----:B------:R-:W-:-:S02]  /*14dd0*/  MOV R3, UR16 ;  /* 0x0000001000037c02 */ /* 0x000fc40008000f00 */
[C---:B------:R-:W-:Y:S01]  /*14de0*/  ISETP.GT.AND P2, PT, R0.reuse, 0x50, P1 ;  /* 0x000000500000780c */ /* 0x040fe20000f44270 */
[----:B------:R-:W-:Y:S01]  /*14df0*/  @P6 STG.E desc[UR18][R10.64+0x220], R17 ;  /* 0x000220110a006986 */ /* 0x000fe2000c101912 */
[C---:B------:R-:W-:Y:S01]  /*14e00*/  ISETP.GT.AND P4, PT, R0.reuse, 0x51, P1 ;  /* 0x000000510000780c */ /* 0x040fe20000f84270 */
[----:B-1----:R-:W-:Y:S01]  /*14e10*/  IMAD.WIDE.U32 R4, R21, 0x1c, R8 ;  /* 0x0000001c15047825 */ /* 0x002fe200078e0008 */
[C---:B------:R-:W-:Y:S02]  /*14e20*/  ISETP.GT.AND P3, PT, R0.reuse, 0x50, P0 ;  /* 0x000000500000780c */ /* 0x040fe40000764270 */
[----:B------:R-:W-:Y:S01]  /*14e30*/  ISETP.GT.AND P6, PT, R0, 0x51, P0 ;  /* 0x000000510000780c */ /* 0x000fe200007c4270 */
[----:B------:R-:W-:-:S04]  /*14e40*/  IMAD.WIDE.U32 R2, R3, 0x1c, R6 ;  /* 0x0000001c03027825 */ /* 0x000fc800078e0006 */
[----:B------:R-:W-:Y:S02]  /*14e50*/  IMAD R63, R63, UR22, RZ ;  /* 0x000000163f3f7c24 */ /* 0x000fe4000f8e02ff */
[----:B------:R-:W-:Y:S02]  /*14e60*/  VIADD R15, R5, UR8 ;  /* 0x00000008050f7c36 */ /* 0x000fe40008000000 */
[----:B------:R-:W-:Y:S01]  /*14e70*/  VIADD R13, R3, UR8 ;  /* 0x00000008030d7c36 */ /* 0x000fe20008000000 */
[----:B------:R0:W-:Y:S01]  /*14e80*/  @P5 STG.E desc[UR18][R6.64+0x220], R63 ;  /* 0x0002203f06005986 */ /* 0x0001e2000c101912 */
[----:B------:R-:W-:Y:S02]  /*14e90*/  IMAD.MOV.U32 R12, RZ, RZ, R2 ;  /* 0x000000ffff0c7224 */ /* 0x000fe400078e0002 */
[----:B------:R-:W-:Y:S01]  /*14ea0*/  IMAD R5, R64, UR22, RZ ;  /* 0x0000001640057c24 */ /* 0x000fe2000f8e02ff */
[----:B------:R-:W-:Y:S01]  /*14eb0*/  IADD3 R2, P5, R8, UR9, RZ ;  /* 0x0000000908027c10 */ /* 0x000fe2000ffbe0ff */
[----:B------:R-:W-:-:S02]  /*14ec0*/  IMAD R65, R65, UR22, RZ ;  /* 0x0000001641417c24 */ /* 0x000fc4000f8e02ff */
[----:B--2---:R-:W-:Y:S02]  /*14ed0*/  IMAD R19, R66, UR22, RZ ;  /* 0x0000001642137c24 */ /* 0x004fe4000f8e02ff */
[----:B------:R-:W-:Y:S01]  /*14ee0*/  IMAD R67, R67, UR22, RZ ;  /* 0x0000001643437c24 */ /* 0x000fe2000f8e02ff */
[----:B------:R1:W-:Y:S01]  /*14ef0*/  @P2 STG.E desc[UR18][R12.64+0x200], R5 ;  /* 0x000200050c002986 */ /* 0x0003e2000c101912 */
[----:B------:R-:W-:Y:S02]  /*14f00*/  IADD3.X R3, R9, UR17, RZ, P5, !PT ;  /* 0x0000001109037c10 */ /* 0x000fe4000affe4ff */
[----:B0-----:R-:W-:Y:S01]  /*14f10*/  IADD3 R6, P2, R2, UR9, RZ ;  /* 0x0000000902067c10 */ /* 0x001fe2000ff5e0ff */
[----:B------:R-:W-:Y:S01]  /*14f20*/  @P4 STG.E desc[UR18][R8.64+0x200], R65 ;  /* 0x0002004108004986 */ /* 0x000fe2000c101912 */
[----:B------:R-:W-:-:S03]  /*14f30*/  ISETP.GT.AND P5, PT, R0, 0x59, P1 ;  /* 0x000000590000780c */ /* 0x000fc60000fa4270 */
[----:B------:R0:W-:Y:S01]  /*14f40*/  @P3 STG.E desc[UR18][R12.64+0x220], R19 ;  /* 0x000220130c003986 */ /* 0x0001e2000c101912 */
[----:B------:R-:W-:-:S03]  /*14f50*/  IADD3.X R7, R3, UR17, RZ, P2, !PT ;  /* 0x0000001103077c10 */ /* 0x000fc600097fe4ff */
[----:B------:R-:W-:Y:S01]  /*14f60*/  @P6 STG.E desc[UR18][R8.64+0x220], R67 ;  /* 0x0002204308006986 */ /* 0x000fe2000c101912 */
[C---:B------:R-:W-:Y:S02]  /*14f70*/  ISETP.GT.AND P6, PT, R0.reuse, 0x58, P1 ;  /* 0x000000580000780c */ /* 0x040fe40000fc4270 */
[C---:B------:R-:W-:Y:S01]  /*14f80*/  ISETP.GT.AND P2, PT, R0.reuse, 0x58, P0 ;  /* 0x000000580000780c */ /* 0x040fe20000744270 */
[----:B------:R-:W-:Y:S01]  /*14f90*/  IMAD.U32 R11, RZ, RZ, UR16 ;  /* 0x00000010ff0b7e24 */ /* 0x000fe2000f8e00ff */
[C---:B------:R-:W-:Y:S02]  /*14fa0*/  ISETP.GT.AND P4, PT, R0.reuse, 0x59, P0 ;  /* 0x000000590000780c */ /* 0x040fe40000784270 */
[----:B------:R-:W-:Y:S01]  /*14fb0*/  ISETP.GT.AND P3, PT, R0, 0x60, P1 ;  /* 0x000000600000780c */ /* 0x000fe20000f64270 */
[----:B------:R-:W-:Y:S01]  /*14fc0*/  IMAD R21, R68, UR22, RZ ;  /* 0x0000001644157c24 */ /* 0x000fe2000f8e02ff */
[----:B------:R-:W-:Y:S01]  /*14fd0*/  MOV R14, R4 ;  /* 0x00000004000e7202 */ /* 0x000fe20000000f00 */
[----:B-1----:R-:W-:-:S04]  /*14fe0*/  IMAD.WIDE.U32 R4, R11, 0x1c, R2 ;  /* 0x0000001c0b047825 */ /* 0x002fc800078e0002 */
[----:B------:R-:W-:Y:S02]  /*14ff0*/  IMAD R69, R69, UR22, RZ ;  /* 0x0000001645457c24 */ /* 0x000fe4000f8e02ff */
[----:B------:R-:W-:Y:S02]  /*15000*/  IMAD.U32 R17, RZ, RZ, UR16 ;  /* 0x00000010ff117e24 */ /* 0x000fe4000f8e00ff */
[----:B0-----:R-:W-:Y:S01]  /*15010*/  IMAD R19, R70, UR22, RZ ;  /* 0x0000001646137c24 */ /* 0x001fe2000f8e02ff */
[----:B------:R0:W-:Y:S01]  /*15020*/  @P6 STG.E desc[UR18][R14.64+0x200], R21 ;  /* 0x000200150e006986 */ /* 0x0001e2000c101912 */
[----:B------:R-:W-:Y:S01]  /*15030*/  IMAD R71, R71, UR22, RZ ;  /* 0x0000001647477c24 */ /* 0x000fe2000f8e02ff */
[----:B------:R-:W-:Y:S01]  /*15040*/  MOV R12, R4 ;  /* 0x00000004000c7202 */ /* 0x000fe20000000f00 */
[----:B------:R-:W-:Y:S01]  /*15050*/  VIADD R13, R5, UR8 ;  /* 0x00000008050d7c36 */ /* 0x000fe20008000000 */
[----:B------:R-:W-:Y:S01]  /*15060*/  @P5 STG.E desc[UR18][R2.64+0x200], R69 ;  /* 0x0002004502005986 */ /* 0x000fe2000c101912 */
[----:B------:R-:W-:Y:S01]  /*15070*/  IMAD R23, R72, UR22, RZ ;  /* 0x0000001648177c24 */ /* 0x000fe2000f8e02ff */
[----:B------:R-:W-:Y:S01]  /*15080*/  ISETP.GT.AND P6, PT, R0, 0x61, P1 ;  /* 0x000000610000780c */ /* 0x000fe20000fc4270 */
[----:B------:R-:W-:Y:S01]  /*15090*/  IMAD.WIDE.U32 R10, R17, 0x1c, R6 ;  /* 0x0000001c110a7825 */ /* 0x000fe200078e0006 */
[----:B------:R-:W-:Y:S01]  /*150a0*/  IADD3 R4, P5, R6, UR9, RZ ;  /* 0x0000000906047c10 */ /* 0x000fe2000ffbe0ff */
[----:B------:R1:W-:Y:S01]  /*150b0*/  @P2 STG.E desc[UR18][R14.64+0x220], R19 ;  /* 0x000220130e002986 */ /* 0x0003e2000c101912 */
[----:B------:R-:W-:Y:S01]  /*150c0*/  ISETP.GT.AND P2, PT, R0, 0x60, P0 ;  /* 0x000000600000780c */ /* 0x000fe20000744270 */
[----:B------:R-:W-:-:S02]  /*150d0*/  IMAD.MOV.U32 R16, RZ, RZ, R10 ;  /* 0x000000ffff107224 */ /* 0x000fc400078e000a */
[----:B------:R2:W-:Y:S01]  /*150e0*/  @P4 STG.E desc[UR18][R2.64+0x220], R71 ;  /* 0x0002204702004986 */ /* 0x0005e2000c101912 */
[----:B------:R-:W-:-:S03]  /*150f0*/  IADD3.X R5, R7, UR17, RZ, P5, !PT ;  /* 0x0000001107057c10 */ /* 0x000fc6000affe4ff */
[----:B------:R3:W-:Y:S01]  /*15100*/  @P3 STG.E desc[UR18][R12.64+0x200], R23 ;  /* 0x000200170c003986 */ /* 0x0007e2000c101912 */
[----:B------:R-:W-:Y:S01]  /*15110*/  IADD3 R10, P3, R4, UR9, RZ ;  /* 0x00000009040a7c10 */ /* 0x000fe2000ff7e0ff */
[----:B------:R-:W-:Y:S02]  /*15120*/  VIADD R17, R11, UR8 ;  /* 0x000000080b117c36 */ /* 0x000fe40008000000 */
[----:B------:R-:W-:Y:S01]  /*15130*/  IMAD R73, R73, UR22, RZ ;  /* 0x0000001649497c24 */ /* 0x000fe2000f8e02ff */
[----:B------:R-:W-:Y:S01]  /*15140*/  IADD3.X R11, R5, UR17, RZ, P3, !PT ;  /* 0x00000011050b7c10 */ /* 0x000fe20009ffe4ff */
[----:B0-----:R-:W-:Y:S01]  /*15150*/  IMAD R21, R74, UR22, RZ ;  /* 0x000000164a157c24 */ /* 0x001fe2000f8e02ff */
[C---:B------:R-:W-:Y:S02]  /*15160*/  ISETP.GT.AND P3, PT, R0.reuse, 0x61, P0 ;  /* 0x000000610000780c */ /* 0x040fe40000764270 */
[C---:B------:R-:W-:Y:S02]  /*15170*/  ISETP.GT.AND P4, PT, R0.reuse, 0x68, P1 ;  /* 0x000000680000780c */ /* 0x040fe40000f84270 */
[C---:B------:R-:W-:Y:S01]  /*15180*/  ISETP.GT.AND P5, PT, R0.reuse, 0x69, P1 ;  /* 0x000000690000780c */ /* 0x040fe20000fa4270 */
[----:B------:R-:W-:Y:S01]  /*15190*/  @P6 STG.E desc[UR18][R6.64+0x200], R73 ;  /* 0x0002004906006986 */ /* 0x000fe2000c101912 */
[----:B------:R-:W-:-:S03]  /*151a0*/  ISETP.GT.AND P6, PT, R0, 0x68, P0 ;  /* 0x000000680000780c */ /* 0x000fc600007c4270 */
[----:B------:R0:W-:Y:S01]  /*151b0*/  @P2 STG.E desc[UR18][R12.64+0x220], R21 ;  /* 0x000220150c002986 */ /* 0x0001e2000c101912 */
[----:B------:R-:W-:Y:S01]  /*151c0*/  ISETP.GT.AND P2, PT, R0, 0x69, P0 ;  /* 0x000000690000780c */ /* 0x000fe20000744270 */
[----:B------:R-:W-:Y:S02]  /*151d0*/  IMAD R75, R75, UR22, RZ ;  /* 0x000000164b4b7c24 */ /* 0x000fe4000f8e02ff */
[----:B-1----:R-:W-:Y:S02]  /*151e0*/  IMAD R19, R76, UR22, RZ ;  /* 0x000000164c137c24 */ /* 0x002fe4000f8e02ff */
[----:B--2---:R-:W-:Y:S01]  /*151f0*/  IMAD.WIDE.U32 R2, R25, 0x1c, R10 ;  /* 0x0000001c19027825 */ /* 0x004fe200078e000a */
[----:B------:R-:W-:Y:S03]  /*15200*/  @P3 STG.E desc[UR18][R6.64+0x220], R75 ;  /* 0x0002204b06003986 */ /* 0x000fe6000c101912 */
[----:B------:R-:W-:Y:S01]  /*15210*/  IMAD R77, R77, UR22, RZ ;  /* 0x000000164d4d7c24 */ /* 0x000fe2000f8e02ff */
[----:B------:R-:W-:Y:S01]  /*15220*/  @P4 STG.E desc[UR18][R16.64+0x200], R19 ;  /* 0x0002001310004986 */ /* 0x000fe2000c101912 */
[----:B---3--:R-:W-:Y:S01]  /*15230*/  IMAD R23, R78, UR22, RZ ;  /* 0x000000164e177c24 */ /* 0x008fe2000f8e02ff */
[----:B------:R-:W-:Y:S01]  /*15240*/  MOV R14, R2 ;  /* 0x00000002000e7202 */ /* 0x000fe20000000f00 */
[----:B------:R-:W-:Y:S01]  /*15250*/  IMAD R79, R79, UR22, RZ ;  /* 0x000000164f4f7c24 */ /* 0x000fe2000f8e02ff */
[----:B------:R-:W-:Y:S01]  /*15260*/  @P5 STG.E desc[UR18][R4.64+0x200], R77 ;  /* 0x0002004d04005986 */ /* 0x000fe2000c101912 */
[----:B------:R-:W-:Y:S01]  /*15270*/  IMAD.U32 R9, RZ, RZ, UR16 ;  /* 0x00000010ff097e24 */ /* 0x000fe2000f8e00ff */
[----:B------:R-:W-:-:S02]  /*15280*/  ISETP.GT.AND P4, PT, R0, 0x70, P1 ;  /* 0x000000700000780c */ /* 0x000fc40000f84270 */
[----:B------:R-:W-:Y:S02]  /*15290*/  ISETP.GT.AND P5, PT, R0, 0x71, P1 ;  /* 0x000000710000780c */ /* 0x000fe40000fa4270 */
[----:B------:R-:W-:Y:S01]  /*152a0*/  IADD3 R2, P3, R10, UR9, RZ ;  /* 0x000000090a027c10 */ /* 0x000fe2000ff7e0ff */
[----:B------:R1:W-:Y:S01]  /*152b0*/  @P6 STG.E desc[UR18][R16.64+0x220], R23 ;  /* 0x0002201710006986 */ /* 0x0003e2000c101912 */
[----:B------:R-:W-:Y:S01]  /*152c0*/  IMAD.WIDE.U32 R8, R9, 0x1c, R4 ;  /* 0x0000001c09087825 */ /* 0x000fe200078e0004 */
[C---:B------:R-:W-:Y:S02]  /*152d0*/  ISETP.GT.AND P6, PT, R0.reuse, 0x70, P0 ;  /* 0x000000700000780c */ /* 0x040fe400007c4270 */
[----:B------:R-:W-:Y:S01]  /*152e0*/  @P2 STG.E desc[UR18][R4.64+0x220], R79 ;  /* 0x0002204f04002986 */ /* 0x000fe2000c101912 */
[----:B------:R-:W-:Y:S01]  /*152f0*/  VIADD R15, R3, UR8 ;  /* 0x00000008030f7c36 */ /* 0x000fe20008000000 */
[----:B------:R-:W-:Y:S02]  /*15300*/  IADD3.X R3, R11, UR17, RZ, P3, !PT ;  /* 0x000000110b037c10 */ /* 0x000fe40009ffe4ff */
[----:B------:R-:W-:-:S02]  /*15310*/  ISETP.GT.AND P2, PT, R0, 0x71, P0 ;  /* 0x000000710000780c */ /* 0x000fc40000744270 */
[----:B------:R-:W-:Y:S01]  /*15320*/  ISETP.GT.AND P3, PT, R0, 0x78, P1 ;  /* 0x000000780000780c */ /* 0x000fe20000f64270 */
[----:B------:R-:W-:Y:S02]  /*15330*/  VIADD R9, R9, UR8 ;  /* 0x0000000809097c36 */ /* 0x000fe40008000000 */
[----:B0-----:R-:W-:Y:S02]  /*15340*/  IMAD R21, R80, UR22, RZ ;  /* 0x0000001650157c24 */ /* 0x001fe4000f8e02ff */
        /* <DEDUP_REMOVED lines=8> */
[----:B------:R0:W-:Y:S04]  /*153d0*/  @P6 STG.E desc[UR18][R8.64+0x220], R17 ;  /* 0x0002201108006986 */ /* 0x0001e8000c101912 */
[----:B------:R-:W-:Y:S01]  /*153e0*/  @P2 STG.E desc[UR18][R10.64+0x220], R83 ;  /* 0x000220530a002986 */ /* 0x000fe2000c101912 */
[----:B------:R-:W-:-:S03]  /*153f0*/  IMAD R85, R85, UR22, RZ ;  /* 0x0000001655557c24 */ /* 0x000fc6000f8e02ff */
        /* <DEDUP_REMOVED lines=14> */
[----:B------:R-:W-:Y:S01]  /*154e0*/  VIADD R13, R7, UR8 ;  /* 0x00000008070d7c36 */ /* 0x000fe20008000000 */
[----:B------:R-:W-:Y:S01]  /*154f0*/  @P3 STG.E desc[UR18][R2.64+0x220], R87 ;  /* 0x0002205702003986 */ /* 0x000fe2000c101912 */
[----:B------:R-:W-:Y:S01]  /*15500*/  IMAD.U32 R7, RZ, RZ, UR16 ;  /* 0x00000010ff077e24 */ /* 0x000fe2000f8e00ff */
[----:B------:R-:W-:Y:S01]  /*15510*/  ISETP.GT.AND P3, PT, R0, 0x88, P1 ;  /* 0x000000880000780c */ /* 0x000fe20000f64270 */
[----:B------:R-:W-:Y:S02]  /*15520*/  IMAD.MOV.U32 R12, RZ, RZ, R6 ;  /* 0x000000ffff0c7224 */ /* 0x000fe400078e0006 */
[----:B------:R-:W-:Y:S02]  /*15530*/  IMAD R17, R88, UR22, RZ ;  /* 0x0000001658117c24 */ /* 0x000fe4000f8e02ff */
[----:B------:R-:W-:Y:S02]  /*15540*/  IMAD R89, R89, UR22, RZ ;  /* 0x0000001659597c24 */ /* 0x000fe4000f8e02ff */
[----:B------:R-:W-:Y:S01]  /*15550*/  IMAD.WIDE.U32 R6, R7, 0x1c, R4 ;  /* 0x0000001c07067825 */ /* 0x000fe200078e0004 */
[----:B------:R1:W-:Y:S03]  /*15560*/  @P2 STG.E desc[UR18][R12.64+0x200], R17 ;  /* 0x000200110c002986 */ /* 0x0003e6000c101912 */
[----:B0-----:R-:W-:-:S02]  /*15570*/  IMAD R15, R90, UR22, RZ ;  /* 0x000000165a0f7c24 */ /* 0x001fc4000f8e02ff */
[----:B------:R-:W-:Y:S01]  /*15580*/  IMAD R91, R91, UR22, RZ ;  /* 0x000000165b5b7c24 */ /* 0x000fe2000f8e02ff */
[----:B------:R-:W-:Y:S01]  /*15590*/  ISETP.GT.AND P2, PT, R0, 0x89, P1 ;  /* 0x000000890000780c */ /* 0x000fe20000f44270 */
[----:B------:R-:W-:Y:S01]  /*155a0*/  @P4 STG.E desc[UR18][R4.64+0x200], R89 ;  /* 0x0002005904004986 */ /* 0x000fe2000c101912 */
[----:B------:R-:W-:Y:S01]  /*155b0*/  IADD3 R11, R7, UR8, RZ ;  /* 0x00000008070b7c10 */ /* 0x000fe2000fffe0ff */
[----:B------:R-:W-:Y:S02]  /*155c0*/  IMAD.MOV.U32 R10, RZ, RZ, R6 ;  /* 0x000000ffff0a7224 */ /* 0x000fe400078e0006 */
[----:B------:R-:W-:Y:S01]  /*155d0*/  IMAD R19, R92, UR22, RZ ;  /* 0x000000165c137c24 */ /* 0x000fe2000f8e02ff */
[----:B------:R-:W-:Y:S01]  /*155e0*/  @P5 STG.E desc[UR18][R12.64+0x220], R15 ;  /* 0x0002200f0c005986 */ /* 0x000fe2000c101912 */
[----:B------:R-:W-:-:S03]  /*155f0*/  IADD3 R6, P4, R4, UR9, RZ ;  /* 0x0000000904067c10 */ /* 0x000fc6000ff9e0ff */
[----:B------:R0:W-:Y:S01]  /*15600*/  @P6 STG.E desc[UR18][R4.64+0x220], R91 ;  /* 0x0002205b04006986 */ /* 0x0001e2000c101912 */
[----:B------:R-:W-:Y:S01]  /*15610*/  ISETP.GT.AND P6, PT, R0, 0x88, P0 ;  /* 0x000000880000780c */ /* 0x000fe200007c4270 */
[----:B------:R-:W-:Y:S01]  /*15620*/  IMAD R93, R93, UR22, RZ ;  /* 0x000000165d5d7c24 */ /* 0x000fe2000f8e02ff */
[----:B------:R-:W-:Y:S01]  /*15630*/  IADD3.X R7, R5, UR17, RZ, P4, !PT ;  /* 0x0000001105077c10 */ /* 0x000fe2000a7fe4ff */
[----:B------:R2:W-:Y:S01]  /*15640*/  @P3 STG.E desc[UR18][R10.64+0x200], R19 ;  /* 0x000200130a003986 */ /* 0x0005e2000c101912 */
[----:B------:R-:W-:Y:S01]  /*15650*/  IADD3 R8, P3, R6, UR9, RZ ;  /* 0x0000000906087c10 */ /* 0x000fe2000ff7e0ff */
[----:B-1----:R-:W-:Y:S01]  /*15660*/  IMAD R17, R94, UR22, RZ ;  /* 0x000000165e117c24 */ /* 0x002fe2000f8e02ff */
[C---:B------:R-:W-:Y:S01]  /*15670*/  ISETP.GT.AND P5, PT, R0.reuse, 0x89, P0 ;  /* 0x000000890000780c */ /* 0x040fe200007a4270 */
[----:B------:R-:W-:Y:S01]  /*15680*/  IMAD.U32 R21, RZ, RZ, UR16 ;  /* 0x00000010ff157e24 */ /* 0x000fe2000f8e00ff */
[----:B------:R-:W-:Y:S01]  /*15690*/  IADD3.X R9, R7, UR17, RZ, P3, !PT ;  /* 0x0000001107097c10 */ /* 0x000fe20009ffe4ff */
[----:B------:R-:W-:Y:S01]  /*156a0*/  @P2 STG.E desc[UR18][R6.64+0x200], R93 ;  /* 0x0002005d06002986 */ /* 0x000fe2000c101912 */
[----:B------:R-:W-:Y:S01]  /*156b0*/  IMAD.U32 R3, RZ, RZ, UR16 ;  /* 0x00000010ff037e24 */ /* 0x000fe2000f8e00ff */
[----:B------:R-:W-:-:S02]  /*156c0*/  ISETP.GT.AND P2, PT, R0, 0x90, P1 ;  /* 0x000000900000780c */ /* 0x000fc40000f44270 */
[C---:B------:R-:W-:Y:S01]  /*156d0*/  ISETP.GT.AND P4, PT, R0.reuse, 0x91, P1 ;  /* 0x000000910000780c */ /* 0x040fe20000f84270 */
[----:B0-----:R-:W-:Y:S01]  /*156e0*/  IMAD.WIDE.U32 R4, R21, 0x1c, R8 ;  /* 0x0000001c15047825 */ /* 0x001fe200078e0008 */
[C---:B------:R-:W-:Y:S01]  /*156f0*/  ISETP.GT.AND P3, PT, R0.reuse, 0x90, P0 ;  /* 0x000000900000780c */ /* 0x040fe20000764270 */
[----:B------:R-:W-:Y:S01]  /*15700*/  @P6 STG.E desc[UR18][R10.64+0x220], R17 ;  /* 0x000220110a006986 */ /* 0x000fe2000c101912 */
[----:B------:R-:W-:Y:S01]  /*15710*/  ISETP.GT.AND P6, PT, R0, 0x91, P0 ;  /* 0x000000910000780c */ /* 0x000fe200007c4270 */
[----:B------:R-:W-:Y:S01]  /*15720*/  IMAD.WIDE.U32 R2, R3, 0x1c, R6 ;  /* 0x0000001c03027825 */ /* 0x000fe200078e0006 */
[----:B------:R-:W-:-:S03]  /*15730*/  IADD3 R15, R5, UR8, RZ ;  /* 0x00000008050f7c10 */ /* 0x000fc6000fffe0ff */
[----:B------:R-:W-:Y:S02]  /*15740*/  IMAD R95, R95, UR22, RZ ;  /* 0x000000165f5f7c24 */ /* 0x000fe4000f8e02ff */
[----:B------:R-:W-:Y:S02]  /*15750*/  VIADD R13, R3, UR8 ;  /* 0x00000008030d7c36 */ /* 0x000fe40008000000 */
[----:B------:R-:W-:Y:S02]  /*15760*/  IMAD.MOV.U32 R12, RZ, RZ, R2 ;  /* 0x000000ffff0c7224 */ /* 0x000fe400078e0002 */
[----:B------:R-:W-:Y:S02]  /*15770*/  IMAD R5, R96, UR22, RZ ;  /* 0x0000001660057c24 */ /* 0x000fe4000f8e02ff */
[----:B------:R-:W-:Y:S02]  /*15780*/  IMAD R97, R97, UR22, RZ ;  /* 0x0000001661617c24 */ /* 0x000fe4000f8e02ff */
[----:B--2---:R-:W-:Y:S01]  /*15790*/  IMAD R19, R98, UR22, RZ ;  /* 0x0000001662137c24 */ /* 0x004fe2000f8e02ff */
[----:B------:R0:W-:Y:S01]  /*157a0*/  @P5 STG.E desc[UR18][R6.64+0x220], R95 ;  /* 0x0002205f06005986 */ /* 0x0001e2000c101912 */
[----:B------:R-:W-:Y:S01]  /*157b0*/  IMAD R99, R99, UR22, RZ ;  /* 0x0000001663637c24 */ /* 0x000fe2000f8e02ff */
[----:B------:R-:W-:-:S02]  /*157c0*/  IADD3 R2, P5, R8, UR9, RZ ;  /* 0x0000000908027c10 */ /* 0x000fc4000ffbe0ff */
[----:B------:R1:W-:Y:S04]  /*157d0*/  @P2 STG.E desc[UR18][R12.64+0x200], R5 ;  /* 0x000200050c002986 */ /* 0x0003e8000c101912 */
[----:B------:R-:W-:Y:S01]  /*157e0*/  @P4 STG.E desc[UR18][R8.64+0x200], R97 ;  /* 0x0002006108004986 */ /* 0x000fe2000c101912 */
[----:B------:R-:W-:-:S03]  /*157f0*/  IADD3.X R3, R9, UR17, RZ, P5, !PT ;  /* 0x0000001109037c10 */ /* 0x000fc6000affe4ff */
[----:B------:R2:W-:Y:S01]  /*15800*/  @P3 STG.E desc[UR18][R12.64+0x220], R19 ;  /* 0x000220130c003986 */ /* 0x0005e2000c101912 */
[----:B0-----:R-:W-:-:S03]  /*15810*/  IADD3 R6, P2, R2, UR9, RZ ;  /* 0x0000000902067c10 */ /* 0x001fc6000ff5e0ff */
[----:B------:R-:W-:Y:S01]  /*15820*/  @P6 STG.E desc[UR18][R8.64+0x220], R99 ;  /* 0x0002206308006986 */ /* 0x000fe2000c101912 */
[C---:B------:R-:W-:Y:S02]  /*15830*/  ISETP.GT.AND P6, PT, R0.reuse, 0x98, P1 ;  /* 0x000000980000780c */ /* 0x040fe40000fc4270 */
[C---:B------:R-:W-:Y:S02]  /*15840*/  ISETP.GT.AND P5, PT, R0.reuse, 0x99, P1 ;  /* 0x000000990000780c */ /* 0x040fe40000fa4270 */
[----:B------:R-:W-:Y:S01]  /*15850*/  IADD3.X R7, R3, UR17, RZ, P2, !PT ;  /* 0x0000001103077c10 */ /* 0x000fe200097fe4ff */
[----:B------:R-:W-:Y:S01]  /*15860*/  IMAD.U32 R11, RZ, RZ, UR16 ;  /* 0x00000010ff0b7e24 */ /* 0x000fe2000f8e00ff */
[C---:B------:R-:W-:Y:S01]  /*15870*/  ISETP.GT.AND P2, PT, R0.reuse, 0x98, P0 ;  /* 0x000000980000780c */ /* 0x040fe20000744270 */
[----:B------:R-:W-:Y:S01]  /*15880*/  IMAD.MOV.U32 R14, RZ, RZ, R4 ;  /* 0x000000ffff0e7224 */ /* 0x000fe200078e0004 */
[----:B------:R-:W-:Y:S01]  /*15890*/  ISETP.GT.AND P4, PT, R0, 0x99, P0 ;  /* 0x000000990000780c */ /* 0x000fe20000784270 */
[----:B------:R-:W-:-:S02]  /*158a0*/  IMAD R21, R100, UR22, RZ ;  /* 0x0000001664157c24 */ /* 0x000fc4000f8e02ff */
[----:B------:R-:W-:Y:S02]  /*158b0*/  IMAD R101, R101, UR22, RZ ;  /* 0x0000001665657c24 */ /* 0x000fe4000f8e02ff */
[----:B------:R-:W-:Y:S02]  /*158c0*/  IMAD.U32 R17, RZ, RZ, UR16 ;  /* 0x00000010ff117e24 */ /* 0x000fe4000f8e00ff */
[----:B-1----:R-:W-:Y:S01]  /*158d0*/  IMAD.WIDE.U32 R4, R11, 0x1c, R2 ;  /* 0x0000001c0b047825 */ /* 0x002fe200078e0002 */
[----:B------:R0:W-:Y:S03]  /*158e0*/  @P6 STG.E desc[UR18][R14.64+0x200], R21 ;  /* 0x000200150e006986 */ /* 0x0001e6000c101912 */
[----:B--2---:R-:W-:Y:S01]  /*158f0*/  IMAD R19, R102, UR22, RZ ;  /* 0x0000001666137c24 */ /* 0x004fe2000f8e02ff */
[----:B------:R-:W-:Y:S01]  /*15900*/  @P5 STG.E desc[UR18][R2.64+0x200], R101 ;  /* 0x0002006502005986 */ /* 0x000fe2000c101912 */
[----:B------:R-:W-:Y:S01]  /*15910*/  IMAD.WIDE.U32 R10, R17, 0x1c, R6 ;  /* 0x0000001c110a7825 */ /* 0x000fe200078e0006 */
[----:B------:R-:W-:-:S03]  /*15920*/  ISETP.GT.AND P3, PT, R0, 0xa0, P1 ;  /* 0x000000a00000780c */ /* 0x000fc60000f64270 */
[----:B------:R-:W-:Y:S01]  /*15930*/  IMAD.MOV.U32 R12, RZ, RZ, R4 ;  /* 0x000000ffff0c7224 */ /* 0x000fe200078e0004 */
[----:B------:R-:W-:Y:S01]  /*15940*/  IADD3 R4, P5, R6, UR9, RZ ;  /* 0x0000000906047c10 */ /* 0x000fe2000ffbe0ff */
[----:B------:R-:W-:Y:S01]  /*15950*/  IMAD R103, R103, UR22, RZ ;  /* 0x0000001667677c24 */ /* 0x000fe2000f8e02ff */
[----:B------:R-:W-:Y:S01]  /*15960*/  IADD3 R13, R5, UR8, RZ ;  /* 0x00000008050d7c10 */ /* 0x000fe2000fffe0ff */
[----:B------:R-:W-:Y:S01]  /*15970*/  IMAD.MOV.U32 R16, RZ, RZ, R10 ;  /* 0x000000ffff107224 */ /* 0x000fe200078e000a */
[----:B------:R1:W-:Y:S01]  /*15980*/  @P2 STG.E desc[UR18][R14.64+0x220], R19 ;  /* 0x000220130e002986 */ /* 0x0003e2000c101912 */
[----:B------:R-:W-:Y:S02]  /*15990*/  IADD3.X R5, R7, UR17, RZ, P5, !PT ;  /* 0x0000001107057c10 */ /* 0x000fe4000affe4ff */
[----:B------:R-:W-:Y:S01]  /*159a0*/  IADD3 R10, P2, R4, UR9, RZ ;  /* 0x00000009040a7c10 */ /* 0x000fe2000ff5e0ff */
[----:B------:R2:W-:Y:S01]  /*159b0*/  @P4 STG.E desc[UR18][R2.64+0x220], R103 ;  /* 0x0002206702004986 */ /* 0x0005e2000c101912 */
[C---:B------:R-:W-:Y:S01]  /*159c0*/  ISETP.GT.AND P6, PT, R0.reuse, 0xa1, P1 ;  /* 0x000000a10000780c */ /* 0x040fe20000fc4270 */
[----:B------:R-:W-:Y:S01]  /*159d0*/  VIADD R17, R11, UR8 ;  /* 0x000000080b117c36 */ /* 0x000fe20008000000 */
[----:B------:R-:W-:Y:S01]  /*159e0*/  ISETP.GT.AND P4, PT, R0, 0xa0, P0 ;  /* 0x000000a00000780c */ /* 0x000fe20000784270 */
[----:B------:R-:W-:Y:S01]  /*159f0*/  IMAD R23, R104, UR22, RZ ;  /* 0x0000001668177c24 */ /* 0x000fe2000f8e02ff */
[----:B------:R-:W-:-:S02]  /*15a00*/  IADD3.X R11, R5, UR17, RZ, P2, !PT ;  /* 0x00000011050b7c10 */ /* 0x000fc400097fe4ff */
[----:B------:R-:W-:Y:S01]  /*15a10*/  ISETP.GT.AND P2, PT, R0, 0xa1, P0 ;  /* 0x000000a10000780c */ /* 0x000fe20000744270 */
[----:B------:R-:W-:Y:S01]  /*15a20*/  IMAD R105, R105, UR22, RZ ;  /* 0x0000001669697c24 */ /* 0x000fe2000f8e02ff */
[----:B------:R3:W-:Y:S01]  /*15a30*/  @P3 STG.E desc[UR18][R12.64+0x200], R23 ;  /* 0x000200170c003986 */ /* 0x0007e2000c101912 */
[----:B0-----:R-:W-:Y:S01]  /*15a40*/  IMAD R21, R106, UR22, RZ ;  /* 0x000000166a157c24 */ /* 0x001fe2000f8e02ff */
[C---:B------:R-:W-:Y:S01]  /*15a50*/  ISETP.GT.AND P3, PT, R0.reuse, 0xa8, P1 ;  /* 0x000000a80000780c */ /* 0x040fe20000f64270 */
[----:B------:R-:W-:Y:S01]  /*15a60*/  IMAD R107, R107, UR22, RZ ;  /* 0x000000166b6b7c24 */ /* 0x000fe2000f8e02ff */
[C---:B------:R-:W-:Y:S01]  /*15a70*/  ISETP.GT.AND P5, PT, R0.reuse, 0xa9, P1 ;  /* 0x000000a90000780c */ /* 0x040fe20000fa4270 */
[----:B------:R-:W-:Y:S01]  /*15a80*/  @P6 STG.E desc[UR18][R6.64+0x200], R105 ;  /* 0x0002006906006986 */ /* 0x000fe2000c101912 */
[----:B------:R-:W-:-:S03]  /*15a90*/  ISETP.GT.AND P6, PT, R0, 0xa8, P0 ;  /* 0x000000a80000780c */ /* 0x000fc600007c4270 */
[----:B------:R0:W-:Y:S01]  /*15aa0*/  @P4 STG.E desc[UR18][R12.64+0x220], R21 ;  /* 0x000220150c004986 */ /* 0x0001e2000c101912 */
[----:B------:R-:W-:Y:S01]  /*15ab0*/  ISETP.GT.AND P4, PT, R0, 0xa9, P0 ;  /* 0x000000a90000780c */ /* 0x000fe20000784270 */
[----:B------:R-:W-:Y:S02]  /*15ac0*/  IMAD.U32 R9, RZ, RZ, UR16 ;  /* 0x00000010ff097e24 */ /* 0x000fe4000f8e00ff */
[----:B------:R-:W-:Y:S01]  /*15ad0*/  @P2 STG.E desc[UR18][R6.64+0x220], R107 ;  /* 0x0002206b06002986 */ /* 0x000fe2000c101912 */
[----:B-1----:R-:W-:Y:S01]  /*15ae0*/  IMAD R19, R108, UR22, RZ ;  /* 0x000000166c137c24 */ /* 0x002fe2000f8e02ff */
[----:B------:R-:W-:Y:S01]  /*15af0*/  ISETP.GT.AND P2, PT, R0, 0xb0, P1 ;  /* 0x000000b00000780c */ /* 0x000fe20000f44270 */
[----:B------:R-:W-:Y:S02]  /*15b00*/  IMAD R109, R109, UR22, RZ ;  /* 0x000000166d6d7c24 */ /* 0x000fe4000f8e02ff */
[----:B--2---:R-:W-:Y:S01]  /*15b10*/  IMAD.WIDE.U32 R2, R25, 0x1c, R10 ;  /* 0x0000001c19027825 */ /* 0x004fe200078e000a */
[----:B------:R-:W-:Y:S03]  /*15b20*/  @P3 STG.E desc[UR18][R16.64+0x200], R19 ;  /* 0x0002001310003986 */ /* 0x000fe6000c101912 */
[----:B------:R-:W-:Y:S01]  /*15b30*/  IMAD.WIDE.U32 R8, R9, 0x1c, R4 ;  /* 0x0000001c09087825 */ /* 0x000fe200078e0004 */
[----:B------:R-:W-:Y:S03]  /*15b40*/  @P5 STG.E desc[UR18][R4.64+0x200], R109 ;  /* 0x0002006d04005986 */ /* 0x000fe6000c101912 */
[----:B---3--:R-:W-:-:S02]  /*15b50*/  IMAD R23, R110, UR22, RZ ;  /* 0x000000166e177c24 */ /* 0x008fc4000f8e02ff */
[----:B------:R-:W-:Y:S01]  /*15b60*/  IMAD R111, R111, UR22, RZ ;  /* 0x000000166f6f7c24 */ /* 0x000fe2000f8e02ff */
[----:B------:R-:W-:Y:S01]  /*15b70*/  ISETP.GT.AND P3, PT, R0, 0xb1, P1 ;  /* 0x000000b10000780c */ /* 0x000fe20000f64270 */
[----:B------:R-:W-:Y:S01]  /*15b80*/  IMAD.MOV.U32 R14, RZ, RZ, R2 ;  /* 0x000000ffff0e7224 */ /* 0x000fe200078e0002 */
[----:B------:R-:W-:Y:S01]  /*15b90*/  IADD3 R2, P5, R10, UR9, RZ ;  /* 0x000000090a027c10 */ /* 0x000fe2000ffbe0ff */
[----:B0-----:R-:W-:Y:S01]  /*15ba0*/  IMAD R21, R112, UR22, RZ ;  /* 0x0000001670157c24 */ /* 0x001fe2000f8e02ff */
[----:B------:R-:W-:Y:S01]  /*15bb0*/  IADD3 R9, R9, UR8, RZ ;  /* 0x0000000809097c10 */ /* 0x000fe2000fffe0ff */
[----:B------:R0:W-:Y:S01]  /*15bc0*/  @P6 STG.E desc[UR18][R16.64+0x220], R23 ;  /* 0x0002201710006986 */ /* 0x0001e2000c101912 */
[----:B------:R-:W-:Y:S01]  /*15bd0*/  VIADD R15, R3, UR8 ;  /* 0x00000008030f7c36 */ /* 0x000fe20008000000 */
[----:B------:R-:W-:Y:S02]  /*15be0*/  ISETP.GT.AND P6, PT, R0, 0xb0, P0 ;  /* 0x000000b00000780c */ /* 0x000fe400007c4270 */
[----:B------:R1:W-:Y:S01]  /*15bf0*/  @P4 STG.E desc[UR18][R4.64+0x220], R111 ;  /* 0x0002206f04004986 */ /* 0x0003e2000c101912 */
[----:B------:R-:W-:-:S02]  /*15c00*/  IADD3.X R3, R11, UR17, RZ, P5, !PT ;  /* 0x000000110b037c10 */ /* 0x000fc4000affe4ff */
[C---:B------:R-:W-:Y:S01]  /*15c10*/  ISETP.GT.AND P4, PT, R0.reuse, 0xb1, P0 ;  /* 0x000000b10000780c */ /* 0x040fe20000784270 */
[----:B------:R-:W-:Y:S01]  /*15c20*/  @P2 STG.E desc[UR18][R8.64+0x200], R21 ;  /* 0x0002001508002986 */ /* 0x000fe2000c101912 */
[C---:B------:R-:W-:Y:S01]  /*15c30*/  ISETP.GT.AND P5, PT, R0.reuse, 0xb8, P1 ;  /* 0x000000b80000780c */ /* 0x040fe20000fa4270 */
[----:B------:R-:W-:Y:S01]  /*15c40*/  IMAD R113, R113, UR22, RZ ;  /* 0x0000001671717c24 */ /* 0x000fe2000f8e02ff */
[----:B------:R-:W-:Y:S01]  /*15c50*/  ISETP.GT.AND P2, PT, R0, 0xb9, P1 ;  /* 0x000000b90000780c */ /* 0x000fe20000f44270 */
[----:B0-----:R-:W-:Y:S02]  /*15c60*/  IMAD R17, R114, UR22, RZ ;  /* 0x0000001672117c24 */ /* 0x001fe4000f8e02ff */
[----:B------:R-:W-:Y:S01]  /*15c70*/  IMAD R115, R115, UR22, RZ ;  /* 0x0000001673737c24 */ /* 0x000fe2000f8e02ff */
[----:B------:R-:W-:Y:S01]  /*15c80*/  @P3 STG.E desc[UR18][R10.64+0x200], R113 ;  /* 0x000200710a003986 */ /* 0x000fe2000c101912 */
[----:B------:R-:W-:Y:S01]  /*15c90*/  IMAD R19, R116, UR22, RZ ;  /* 0x0000001674137c24 */ /* 0x000fe2000f8e02ff */
[----:B------:R-:W-:Y:S01]  /*15ca0*/  ISETP.GT.AND P3, PT, R0, 0xb8, P0 ;  /* 0x000000b80000780c */ /* 0x000fe20000764270 */
[----:B------:R-:W-:Y:S01]  /*15cb0*/  IMAD R117, R117, UR22, RZ ;  /* 0x0000001675757c24 */ /* 0x000fe2000f8e02ff */
[----:B------:R0:W-:Y:S01]  /*15cc0*/  @P6 STG.E desc[UR18][R8.64+0x220], R17 ;  /* 0x0002201108006986 */ /* 0x0001e2000c101912 */
[----:B------:R-:W-:-:S03]  /*15cd0*/  IMAD.U32 R7, RZ, RZ, UR16 ;  /* 0x00000010ff077e24 */ /* 0x000fc6000f8e00ff */
[----:B------:R2:W-:Y:S01]  /*15ce0*/  @P4 STG.E desc[UR18][R10.64+0x220], R115 ;  /* 0x000220730a004986 */ /* 0x0005e2000c101912 */
[----:B------:R-:W-:-:S03]  /*15cf0*/  ISETP.GT.AND P4, PT, R0, 0xc0, P1 ;  /* 0x000000c00000780c */ /* 0x000fc60000f84270 */
[----:B------:R-:W-:Y:S01]  /*15d00*/  @P5 STG.E desc[UR18][R14.64+0x200], R19 ;  /* 0x000200130e005986 */ /* 0x000fe2000c101912 */
[----:B------:R-:W-:Y:S01]  /*15d10*/  ISETP.GT.AND P5, PT, R0, 0xb9, P0 ;  /* 0x000000b90000780c */ /* 0x000fe200007a4270 */
[----:B------:R-:W-:Y:S01]  /*15d20*/  IMAD.WIDE.U32 R6, R7, 0x1c, R2 ;  /* 0x0000001c07067825 */ /* 0x000fe200078e0002 */
[----:B-1----:R-:W-:Y:S01]  /*15d30*/  IADD3 R4, P6, R2, UR9, RZ ;  /* 0x0000000902047c10 */ /* 0x002fe2000ffde0ff */
[----:B------:R-:W-:Y:S01]  /*15d40*/  @P2 STG.E desc[UR18][R2.64+0x200], R117 ;  /* 0x0002007502002986 */ /* 0x000fe2000c101912 */
[----:B------:R-:W-:Y:S01]  /*15d50*/  ISETP.GT.AND P2, PT, R0, 0xc1, P1 ;  /* 0x000000c10000780c */ /* 0x000fe20000f44270 */
[----:B0-----:R-:W-:Y:S01]  /*15d60*/  IMAD R9, R118, UR22, RZ ;  /* 0x0000001676097c24 */ /* 0x001fe2000f8e02ff */
[----:B------:R-:W-:Y:S01]  /*15d70*/  IADD3.X R5, R3, UR17, RZ, P6, !PT ;  /* 0x0000001103057c10 */ /* 0x000fe2000b7fe4ff */
[----:B------:R-:W-:Y:S02]  /*15d80*/  VIADD R13, R7, UR8 ;  /* 0x00000008070d7c36 */ /* 0x000fe40008000000 */
[----:B------:R-:W-:Y:S01]  /*15d90*/  IMAD.U32 R7, RZ, RZ, UR16 ;  /* 0x00000010ff077e24 */ /* 0x000fe2000f8e00ff */
[----:B------:R0:W-:Y:S01]  /*15da0*/  @P3 STG.E desc[UR18][R14.64+0x220], R9 ;  /* 0x000220090e003986 */ /* 0x0001e2000c101912 */
[----:B------:R-:W-:Y:S01]  /*15db0*/  IMAD R119, R119, UR22, RZ ;  /* 0x0000001677777c24 */ /* 0x000fe2000f8e02ff */
[----:B------:R-:W-:Y:S01]  /*15dc0*/  MOV R12, R6 ;  /* 0x00000006000c7202 */ /* 0x000fe20000000f00 */
[----:B------:R-:W-:Y:S01]  /*15dd0*/  IMAD R17, R120, UR22, RZ ;  /* 0x0000001678117c24 */ /* 0x000fe2000f8e02ff */
[----:B------:R-:W-:Y:S01]  /*15de0*/  ISETP.GT.AND P3, PT, R0, 0xc0, P0 ;  /* 0x000000c00000780c */ /* 0x000fe20000764270 */
[----:B------:R-:W-:-:S02]  /*15df0*/  IMAD R121, R121, UR22, RZ ;  /* 0x0000001679797c24 */ /* 0x000fc4000f8e02ff */
[----:B------:R-:W-:Y:S01]  /*15e00*/  IMAD.WIDE.U32 R6, R7, 0x1c, R4 ;  /* 0x0000001c07067825 */ /* 0x000fe200078e0004 */
[----:B------:R1:W-:Y:S03]  /*15e10*/  @P5 STG.E desc[UR18][R2.64+0x220], R119 ;  /* 0x0002207702005986 */ /* 0x0003e6000c101912 */
[----:B--2---:R-:W-:Y:S01]  /*15e20*/  IMAD.MOV.U32 R10, RZ, RZ, R6 ;  /* 0x000000ffff0a7224 */ /* 0x004fe200078e0006 */
[----:B------:R-:W-:Y:S01]  /*15e30*/  @P4 STG.E desc[UR18][R12.64+0x200], R17 ;  /* 0x000200110c004986 */ /* 0x000fe2000c101912 */
[----:B0-----:R-:W-:-:S03]  /*15e40*/  IMAD R15, R122, UR22, RZ ;  /* 0x000000167a0f7c24 */ /* 0x001fc6000f8e02ff */
[----:B------:R-:W-:Y:S01]  /*15e50*/  @P2 STG.E desc[UR18][R4.64+0x200], R121 ;  /* 0x0002007904002986 */ /* 0x000fe2000c101912 */
[----:B------:R-:W-:Y:S01]  /*15e60*/  IADD3 R6, P2, R4, UR9, RZ ;  /* 0x0000000904067c10 */ /* 0x000fe2000ff5e0ff */
[----:B------:R-:W-:Y:S01]  /*15e70*/  VIADD R11, R7, UR8 ;  /* 0x00000008070b7c36 */ /* 0x000fe20008000000 */
[C---:B------:R-:W-:Y:S02]  /*15e80*/  ISETP.GT.AND P6, PT, R0.reuse, 0xc1, P0 ;  /* 0x000000c10000780c */ /* 0x040fe400007c4270 */
[C---:B------:R-:W-:Y:S02]  /*15e90*/  ISETP.GT.AND P5, PT, R0.reuse, 0xc8, P1 ;  /* 0x000000c80000780c */ /* 0x040fe40000fa4270 */
[----:B------:R-:W-:Y:S01]  /*15ea0*/  IADD3.X R7, R5, UR17, RZ, P2, !PT ;  /* 0x0000001105077c10 */ /* 0x000fe200097fe4ff */
[----:B------:R0:W-:Y:S01]  /*15eb0*/  @P3 STG.E desc[UR18][R12.64+0x220], R15 ;  /* 0x0002200f0c003986 */ /* 0x0001e2000c101912 */
[----:B------:R-:W-:Y:S02]  /*15ec0*/  ISETP.GT.AND P4, PT, R0, 0xc9, P1 ;  /* 0x000000c90000780c */ /* 0x000fe40000f84270 */
[----:B------:R-:W-:-:S02]  /*15ed0*/  IADD3 R8, P2, R6, UR9, RZ ;  /* 0x0000000906087c10 */ /* 0x000fc4000ff5e0ff */
[----:B------:R-:W-:Y:S01]  /*15ee0*/  ISETP.GT.AND P3, PT, R0, 0xc8, P0 ;  /* 0x000000c80000780c */ /* 0x000fe20000764270 */
[----:B------:R-:W-:Y:S01]  /*15ef0*/  IMAD R123, R123, UR22, RZ ;  /* 0x000000167b7b7c24 */ /* 0x000fe2000f8e02ff */
[----:B------:R-:W-:Y:S01]  /*15f00*/  IADD3.X R9, R7, UR17, RZ, P2, !PT ;  /* 0x0000001107097c10 */ /* 0x000fe200097fe4ff */
[----:B------:R-:W-:Y:S01]  /*15f10*/  IMAD R19, R124, UR22, RZ ;  /* 0x000000167c137c24 */ /* 0x000fe2000f8e02ff */
[----:B------:R-:W-:Y:S01]  /*15f20*/  ISETP.GT.AND P2, PT, R0, 0xc9, P0 ;  /* 0x000000c90000780c */ /* 0x000fe20000744270 */
[----:B------:R-:W-:Y:S01]  /*15f30*/  IMAD R125, R125, UR22, RZ ;  /* 0x000000167d7d7c24 */ /* 0x000fe2000f8e02ff */
[----:B------:R2:W-:Y:S01]  /*15f40*/  @P6 STG.E desc[UR18][R4.64+0x220], R123 ;  /* 0x0002207b04006986 */ /* 0x0005e2000c101912 */
[----:B-1----:R-:W-:Y:S01]  /*15f50*/  IMAD.U32 R3, RZ, RZ, UR16 ;  /* 0x00000010ff037e24 */ /* 0x002fe2000f8e00ff */
[----:B0-----:R-:W-:Y:S01]  /*15f60*/  MOV R13, UR16 ;  /* 0x00000010000d7c02 */ /* 0x001fe20008000f00 */
[----:B------:R-:W-:Y:S01]  /*15f70*/  IMAD R17, R126, UR22, RZ ;  /* 0x000000167e117c24 */ /* 0x000fe2000f8e02ff */
[----:B------:R-:W-:Y:S01]  /*15f80*/  @P5 STG.E desc[UR18][R10.64+0x200], R19 ;  /* 0x000200130a005986 */ /* 0x000fe2000c101912 */
[C---:B------:R-:W-:Y:S01]  /*15f90*/  ISETP.GT.AND P5, PT, R0.reuse, 0xd0, P1 ;  /* 0x000000d00000780c */ /* 0x040fe20000fa4270 */
[----:B------:R-:W-:Y:S01]  /*15fa0*/  IMAD R127, R127, UR22, RZ ;  /* 0x000000167f7f7c24 */ /* 0x000fe2000f8e02ff */
[C---:B------:R-:W-:Y:S01]  /*15fb0*/  ISETP.GT.AND P6, PT, R0.reuse, 0xd1, P1 ;  /* 0x000000d10000780c */ /* 0x040fe20000fc4270 */
[----:B------:R-:W-:Y:S01]  /*15fc0*/  @P4 STG.E desc[UR18][R6.64+0x200], R125 ;  /* 0x0002007d06004986 */ /* 0x000fe2000c101912 */
[----:B------:R-:W-:Y:S01]  /*15fd0*/  IMAD.WIDE.U32 R2, R3, 0x1c, R6 ;  /* 0x0000001c03027825 */ /* 0x000fe200078e0006 */
[----:B------:R-:W-:-:S02]  /*15fe0*/  ISETP.GT.AND P4, PT, R0, 0xd0, P0 ;  /* 0x000000d00000780c */ /* 0x000fc40000784270 */
[----:B------:R0:W-:Y:S01]  /*15ff0*/  @P3 STG.E desc[UR18][R10.64+0x220], R17 ;  /* 0x000220110a003986 */ /* 0x0001e2000c101912 */
[----:B--2---:R-:W-:Y:S01]  /*16000*/  IMAD.WIDE.U32 R4, R13, 0x1c, R8 ;  /* 0x0000001c0d047825 */ /* 0x004fe200078e0008 */
[----:B------:R-:W-:Y:S02]  /*16010*/  ISETP.GT.AND P3, PT, R0, 0xd1, P0 ;  /* 0x000000d10000780c */ /* 0x000fe40000764270 */
[----:B------:R-:W-:Y:S01]  /*16020*/  @P2 STG.E desc[UR18][R6.64+0x220], R127 ;  /* 0x0002207f06002986 */ /* 0x000fe2000c101912 */
[----:B------:R-:W-:Y:S01]  /*16030*/  IMAD.MOV.U32 R12, RZ, RZ, R2 ;  /* 0x000000ffff0c7224 */ /* 0x000fe200078e0002 */
[----:B------:R-:W-:Y:S01]  /*16040*/  IADD3 R2, P2, R8, UR9, RZ ;  /* 0x0000000908027c10 */ /* 0x000fe2000ff5e0ff */
[----:B------:R-:W-:Y:S02]  /*16050*/  VIADD R15, R5, UR8 ;  /* 0x00000008050f7c36 */ /* 0x000fe40008000000 */
[----:B------:R-:W-:Y:S02]  /*16060*/  VIADD R13, R3, UR8 ;  /* 0x00000008030d7c36 */ /* 0x000fe40008000000 */
[----:B------:R-:W-:-:S02]  /*16070*/  IMAD R5, R128, UR22, RZ ;  /* 0x0000001680057c24 */ /* 0x000fc4000f8e02ff */
[----:B------:R-:W-:Y:S01]  /*16080*/  IMAD R129, R129, UR22, RZ ;  /* 0x0000001681817c24 */ /* 0x000fe2000f8e02ff */
[----:B------:R-:W-:Y:S01]  /*16090*/  IADD3.X R3, R9, UR17, RZ, P2, !PT ;  /* 0x0000001109037c10 */ /* 0x000fe200097fe4ff */
[----:B0-----:R-:W-:Y:S01]  /*160a0*/  IMAD R17, R130, UR22, RZ ;  /* 0x0000001682117c24 */ /* 0x001fe2000f8e02ff */
[----:B------:R-:W-:Y:S01]  /*160b0*/  IADD3 R10, P2, R2, UR9, RZ ;  /* 0x00000009020a7c10 */ /* 0x000fe2000ff5e0ff */
[----:B------:R-:W-:Y:S01]  /*160c0*/  IMAD R131, R131, UR22, RZ ;  /* 0x0000001683837c24 */ /* 0x000fe2000f8e02ff */
[----:B------:R-:W-:Y:S02]  /*160d0*/  @P5 STG.E desc[UR18][R12.64+0x200], R5 ;  /* 0x000200050c005986 */ /* 0x000fe4000c101912 */
[----:B------:R-:W-:Y:S02]  /*160e0*/  IADD3.X R11, R3, UR17, RZ, P2, !PT ;  /* 0x00000011030b7c10 */ /* 0x000fe400097fe4ff */
[----:B------:R-:W-:Y:S01]  /*160f0*/  @P6 STG.E desc[UR18][R8.64+0x200], R129 ;  /* 0x0002008108006986 */ /* 0x000fe2000c101912 */
[----:B------:R-:W-:-:S03]  /*16100*/  ISETP.GT.AND P2, PT, R0, 0xd9, P1 ;  /* 0x000000d90000780c */ /* 0x000fc60000f44270 */
[----:B------:R0:W-:Y:S01]  /*16110*/  @P4 STG.E desc[UR18][R12.64+0x220], R17 ;  /* 0x000220110c004986 */ /* 0x0001e2000c101912 */
[----:B------:R-:W-:-:S03]  /*16120*/  ISETP.GT.AND P4, PT, R0, 0xd8, P1 ;  /* 0x000000d80000780c */ /* 0x000fc60000f84270 */
[----:B------:R1:W-:Y:S01]  /*16130*/  @P3 STG.E desc[UR18][R8.64+0x220], R131 ;  /* 0x0002208308003986 */ /* 0x0003e2000c101912 */
[C---:B------:R-:W-:Y:S02]  /*16140*/  ISETP.GT.AND P3, PT, R0.reuse, 0xd8, P0 ;  /* 0x000000d80000780c */ /* 0x040fe40000764270 */
[----:B------:R-:W-:Y:S01]  /*16150*/  ISETP.GT.AND P5, PT, R0, 0xd9, P0 ;  /* 0x000000d90000780c */ /* 0x000fe200007a4270 */
[----:B------:R-:W-:Y:S02]  /*16160*/  IMAD.MOV.U32 R14, RZ, RZ, R4 ;  /* 0x000000ffff0e7224 */ /* 0x000fe400078e0004 */
[----:B------:R-:W-:Y:S02]  /*16170*/  IMAD R19, R132, UR22, RZ ;  /* 0x0000001684137c24 */ /* 0x000fe4000f8e02ff */
[----:B------:R-:W-:Y:S02]  /*16180*/  IMAD R133, R133, UR22, RZ ;  /* 0x0000001685857c24 */ /* 0x000fe4000f8e02ff */
[----:B0-----:R-:W-:-:S02]  /*16190*/  IMAD R13, R134, UR22, RZ ;  /* 0x00000016860d7c24 */ /* 0x001fc4000f8e02ff */
[----:B------:R-:W-:Y:S01]  /*161a0*/  IMAD R135, R135, UR22, RZ ;  /* 0x0000001687877c24 */ /* 0x000fe2000f8e02ff */
[----:B------:R-:W-:Y:S01]  /*161b0*/  @P4 STG.E desc[UR18][R14.64+0x200], R19 ;  /* 0x000200130e004986 */ /* 0x000fe2000c101912 */
[----:B------:R-:W-:Y:S02]  /*161c0*/  MOV R7, UR16 ;  /* 0x0000001000077c02 */ /* 0x000fe40008000f00 */
[C---:B------:R-:W-:Y:S01]  /*161d0*/  ISETP.GT.AND P4, PT, R0.reuse, 0xe0, P1 ;  /* 0x000000e00000780c */ /* 0x040fe20000f84270 */
[----:B------:R-:W-:Y:S01]  /*161e0*/  @P2 STG.E desc[UR18][R2.64+0x200], R133 ;  /* 0x0002008502002986 */ /* 0x000fe2000c101912 */
[----:B------:R-:W-:-:S03]  /*161f0*/  ISETP.GT.AND P6, PT, R0, 0xe1, P1 ;  /* 0x000000e10000780c */ /* 0x000fc60000fc4270 */
[----:B------:R0:W-:Y:S01]  /*16200*/  @P3 STG.E desc[UR18][R14.64+0x220], R13 ;  /* 0x0002200d0e003986 */ /* 0x0001e2000c101912 */
[----:B------:R-:W-:-:S03]  /*16210*/  IMAD.WIDE.U32 R4, R7, 0x1c, R2 ;  /* 0x0000001c07047825 */ /* 0x000fc600078e0002 */
[----:B------:R2:W-:Y:S01]  /*16220*/  @P5 STG.E desc[UR18][R2.64+0x220], R135 ;  /* 0x0002208702005986 */ /* 0x0005e2000c101912 */
[C---:B------:R-:W-:Y:S02]  /*16230*/  ISETP.GT.AND P5, PT, R0.reuse, 0xe0, P0 ;  /* 0x000000e00000780c */ /* 0x040fe400007a4270 */
[----:B------:R-:W-:Y:S01]  /*16240*/  ISETP.GT.AND P3, PT, R0, 0xe1, P0 ;  /* 0x000000e10000780c */ /* 0x000fe20000764270 */
[----:B-1----:R-:W-:Y:S02]  /*16250*/  VIADD R9, R5, UR8 ;  /* 0x0000000805097c36 */ /* 0x002fe40008000000 */
[----:B------:R-:W-:Y:S01]  /*16260*/  IMAD.MOV.U32 R8, RZ, RZ, R4 ;  /* 0x000000ffff087224 */ /* 0x000fe200078e0004 */
[----:B------:R-:W-:Y:S01]  /*16270*/  IADD3 R4, P2, R10, UR9, RZ ;  /* 0x000000090a047c10 */ /* 0x000fe2000ff5e0ff */
[----:B------:R-:W-:Y:S02]  /*16280*/  IMAD R17, R136, UR22, RZ ;  /* 0x0000001688117c24 */ /* 0x000fe4000f8e02ff */
[----:B------:R-:W-:-:S02]  /*16290*/  IMAD R137, R137, UR22, RZ ;  /* 0x0000001689897c24 */ /* 0x000fc4000f8e02ff */
[----:B0-----:R-:W-:Y:S01]  /*162a0*/  IMAD R15, R138, UR22, RZ ;  /* 0x000000168a0f7c24 */ /* 0x001fe2000f8e02ff */
[----:B------:R0:W-:Y:S01]  /*162b0*/  @P4 STG.E desc[UR18][R8.64+0x200], R17 ;  /* 0x0002001108004986 */ /* 0x0001e2000c101912 */
[----:B------:R-:W-:Y:S01]  /*162c0*/  IMAD R139, R139, UR22, RZ ;  /* 0x000000168b8b7c24 */ /* 0x000fe2000f8e02ff */
[----:B------:R-:W-:Y:S01]  /*162d0*/  IADD3.X R5, R11, UR17, RZ, P2, !PT ;  /* 0x000000110b057c10 */ /* 0x000fe200097fe4ff */
[----:B------:R-:W-:Y:S01]  /*162e0*/  IMAD.U32 R21, RZ, RZ, UR16 ;  /* 0x00000010ff157e24 */ /* 0x000fe2000f8e00ff */
[----:B------:R-:W-:Y:S01]  /*162f0*/  @P6 STG.E desc[UR18][R10.64+0x200], R137 ;  /* 0x000200890a006986 */ /* 0x000fe2000c101912 */
[C---:B------:R-:W-:Y:S02]  /*16300*/  ISETP.GT.AND P2, PT, R0.reuse, 0xe8, P1 ;  /* 0x000000e80000780c */ /* 0x040fe40000f44270 */
[C---:B------:R-:W-:Y:S01]  /*16310*/  ISETP.GT.AND P4, PT, R0.reuse, 0xe9, P1 ;  /* 0x000000e90000780c */ /* 0x040fe20000f84270 */
[----:B------:R1:W-:Y:S01]  /*16320*/  @P5 STG.E desc[UR18][R8.64+0x220], R15 ;  /* 0x0002200f08005986 */ /* 0x0003e2000c101912 */
[C---:B------:R-:W-:Y:S01]  /*16330*/  ISETP.GT.AND P5, PT, R0.reuse, 0xe8, P0 ;  /* 0x000000e80000780c */ /* 0x040fe200007a4270 */
[----:B------:R-:W-:Y:S01]  /*16340*/  IMAD.WIDE.U32 R6, R21, 0x1c, R10 ;  /* 0x0000001c15067825 */ /* 0x000fe200078e000a */
[----:B------:R-:W-:Y:S01]  /*16350*/  MOV R19, UR16 ;  /* 0x0000001000137c02 */ /* 0x000fe20008000f00 */
[----:B------:R3:W-:Y:S01]  /*16360*/  @P3 STG.E desc[UR18][R10.64+0x220], R139 ;  /* 0x0002208b0a003986 */ /* 0x0007e2000c101912 */
[----:B------:R-:W-:-:S02]  /*16370*/  ISETP.GT.AND P6, PT, R0, 0xe9, P0 ;  /* 0x000000e90000780c */ /* 0x000fc400007c4270 */
[----:B------:R-:W-:Y:S01]  /*16380*/  ISETP.GT.AND P3, PT, R0, 0xf0, P1 ;  /* 0x000000f00000780c */ /* 0x000fe20000f64270 */
[----:B------:R-:W-:Y:S02]  /*16390*/  VIADD R7, R7, UR8 ;  /* 0x0000000807077c36 */ /* 0x000fe40008000000 */
[----:B--2---:R-:W-:-:S04]  /*163a0*/  IMAD.WIDE.U32 R2, R19, 0x1c, R4 ;  /* 0x0000001c13027825 */ /* 0x004fc800078e0004 */
[----:B0-----:R-:W-:Y:S02]  /*163b0*/  IMAD R17, R140, UR22, RZ ;  /* 0x000000168c117c24 */ /* 0x001fe4000f8e02ff */
[----:B------:R-:W-:Y:S02]  /*163c0*/  IMAD R141, R141, UR22, RZ ;  /* 0x000000168d8d7c24 */ /* 0x000fe4000f8e02ff */
[----:B------:R-:W-:Y:S02]  /*163d0*/  IMAD R19, R142, UR22, RZ ;  /* 0x000000168e137c24 */ /* 0x000fe4000f8e02ff */
[----:B------:R-:W-:Y:S01]  /*163e0*/  IMAD R143, R143, UR22, RZ ;  /* 0x000000168f8f7c24 */ /* 0x000fe2000f8e02ff */
[----:B------:R-:W-:Y:S01]  /*163f0*/  @P2 STG.E desc[UR18][R6.64+0x200], R17 ;  /* 0x0002001106002986 */ /* 0x000fe2000c101912 */
[----:B------:R-:W-:Y:S02]  /*16400*/  VIADD R13, R3, UR8 ;  /* 0x00000008030d7c36 */ /* 0x000fe40008000000 */
[----:B------:R-:W-:-:S02]  /*16410*/  IMAD.MOV.U32 R12, RZ, RZ, R2 ;  /* 0x000000ffff0c7224 */ /* 0x000fc400078e0002 */
[----:B-1----:R-:W-:Y:S01]  /*16420*/  IMAD R9, R144, UR22, RZ ;  /* 0x0000001690097c24 */ /* 0x002fe2000f8e02ff */
[----:B------:R-:W-:Y:S01]  /*16430*/  @P4 STG.E desc[UR18][R4.64+0x200], R141 ;  /* 0x0002008d04004986 */ /* 0x000fe2000c101912 */
[----:B------:R-:W-:-:S03]  /*16440*/  ISETP.GT.AND P2, PT, R0, 0xf1, P1 ;  /* 0x000000f10000780c */ /* 0x000fc60000f44270 */
[----:B------:R-:W-:Y:S04]  /*16450*/  @P5 STG.E desc[UR18][R6.64+0x220], R19 ;  /* 0x0002201306005986 */ /* 0x000fe8000c101912 */
[----:B------:R0:W-:Y:S04]  /*16460*/  @P6 STG.E desc[UR18][R4.64+0x220], R143 ;  /* 0x0002208f04006986 */ /* 0x0001e8000c101912 */
[----:B------:R1:W-:Y:S01]  /*16470*/  @P3 STG.E desc[UR18][R12.64+0x200], R9 ;  /* 0x000200090c003986 */ /* 0x0003e2000c101912 */
[----:B------:R-:W-:Y:S01]  /*16480*/  IADD3 R2, P3, R4, UR9, RZ ;  /* 0x0000000904027c10 */ /* 0x000fe2000ff7e0ff */
[----:B------:R-:W-:Y:S01]  /*16490*/  IMAD R145, R145, UR22, RZ ;  /* 0x0000001691917c24 */ /* 0x000fe2000f8e02ff */
[C---:B------:R-:W-:Y:S01]  /*164a0*/  ISETP.GT.AND P5, PT, R0.reuse, 0xf0, P0 ;  /* 0x000000f00000780c */ /* 0x040fe200007a4270 */
[----:B---3--:R-:W-:Y:S01]  /*164b0*/  IMAD.U32 R11, RZ, RZ, UR16 ;  /* 0x00000010ff0b7e24 */ /* 0x008fe2000f8e00ff */
[----:B------:R-:W-:-:S02]  /*164c0*/  ISETP.GT.AND P4, PT, R0, 0xf1, P0 ;  /* 0x000000f10000780c */ /* 0x000fc40000784270 */
[----:B------:R-:W-:Y:S02]  /*164d0*/  IADD3.X R3, R5, UR17, RZ, P3, !PT ;  /* 0x0000001105037c10 */ /* 0x000fe40009ffe4ff */
[C---:B------:R-:W-:Y:S02]  /*164e0*/  ISETP.GT.AND P3, PT, R0.reuse, 0xf8, P1 ;  /* 0x000000f80000780c */ /* 0x040fe40000f64270 */
[C---:B------:R-:W-:Y:S02]  /*164f0*/  ISETP.GT.AND P1, PT, R0.reuse, 0xf9, P1 ;  /* 0x000000f90000780c */ /* 0x040fe40000f24270 */
[C---:B------:R-:W-:Y:S01]  /*16500*/  ISETP.GT.AND P6, PT, R0.reuse, 0xf8, P0 ;  /* 0x000000f80000780c */ /* 0x040fe200007c4270 */
[----:B------:R2:W-:Y:S01]  /*16510*/  @P2 STG.E desc[UR18][R2.64+0x200], R145 ;  /* 0x0002009102002986 */ /* 0x0005e2000c101912 */
[----:B------:R-:W-:Y:S01]  /*16520*/  ISETP.GT.AND P0, PT, R0, 0xf9, P0 ;  /* 0x000000f90000780c */ /* 0x000fe20000704270 */
[----:B0-----:R-:W-:Y:S01]  /*16530*/  IMAD.WIDE.U32 R4, R11, 0x1c, R2 ;  /* 0x0000001c0b047825 */ /* 0x001fe200078e0002 */
[----:B------:R-:W-:-:S03]  /*16540*/  IADD3 R6, P2, R2, UR9, RZ ;  /* 0x0000000902067c10 */ /* 0x000fc6000ff5e0ff */
[----:B-1----:R-:W-:Y:S02]  /*16550*/  IMAD R9, R146, UR22, RZ ;  /* 0x0000001692097c24 */ /* 0x002fe4000f8e02ff */
[----:B------:R-:W-:Y:S01]  /*16560*/  IMAD R147, R147, UR22, RZ ;  /* 0x0000001693937c24 */ /* 0x000fe2000f8e02ff */
[----:B------:R-:W-:Y:S01]  /*16570*/  IADD3.X R7, R3, UR17, RZ, P2, !PT ;  /* 0x0000001103077c10 */ /* 0x000fe200097fe4ff */
[----:B------:R-:W-:Y:S02]  /*16580*/  IMAD R11, R148, UR22, RZ ;  /* 0x00000016940b7c24 */ /* 0x000fe4000f8e02ff */
[----:B------:R-:W-:Y:S02]  /*16590*/  VIADD R5, R5, UR8 ;  /* 0x0000000805057c36 */ /* 0x000fe40008000000 */
[----:B------:R-:W-:Y:S01]  /*165a0*/  IMAD R149, R149, UR22, RZ ;  /* 0x0000001695957c24 */ /* 0x000fe2000f8e02ff */
[----:B------:R2:W-:Y:S01]  /*165b0*/  @P5 STG.E desc[UR18][R12.64+0x220], R9 ;  /* 0x000220090c005986 */ /* 0x0005e2000c101912 */
[----:B------:R-:W-:-:S02]  /*165c0*/  IMAD R15, R150, UR22, RZ ;  /* 0x00000016960f7c24 */ /* 0x000fc4000f8e02ff */
[----:B------:R-:W-:Y:S01]  /*165d0*/  IMAD R151, R151, UR22, RZ ;  /* 0x0000001697977c24 */ /* 0x000fe2000f8e02ff */
[----:B------:R2:W-:Y:S04]  /*165e0*/  @P4 STG.E desc[UR18][R2.64+0x220], R147 ;  /* 0x0002209302004986 */ /* 0x0005e8000c101912 */
[----:B------:R2:W-:Y:S04]  /*165f0*/  @P3 STG.E desc[UR18][R4.64+0x200], R11 ;  /* 0x0002000b04003986 */ /* 0x0005e8000c101912 */
[----:B------:R2:W-:Y:S04]  /*16600*/  @P1 STG.E desc[UR18][R6.64+0x200], R149 ;  /* 0x0002009506001986 */ /* 0x0005e8000c101912 */
[----:B------:R2:W-:Y:S04]  /*16610*/  @P6 STG.E desc[UR18][R4.64+0x220], R15 ;  /* 0x0002200f04006986 */ /* 0x0005e8000c101912 */
[----:B------:R2:W-:Y:S02]  /*16620*/  @P0 STG.E desc[UR18][R6.64+0x220], R151 ;  /* 0x0002209706000986 */ /* 0x0005e4000c101912 */
.L_x_410:
[----:B------:R-:W-:Y:S05]  /*16630*/  BSYNC B0 ;  /* 0x0000000000007941 */ /* 0x000fea0003800000 */
.L_x_26:
[----:B0-2---:R-:W2:Y:S04]  /*16640*/  LDL.LU R3, [R1+0x200] ;  /* 0x0002000001037983 */ /* 0x005ea80000300800 */
[----:B------:R-:W2:Y:S01]  /*16650*/  LDL.LU R2, [R1+0x204] ;  /* 0x0002040001027983 */ /* 0x000ea20000300800 */
[----:B------:R-:W-:Y:S01]  /*16660*/  ULDC UR8, c[0x0][0xc] ;  /* 0x0000030000087ab9 */ /* 0x000fe20000000800 */
[----:B------:R-:W-:Y:S01]  /*16670*/  ULDC UR9, c[0x0][0x10] ;  /* 0x0000040000097ab9 */ /* 0x000fe20000000800 */
[----:B------:R-:W2:Y:S01]  /*16680*/  LDC R5, c[0x0][0x14] ;  /* 0x00000500ff057b82 */ /* 0x000ea20000000800 */
[----:B------:R-:W-:Y:S01]  /*16690*/  UIMAD.WIDE.U32 UR8, UR8, UR9, URZ ;  /* 0x00000009080872a5 */ /* 0x000fe2000f8e003f */
[----:B------:R-:W-:Y:S01]  /*166a0*/  PRMT R0, RZ, 0x7610, R0 ;  /* 0x00007610ff007816 */ /* 0x000fe20000000000 */
[----:B------:R-:W-:Y:S01]  /*166b0*/  UMOV UR17, 0xffffffff ;  /* 0xffffffff00117882 */ /* 0x000fe20000000000 */
[----:B------:R-:W-:-:S03]  /*166c0*/  UMOV UR16, 0xffffffff ;  /* 0xffffffff00107882 */ /* 0x000fc60000000000 */
[----:B--2---:R-:W-:-:S04]  /*166d0*/  IMAD.WIDE.U32 R2, R5, UR8, R2 ;  /* 0x0000000805027c25 */ /* 0x004fc8000f8e0002 */
[----:B------:R-:W-:Y:S01]  /*166e0*/  IMAD R5, R5, UR9, RZ ;  /* 0x0000000905057c24 */ /* 0x000fe2000f8e02ff */
[----:B------:R-:W-:Y:S01]  /*166f0*/  ULDC.64 UR8, c[0x0][0x750] ;  /* 0x0001d40000087ab9 */ /* 0x000fe20000000a00 */
[----:B------:R-:W-:Y:S01]  /*16700*/  IMAD.MOV.U32 R6, RZ, RZ, R2 ;  /* 0x000000ffff067224 */ /* 0x000fe200078e0002 */
[----:B------:R-:W-:Y:S01]  /*16710*/  ISETP.GE.U32.AND P0, PT, R2, UR8, PT ;  /* 0x0000000802007c0c */ /* 0x000fe2000bf06070 */
[----:B------:R-:W-:Y:S01]  /*16720*/  UMOV UR8, 0xffffffff ;  /* 0xffffffff00087882 */ /* 0x000fe20000000000 */
[----:B------:R-:W-:-:S04]  /*16730*/  IADD3 R4, R3, R5, RZ ;  /* 0x0000000503047210 */ /* 0x000fc80007ffe0ff */
[----:B------:R-:W-:Y:S01]  /*16740*/  ISETP.GE.U32.AND.EX P0, PT, R4, UR9, PT, P0 ;  /* 0x0000000904007c0c */ /* 0x000fe2000bf06100 */
[----:B------:R0:W-:Y:S04]  /*16750*/  STL [R1+0x200], R4 ;  /* 0x0002000401007387 */ /* 0x0001e80000100800 */
[----:B------:R0:W-:Y:S08]  /*16760*/  STL [R1+0x204], R6 ;  /* 0x0002040601007387 */ /* 0x0001f00000100800 */
[----:B------:R-:W-:Y:S05]  /*16770*/  @P0 BRA `(.L_x_411) ;  /* 0x0000000400880947 */ /* 0x000fea0003800000 */
[----:B------:R-:W2:Y:S01]  /*16780*/  S2UR UR11, SR_CTAID.X ;  /* 0x00000000000b79c3 */ /* 0x000ea20000002500 */
[----:B------:R-:W-:Y:S01]  /*16790*/  ULDC.64 UR16, c[0x0][0x728] ;  /* 0x0001ca0000107ab9 */ /* 0x000fe20000000a00 */
[----:B------:R-:W-:Y:S01]  /*167a0*/  ULDC UR8, c[0x0][0x150] ;  /* 0x0000540000087ab9 */ /* 0x000fe20000000800 */
[----:B------:R-:W-:Y:S01]  /*167b0*/  ISETP.NE.U32.AND P0, PT, RZ, UR16, PT ;  /* 0x00000010ff007c0c */ /* 0x000fe2000bf05070 */
[----:B------:R-:W-:Y:S01]  /*167c0*/  ULDC UR24, c[0x0][0x730] ;  /* 0x0001cc0000187ab9 */ /* 0x000fe20000000800 */
[----:B------:R-:W-:Y:S01]  /*167d0*/  R2UR UR25, R6 ;  /* 0x00000000061972ca */ /* 0x000fe200000e0000 */
[----:B------:R-:W-:Y:S01]  /*167e0*/  ULDC UR27, c[0x0][0x154] ;  /* 0x00005500001b7ab9 */ /* 0x000fe20000000800 */
[----:B------:R-:W-:Y:S01]  /*167f0*/  ISETP.NE.AND.EX P0, PT, RZ, UR17, PT, P0 ;  /* 0x00000011ff007c0c */ /* 0x000fe2000bf05300 */
[----:B------:R-:W0:Y:S01]  /*16800*/  S2UR UR29, SR_CTAID.Y ;  /* 0x00000000001d79c3 */ /* 0x000e220000002600 */
[----:B------:R-:W-:Y:S02]  /*16810*/  R2UR UR26, R4 ;  /* 0x00000000041a72ca */ /* 0x000fe400000e0000 */
[----:B------:R-:W-:-:S02]  /*16820*/  R2UR UR14, R6 ;  /* 0x00000000060e72ca */ /* 0x000fc400000e0000 */
[----:B------:R-:W-:Y:S02]  /*16830*/  R2UR UR15, R4 ;  /* 0x00000000040f72ca */ /* 0x000fe400000e0000 */
[----:B--2---:R-:W-:-:S05]  /*16840*/  I2FP.F32.U32 R0, UR11 ;  /* 0x0000000b00007c45 */ /* 0x004fca0008201000 */
[----:B------:R-:W-:-:S04]  /*16850*/  FMUL R0, R0, UR8 ;  /* 0x0000000800007c20 */ /* 0x000fc80008400000 */
[----:B------:R2:W0:Y:S01]  /*16860*/  F2I.U32.TRUNC.NTZ R2, R0 ;  /* 0x0000000000027305 */ /* 0x000422000020f000 */
        /* <DEDUP_REMOVED lines=13> */
.L_x_412:
[----:B------:R-:W-:Y:S01]  /*16940*/  USHF.R.U64 UR10, UR14, UR24, UR15 ;  /* 0x000000180e0a7299 */ /* 0x000fe2000800120f */
[----:B0-2---:R-:W-:Y:S01]  /*16950*/  I2FP.F32.U32 R0, UR29 ;  /* 0x0000001d00007c45 */ /* 0x005fe20008201000 */
[----:B------:R-:W-:Y:S01]  /*16960*/  USHF.R.U32.HI UR8, URZ, UR24, UR15 ;  /* 0x000000183f087299 */ /* 0x000fe2000801160f */
[----:B------:R-:W-:Y:S01]  /*16970*/  R2UR UR23, R2 ;  /* 0x00000000021772ca */ /* 0x000fe200000e0000 */
[----:B------:R-:W-:Y:S02]  /*16980*/  UIADD3 UR13, UP0, URZ, -UR10, URZ ;  /* 0x8000000a3f0d7290 */ /* 0x000fe4000ff1e03f */
[----:B------:R-:W-:Y:S01]  /*16990*/  FMUL R0, R0, UR27 ;  /* 0x0000001b00007c20 */ /* 0x000fe20008400000 */
[----:B------:R-:W-:Y:S01]  /*169a0*/  ULDC.64 UR16, c[0x0][0x720] ;  /* 0x0001c80000107ab9 */ /* 0x000fe20000000a00 */
[----:B------:R-:W-:Y:S01]  /*169b0*/  UIADD3.X UR8, URZ, ~UR8, URZ, UP0, !UPT ;  /* 0x800000083f087290 */ /* 0x000fe200087fe43f */
[----:B------:R-:W-:Y:S01]  /*169c0*/  UMOV UR14, UR25 ;  /* 0x00000019000e7c82 */ /* 0x000fe20008000000 */
[----:B------:R-:W-:-:S02]  /*169d0*/  UMOV UR15, UR26 ;  /* 0x0000001a000f7c82 */ /* 0x000fc40008000000 */
[----:B------:R-:W-:Y:S01]  /*169e0*/  UIMAD UR8, UR8, UR16, URZ ;  /* 0x00000010080872a4 */ /* 0x000fe2000f8e023f */
[----:B------:R-:W0:Y:S01]  /*169f0*/  F2I.U32.TRUNC.NTZ R0, R0 ;  /* 0x0000000000007305 */ /* 0x000e22000020f000 */
[----:B------:R-:W-:Y:S02]  /*16a00*/  UIMAD.WIDE.U32 UR14, UR13, UR16, UR14 ;  /* 0x000000100d0e72a5 */ /* 0x000fe4000f8e000e */
[----:B------:R-:W-:Y:S01]  /*16a10*/  UIMAD UR13, UR13, UR17, UR8 ;  /* 0x000000110d0d72a4 */ /* 0x000fe2000f8e0208 */
[----:B------:R-:W-:Y:S01]  /*16a20*/  ULDC UR16, c[0x0][0x718] ;  /* 0x0001c60000107ab9 */ /* 0x000fe20000000800 */
[----:B------:R-:W-:Y:S02]  /*16a30*/  ULDC UR31, c[0x0][0x758] ;  /* 0x0001d600001f7ab9 */ /* 0x000fe40000000800 */
[----:B------:R-:W-:Y:S01]  /*16a40*/  UIADD3 UR15, UR15, UR13, URZ ;  /* 0x0000000d0f0f7290 */ /* 0x000fe2000fffe03f */
[----:B------:R-:W-:Y:S01]  /*16a50*/  UMOV UR26, 0xffffffff ;  /* 0xffffffff001a7882 */ /* 0x000fe20000000000 */
[----:B------:R-:W-:Y:S01]  /*16a60*/  ULDC.64 UR8, c[0x0][0x740] ;  /* 0x0001d00000087ab9 */ /* 0x000fe20000000a00 */
[----:B------:R-:W-:Y:S01]  /*16a70*/  USHF.L.U32 UR26, UR26, UR31, URZ ;  /* 0x0000001f1a1a7299 */ /* 0x000fe2000800063f */
[----:B------:R-:W-:Y:S01]  /*16a80*/  ISETP.NE.U32.AND P0, PT, RZ, UR8, PT ;  /* 0x00000008ff007c0c */ /* 0x000fe2000bf05070 */
[----:B------:R-:W-:-:S02]  /*16a90*/  USHF.R.U64 UR27, UR14, UR16, UR15 ;  /* 0x000000100e1b7299 */ /* 0x000fc4000800120f */
[----:B------:R-:W-:Y:S01]  /*16aa0*/  USHF.R.U32.HI UR14, URZ, UR16, UR15 ;  /* 0x000000103f0e7299 */ /* 0x000fe2000801160f */
[----:B0-----:R-:W-:Y:S01]  /*16ab0*/  R2UR UR24, R0 ;  /* 0x00000000001872ca */ /* 0x001fe200000e0000 */
[----:B------:R-:W-:Y:S01]  /*16ac0*/  ULDC UR25, c[0x0][0x708] ;  /* 0x0001c20000197ab9 */ /* 0x000fe20000000800 */
[----:B------:R-:W-:Y:S01]  /*16ad0*/  ULOP3.LUT UR32, URZ, UR26, URZ, 0x33, !UPT ;  /* 0x0000001a3f207292 */ /* 0x000fe2000f8e333f */
[----:B------:R-:W-:Y:S01]  /*16ae0*/  ISETP.NE.AND.EX P0, PT, RZ, UR9, PT, P0 ;  /* 0x00000009ff007c0c */ /* 0x000fe2000bf05300 */
[----:B------:R-:W-:Y:S02]  /*16af0*/  USHF.R.U64 UR26, UR27, UR25, UR14 ;  /* 0x000000191b1a7299 */ /* 0x000fe4000800120e */
[----:B------:R-:W-:Y:S01]  /*16b00*/  USHF.R.U32.HI UR14, URZ, UR25, UR14 ;  /* 0x000000193f0e7299 */ /* 0x000fe2000801160e */
[----:B------:R-:W-:Y:S01]  /*16b10*/  UMOV UR28, 0x1 ;  /* 0x00000001001c7882 */ /* 0x000fe20000000000 */
[----:B------:R-:W-:Y:S02]  /*16b20*/  UIADD3 UR23, -UR23, URZ, URZ ;  /* 0x0000003f17177290 */ /* 0x000fe4000fffe13f */
[----:B------:R-:W-:-:S02]  /*16b30*/  USHF.L.U32 UR35, UR28, UR31, URZ ;  /* 0x0000001f1c237299 */ /* 0x000fc4000800063f */
[----:B------:R-:W-:Y:S01]  /*16b40*/  USHF.R.U64 UR28, UR26, UR31, UR14 ;  /* 0x0000001f1a1c7299 */ /* 0x000fe2000800120e */
[----:B------:R-:W-:Y:S01]  /*16b50*/  ULDC UR17, c[0x0][0x144] ;  /* 0x0000510000117ab9 */ /* 0x000fe20000000800 */
[----:B------:R-:W-:Y:S01]  /*16b60*/  ULDC UR12, c[0x0][0x700] ;  /* 0x0001c000000c7ab9 */ /* 0x000fe20000000800 */
[----:B------:R-:W-:Y:S02]  /*16b70*/  USHF.R.U32.HI UR14, URZ, UR31, UR14 ;  /* 0x0000001f3f0e7299 */ /* 0x000fe4000801160e */
[----:B------:R-:W-:Y:S02]  /*16b80*/  UIMAD UR31, UR17, UR23, UR11 ;  /* 0x00000017111f72a4 */ /* 0x000fe4000f8e020b */
[----:B------:R-:W-:Y:S02]  /*16b90*/  UIADD3 UR13, UR12, -0x1, URZ ;  /* 0xffffffff0c0d7890 */ /* 0x000fe4000fffe03f */
[----:B------:R-:W-:Y:S01]  /*16ba0*/  UIADD3 UR30, -UR24, URZ, URZ ;  /* 0x0000003f181e7290 */ /* 0x000fe2000fffe13f */
[----:B------:R-:W-:Y:S01]  /*16bb0*/  ULDC UR36, c[0x0][0x148] ;  /* 0x0000520000247ab9 */ /* 0x000fe20000000800 */
[----:B------:R-:W-:Y:S01]  /*16bc0*/  ULDC UR33, c[0x0][0x748] ;  /* 0x0001d20000217ab9 */ /* 0x000fe20000000800 */
[----:B------:R-:W-:Y:S01]  /*16bd0*/  ULDC UR34, c[0x0][0x738] ;  /* 0x0001ce0000227ab9 */ /* 0x000fe20000000800 */
        /* <DEDUP_REMOVED lines=14> */
.L_x_413:
[----:B------:R-:W-:Y:S01]  /*16cc0*/  USHF.R.U64 UR8, UR11, UR33, UR14 ;  /* 0x000000210b087299 */ /* 0x000fe2000800120e */
[----:B------:R-:W-:Y:S01]  /*16cd0*/  IMAD.MOV.U32 R0, RZ, RZ, 0x1 ;  /* 0x00000001ff007424 */ /* 0x000fe200078e00ff */
[----:B------:R-:W-:Y:S02]  /*16ce0*/  ULOP3.LUT UR17, UR26, UR32, URZ, 0xc0, !UPT ;  /* 0x000000201a117292 */ /* 0x000fe4000f8ec03f */
[----:B------:R-:W-:Y:S02]  /*16cf0*/  UIADD3 UR9, -UR8, URZ, URZ ;  /* 0x0000003f08097290 */ /* 0x000fe4000fffe13f */
[----:B------:R-:W-:Y:S02]  /*16d00*/  UIMAD UR17, UR35, UR8, UR17 ;  /* 0x00000008231172a4 */ /* 0x000fe4000f8e0211 */
[----:B------:R-:W-:Y:S02]  /*16d10*/  ULOP3.LUT UR13, UR27, UR13, URZ, 0xc0, !UPT ;  /* 0x0000000d1b0d7292 */ /* 0x000fe4000f8ec03f */
[----:B------:R-:W-:-:S02]  /*16d20*/  UIMAD UR8, UR9, UR34, UR28 ;  /* 0x00000022090872a4 */ /* 0x000fc4000f8e021c */
[----:B------:R-:W-:Y:S01]  /*16d30*/  @UP2 UIMAD UR31, UR36, UR30, UR29 ;  /* 0x0000001e241f22a4 */ /* 0x000fe2000f8e021d */
[----:B------:R-:W-:Y:S01]  /*16d40*/  ULDC UR9, c[0x0][0x710] ;  /* 0x0001c40000097ab9 */ /* 0x000fe20000000800 */
[----:B------:R-:W-:Y:S02]  /*16d50*/  UIMAD UR8, UR8, UR12, UR13 ;  /* 0x0000000c080872a4 */ /* 0x000fe4000f8e020d */
[----:B------:R-:W-:-:S04]  /*16d60*/  UIMAD UR17, UR17, UR9, UR31 ;  /* 0x00000009111172a4 */ /* 0x000fc8000f8e021f */
[----:B------:R-:W-:Y:S02]  /*16d70*/  USEL UR16, UR8, UR17, !UP2 ;  /* 0x0000001108107287 */ /* 0x000fe4000d000000 */
[----:B------:R-:W-:-:S03]  /*16d80*/  USEL UR17, UR17, UR8, !UP2 ;  /* 0x0000000811117287 */ /* 0x000fc6000d000000 */
[----:B------:R-:W-:-:S09]  /*16d90*/  UMOV UR8, UR10 ;  /* 0x0000000a00087c82 */ /* 0x000fd20008000000 */
.L_x_411:
[----:B------:R-:W-:-:S13]  /*16da0*/  LOP3.LUT P0, RZ, R0, 0xff, RZ, 0xc0, !PT ;  /* 0x000000ff00ff7812 */ /* 0x000fda000780c0ff */
[----:B------:R-:W-:Y:S05]  /*16db0*/  @P0 BRA `(.L_x_414) ;  /* 0xfffffea400a40947 */ /* 0x000fea000383ffff */
[----:B------:R-:W-:Y:S05]  /*16dc0*/  EXIT ;  /* 0x000000000000794d */ /* 0x000fea0003800000 */
.L_x_8:
[----:B------:R-:W2:Y:S01]  /*16dd0*/  LDL R5, [R1+0x204] ;  /* 0x0002040001057983 */ /* 0x000ea20000100800 */
[----:B------:R-:W-:-:S03]  /*16de0*/  ULDC.64 UR4, c[0x0][0x750] ;  /* 0x0001d40000047ab9 */ /* 0x000fc60000000a00 */
[----:B------:R-:W3:Y:S01]  /*16df0*/  LDL R3, [R1+0x200] ;  /* 0x0002000001037983 */ /* 0x000ee20000100800 */
[----:B------:R-:W-:Y:S01]  /*16e00*/  PRMT R0, RZ, 0x7610, R0 ;  /* 0x00007610ff007816 */ /* 0x000fe20000000000 */
[----:B------:R-:W-:Y:S01]  /*16e10*/  IMAD.MOV.U32 R2, RZ, RZ, -0x1 ;  /* 0xffffffffff027424 */ /* 0x000fe200078e00ff */
[----:B------:R-:W-:Y:S01]  /*16e20*/  MOV R10, 0xffffffff ;  /* 0xffffffff000a7802 */ /* 0x000fe20000000f00 */
[----:B------:R-:W-:Y:S01]  /*16e30*/  IMAD.MOV.U32 R4, RZ, RZ, -0x1 ;  /* 0xffffffffff047424 */ /* 0x000fe200078e00ff */
[----:B--2---:R-:W-:-:S04]  /*16e40*/  ISETP.GE.U32.AND P0, PT, R5, UR4, PT ;  /* 0x0000000405007c0c */ /* 0x004fc8000bf06070 */
[----:B---3--:R-:W-:-:S13]  /*16e50*/  ISETP.GE.U32.AND.EX P0, PT, R3, UR5, PT, P0 ;  /* 0x0000000503007c0c */ /* 0x008fda000bf06100 */
        /* <DEDUP_REMOVED lines=21> */
.L_x_416:
[----:B------:R-:W-:Y:S01]  /*16fb0*/  USHF.R.U64 UR4, UR14, UR19, UR15 ;  /* 0x000000130e047299 */ /* 0x000fe2000800120f */
[----:B------:R-:W-:Y:S01]  /*16fc0*/  R2UR UR13, R3 ;  /* 0x00000000030d72ca */ /* 0x000fe200000e0000 */
[----:B------:R-:W-:Y:S02]  /*16fd0*/  USHF.R.U32.HI UR5, URZ, UR19, UR15 ;  /* 0x000000133f057299 */ /* 0x000fe4000801160f */
[----:B------:R-:W-:Y:S01]  /*16fe0*/  UIADD3 UR14, UP0, URZ, -UR4, URZ ;  /* 0x800000043f0e7290 */ /* 0x000fe2000ff1e03f */
[----:B------:R-:W-:Y:S01]  /*16ff0*/  ULDC.64 UR16, c[0x0][0x720] ;  /* 0x0001c80000107ab9 */ /* 0x000fe20000000a00 */
[----:B------:R-:W-:Y:S02]  /*17000*/  UMOV UR12, UR20 ;  /* 0x00000014000c7c82 */ /* 0x000fe40008000000 */
[----:B------:R-:W-:Y:S02]  /*17010*/  UIADD3.X UR5, URZ, ~UR5, URZ, UP0, !UPT ;  /* 0x800000053f057290 */ /* 0x000fe400087fe43f */
[----:B------:R-:W-:-:S02]  /*17020*/  @UP2 UIMAD UR7, UR11, UR10, UR9 ;  /* 0x0000000a0b0722a4 */ /* 0x000fc4000f8e0209 */
[----:B------:R-:W-:Y:S02]  /*17030*/  UIMAD UR5, UR5, UR16, URZ ;  /* 0x00000010050572a4 */ /* 0x000fe4000f8e023f */
[----:B------:R-:W-:Y:S02]  /*17040*/  UIMAD.WIDE.U32 UR12, UR14, UR16, UR12 ;  /* 0x000000100e0c72a5 */ /* 0x000fe4000f8e000c */
[----:B------:R-:W-:Y:S01]  /*17050*/  UIMAD UR5, UR14, UR17, UR5 ;  /* 0x000000110e0572a4 */ /* 0x000fe2000f8e0205 */
[----:B------:R-:W-:Y:S02]  /*17060*/  ULDC.64 UR10, c[0x0][0x740] ;  /* 0x0001d000000a7ab9 */ /* 0x000fe40000000a00 */
[----:B------:R-:W-:Y:S01]  /*17070*/  ULDC UR14, c[0x0][0x718] ;  /* 0x0001c600000e7ab9 */ /* 0x000fe20000000800 */
[----:B------:R-:W-:Y:S01]  /*17080*/  UIADD3 UR5, UR13, UR5, URZ ;  /* 0x000000050d057290 */ /* 0x000fe2000fffe03f */
[----:B------:R-:W-:Y:S01]  /*17090*/  ISETP.NE.U32.AND P0, PT, RZ, UR10, PT ;  /* 0x0000000aff007c0c */ /* 0x000fe2000bf05070 */
[----:B------:R-:W-:Y:S01]  /*170a0*/  ULDC UR15, c[0x0][0x708] ;  /* 0x0001c200000f7ab9 */ /* 0x000fe20000000800 */
[----:B------:R-:W-:Y:S01]  /*170b0*/  ULDC UR23, c[0x0][0x758] ;  /* 0x0001d60000177ab9 */ /* 0x000fe20000000800 */
[----:B------:R-:W-:Y:S01]  /*170c0*/  USHF.R.U64 UR18, UR12, UR14, UR5 ;  /* 0x0000000e0c127299 */ /* 0x000fe20008001205 */
[----:B------:R-:W-:Y:S01]  /*170d0*/  ISETP.NE.AND.EX P0, PT, RZ, UR11, PT, P0 ;  /* 0x0000000bff007c0c */ /* 0x000fe2000bf05300 */
[----:B------:R-:W-:Y:S01]  /*170e0*/  USHF.R.U32.HI UR5, URZ, UR14, UR5 ;  /* 0x0000000e3f057299 */ /* 0x000fe20008011605 */
[----:B------:R-:W-:Y:S01]  /*170f0*/  UMOV UR9, 0xffffffff ;  /* 0xffffffff00097882 */ /* 0x000fe20000000000 */
[----:B------:R-:W-:-:S02]  /*17100*/  ULDC UR21, c[0x0][0x700] ;  /* 0x0001c00000157ab9 */ /* 0x000fc40000000800 */
[----:B------:R-:W-:Y:S02]  /*17110*/  USHF.R.U64 UR19, UR18, UR15, UR5 ;  /* 0x0000000f12137299 */ /* 0x000fe40008001205 */
[----:B------:R-:W-:Y:S02]  /*17120*/  USHF.R.U32.HI UR5, URZ, UR15, UR5 ;  /* 0x0000000f3f057299 */ /* 0x000fe40008011605 */
[----:B------:R-:W-:Y:S02]  /*17130*/  USHF.L.U32 UR12, UR9, UR23, URZ ;  /* 0x00000017090c7299 */ /* 0x000fe4000800063f */
[----:B------:R-:W-:Y:S02]  /*17140*/  USHF.R.U64 UR20, UR19, UR23, UR5 ;  /* 0x0000001713147299 */ /* 0x000fe40008001205 */
[----:B------:R-:W-:Y:S02]  /*17150*/  USHF.R.U32.HI UR9, URZ, UR23, UR5 ;  /* 0x000000173f097299 */ /* 0x000fe40008011605 */
[----:B------:R-:W-:-:S02]  /*17160*/  UIADD3 UR22, UR21, -0x1, URZ ;  /* 0xffffffff15167890 */ /* 0x000fc4000fffe03f */
        /* <DEDUP_REMOVED lines=18> */
.L_x_417:
[----:B------:R-:W-:Y:S01]  /*17290*/  USHF.R.U64 UR9, UR5, UR24, UR9 ;  /* 0x0000001805097299 */ /* 0x000fe20008001209 */
[----:B------:R-:W-:Y:S01]  /*172a0*/  IMAD.MOV.U32 R0, RZ, RZ, 0x1 ;  /* 0x00000001ff007424 */ /* 0x000fe200078e00ff */
[----:B------:R-:W-:Y:S01]  /*172b0*/  USHF.L.U32 UR26, UR26, UR23, URZ ;  /* 0x000000171a1a7299 */ /* 0x000fe2000800063f */
[----:B------:R-:W-:Y:S01]  /*172c0*/  IMAD.U32 R10, RZ, RZ, UR4 ;  /* 0x00000004ff0a7e24 */ /* 0x000fe2000f8e00ff */
[----:B------:R-:W-:Y:S02]  /*172d0*/  ULOP3.LUT UR5, UR19, UR27, URZ, 0xc0, !UPT ;  /* 0x0000001b13057292 */ /* 0x000fe4000f8ec03f */
[----:B------:R-:W-:Y:S02]  /*172e0*/  UIADD3 UR10, -UR9, URZ, URZ ;  /* 0x0000003f090a7290 */ /* 0x000fe4000fffe13f */
[----:B------:R-:W-:Y:S02]  /*172f0*/  UIMAD UR9, UR26, UR9, UR5 ;  /* 0x000000091a0972a4 */ /* 0x000fe4000f8e0205 */
[----:B------:R-:W-:-:S02]  /*17300*/  ULOP3.LUT UR18, UR18, UR22, URZ, 0xc0, !UPT ;  /* 0x0000001612127292 */ /* 0x000fc4000f8ec03f */
[----:B------:R-:W-:-:S03]  /*17310*/  UIMAD UR5, UR10, UR25, UR20 ;  /* 0x000000190a0572a4 */ /* 0x000fc6000f8e0214 */
[----:B------:R-:W-:Y:S01]  /*17320*/  ULDC UR10, c[0x0][0x710] ;  /* 0x0001c400000a7ab9 */ /* 0x000fe20000000800 */
[----:B------:R-:W-:Y:S02]  /*17330*/  UIMAD UR5, UR5, UR21, UR18 ;  /* 0x00000015050572a4 */ /* 0x000fe4000f8e0212 */
[----:B------:R-:W-:-:S04]  /*17340*/  UIMAD UR7, UR9, UR10, UR7 ;  /* 0x0000000a090772a4 */ /* 0x000fc8000f8e0207 */
[----:B------:R-:W-:Y:S02]  /*17350*/  USEL UR9, UR5, UR7, !UP2 ;  /* 0x0000000705097287 */ /* 0x000fe4000d000000 */
[----:B------:R-:W-:-:S04]  /*17360*/  USEL UR7, UR7, UR5, !UP2 ;  /* 0x0000000507077287 */ /* 0x000fc8000d000000 */
[----:B------:R-:W-:Y:S02]  /*17370*/  IMAD.U32 R4, RZ, RZ, UR9 ;  /* 0x00000009ff047e24 */ /* 0x000fe4000f8e00ff */
[----:B------:R-:W-:-:S07]  /*17380*/  IMAD.U32 R2, RZ, RZ, UR7 ;  /* 0x00000007ff027e24 */ /* 0x000fce000f8e00ff */
.L_x_415:
[----:B------:R-:W-:-:S08]  /*17390*/  NOP ;  /* 0x0000000000007918 */ /* 0x000fd00000000000 */
[----:B0-----:R-:W0:-:S00]  /*173a0*/  USETMAXREG.DEALLOC.CTAPOOL 0x18 ;  /* 0x00000018000079c8 */ /* 0x001e0000080e0500 */
[----:B------:R-:W-:-:S13]  /*173b0*/  ISETP.NE.AND P0, PT, RZ, UR8, PT ;  /* 0x00000008ff007c0c */ /* 0x000fda000bf05270 */
[----:B------:R-:W-:Y:S05]  /*173c0*/  @P0 EXIT ;  /* 0x000000000000094d */ /* 0x000fea0003800000 */
[----:B0-----:R-:W-:Y:S01]  /*173d0*/  LOP3.LUT P0, RZ, R0, 0xff, RZ, 0xc0, !PT ;  /* 0x000000ff00ff7812 */ /* 0x001fe2000780c0ff */
[----:B------:R-:W-:Y:S01]  /*173e0*/  IMAD.MOV.U32 R6, RZ, RZ, RZ ;  /* 0x000000ffff067224 */ /* 0x000fe200078e00ff */
[----:B------:R-:W-:-:S11]  /*173f0*/  MOV R0, 0x1 ;  /* 0x0000000100007802 */ /* 0x000fd60000000f00 */
[----:B------:R-:W-:Y:S05]  /*17400*/  @!P0 BRA `(.L_x_418) ;  /* 0x0000000c00988947 */ /* 0x000fea0003800000 */
[----:B------:R-:W0:Y:S01]  /*17410*/  S2R R0, SR_CgaCtaId ;  /* 0x0000000000007919 */ /* 0x000e220000008800 */
[----:B------:R-:W-:Y:S01]  /*17420*/  ULDC UR4, c[0x0][0x28c] ;  /* 0x0000a30000047ab9 */ /* 0x000fe20000000800 */
[----:B------:R-:W-:Y:S01]  /*17430*/  ULDC UR5, c[0x0][0x700] ;  /* 0x0001c00000057ab9 */ /* 0x000fe20000000800 */
[----:B------:R-:W-:Y:S01]  /*17440*/  UIADD3 UR11, UR4, 0x3f, URZ ;  /* 0x0000003f040b7890 */ /* 0x000fe2000fffe03f */
[----:B------:R-:W-:Y:S01]  /*17450*/  BSSY B0, `(.L_x_418) ;  /* 0x00000e1000007945 */ /* 0x000fe20003800000 */
[----:B------:R-:W-:Y:S01]  /*17460*/  ULDC UR7, c[0x0][0x758] ;  /* 0x0001d60000077ab9 */ /* 0x000fe20000000800 */
[----:B------:R-:W-:Y:S01]  /*17470*/  UMOV UR9, 0xffffffff ;  /* 0xffffffff00097882 */ /* 0x000fe20000000000 */
[----:B------:R-:W-:Y:S01]  /*17480*/  UMOV UR12, 0x1 ;  /* 0x00000001000c7882 */ /* 0x000fe20000000000 */
[----:B------:R-:W-:Y:S01]  /*17490*/  UIADD3 UR4, UR5, -0x1, URZ ;  /* 0xffffffff05047890 */ /* 0x000fe2000fffe03f */
[----:B------:R-:W-:Y:S01]  /*174a0*/  IMAD.MOV.U32 R9, RZ, RZ, 0x1 ;  /* 0x00000001ff097424 */ /* 0x000fe200078e00ff */
[----:B------:R-:W-:Y:S01]  /*174b0*/  USHF.L.U32 UR10, UR9, UR7, URZ ;  /* 0x00000007090a7299 */ /* 0x000fe2000800063f */
[----:B------:R-:W-:Y:S01]  /*174c0*/  IMAD.MOV.U32 R6, RZ, RZ, RZ ;  /* 0x000000ffff067224 */ /* 0x000fe200078e00ff */
[----:B------:R-:W-:-:S02]  /*174d0*/  USHF.L.U32 UR5, UR12, UR7, URZ ;  /* 0x000000070c057299 */ /* 0x000fc4000800063f */
[----:B------:R-:W-:Y:S01]  /*174e0*/  USHF.R.S32.HI UR12, URZ, 0x1f, UR11 ;  /* 0x0000001f3f0c7899 */ /* 0x000fe2000801140b */
[----:B------:R-:W-:Y:S01]  /*174f0*/  ULDC UR8, c[0x0][0xc] ;  /* 0x0000030000087ab9 */ /* 0x000fe20000000800 */
[----:B------:R-:W-:Y:S02]  /*17500*/  ULDC UR9, c[0x0][0x10] ;  /* 0x0000040000097ab9 */ /* 0x000fe40000000800 */
[----:B------:R-:W-:Y:S02]  /*17510*/  ULEA.HI UR12, UR12, UR11, URZ, 0x6 ;  /* 0x0000000b0c0c7291 */ /* 0x000fe4000f8f303f */
[----:B------:R-:W-:Y:S02]  /*17520*/  UIMAD.WIDE.U32 UR8, UR8, UR9, URZ ;  /* 0x00000009080872a5 */ /* 0x000fe4000f8e003f */
[----:B------:R-:W-:Y:S02]  /*17530*/  ULOP3.LUT UR7, URZ, UR10, URZ, 0x33, !UPT ;  /* 0x0000000a3f077292 */ /* 0x000fe4000f8e333f */
[----:B------:R-:W-:Y:S01]  /*17540*/  USHF.R.S32.HI UR13, URZ, 0x6, UR12 ;  /* 0x000000063f0d7899 */ /* 0x000fe2000801140c */
[----:B------:R-:W-:Y:S01]  /*17550*/  ULDC UR10, c[0x0][0x14] ;  /* 0x00000500000a7ab9 */ /* 0x000fe20000000800 */
[----:B------:R-:W-:-:S02]  /*17560*/  ULOP3.LUT UR21, UR6, 0x2, URZ, 0xfc, !UPT ;  /* 0x0000000206157892 */ /* 0x000fc4000f8efc3f */
[----:B------:R-:W-:Y:S02]  /*17570*/  UIMAD.WIDE.U32 UR34, UR8, UR10, URZ ;  /* 0x0000000a082272a5 */ /* 0x000fe4000f8e003f */
[----:B------:R-:W-:Y:S01]  /*17580*/  UIMAD UR14, UR9, UR10, URZ ;  /* 0x0000000a090e72a4 */ /* 0x000fe2000f8e023f */
[C---:B0-----:R-:W-:Y:S01]  /*17590*/  IMAD.SHL.U32 R15, R0.reuse, 0x80, RZ ;  /* 0x00000080000f7824 */ /* 0x041fe200078e00ff */
[----:B------:R-:W-:Y:S01]  /*175a0*/  UIADD3 UR29, UR13, 0x1, URZ ;  /* 0x000000010d1d7890 */ /* 0x000fe2000fffe03f */
[----:B------:R-:W-:Y:S01]  /*175b0*/  IMAD.SHL.U32 R0, R0, 0x2000, RZ ;  /* 0x0000200000007824 */ /* 0x000fe200078e00ff */
[----:B------:R-:W-:Y:S02]  /*175c0*/  UIADD3 UR14, UR35, UR14, URZ ;  /* 0x0000000e230e7290 */ /* 0x000fe4000fffe03f */
[----:B------:R-:W-:Y:S01]  /*175d0*/  LOP3.LUT R15, R15, 0x80, RZ, 0xc0, !PT ;  /* 0x000000800f0f7812 */ /* 0x000fe200078ec0ff */
[----:B------:R-:W-:Y:S01]  /*175e0*/  ULDC.64 UR36, c[0x0][0x198] ;  /* 0x0000660000247ab9 */ /* 0x000fe20000000a00 */
[----:B------:R-:W-:-:S04]  /*175f0*/  LOP3.LUT R0, R0, 0x2000, RZ, 0xc0, !PT ;  /* 0x0000200000007812 */ /* 0x000fc800078ec0ff */
[----:B------:R-:W-:Y:S02]  /*17600*/  LOP3.LUT R7, R0, 0x10180, RZ, 0xfc, !PT ;  /* 0x0001018000077812 */ /* 0x000fe400078efcff */
[----:B------:R-:W-:-:S07]  /*17610*/  MOV R0, 0x1 ;  /* 0x0000000100007802 */ /* 0x000fce0000000f00 */
.L_x_429:
[----:B------:R-:W-:-:S03]  /*17620*/  UMOV UR8, 0xffffffff ;  /* 0xffffffff00087882 */ /* 0x000fc60000000000 */
[----:B------:R-:W-:Y:S05]  /*17630*/  BRA.DIV UR8, `(.L_x_419) ;  /* 0x0000001208787947 */ /* 0x000fea000b800000 */
[----:B------:R-:W-:-:S13]  /*17640*/  ELECT P0, URZ, PT ;  /* 0x00000000003f782f */ /* 0x000fda0003800000 */
.L_x_444:
[----:B------:R-:W0:Y:S01]  /*17650*/  LDC R3, c[0x0][0x28c] ;  /* 0x0000a300ff037b82 */ /* 0x000e220000000800 */
[----:B------:R-:W-:Y:S01]  /*17660*/  BSSY B1, `(.L_x_420) ;  /* 0x0000047000017945 */ /* 0x000fe20003800000 */
[----:B0-----:R-:W-:-:S13]  /*17670*/  ISETP.LT.OR P0, PT, R3, 0x1, !P0 ;  /* 0x000000010300780c */ /* 0x001fda0004701670 */
[----:B------:R-:W-:Y:S05]  /*17680*/  @P0 BRA `(.L_x_421) ;  /* 0x0000000400100947 */ /* 0x000fea0003800000 */
[----:B------:R-:W-:Y:S01]  /*17690*/  IMAD R3, R4, 0x100, R15 ;  /* 0x0000010004037824 */ /* 0x000fe200078e020f */
[----:B------:R-:W-:Y:S01]  /*176a0*/  CS2R R12, SRZ ;  /* 0x00000000000c7805 */ /* 0x000fe2000001ff00 */
[----:B------:R-:W-:Y:S01]  /*176b0*/  IMAD.SHL.U32 R2, R2, 0x100, RZ ;  /* 0x0000010002027824 */ /* 0x000fe200078e00ff */
[----:B------:R-:W-:Y:S01]  /*176c0*/  MOV R4, R0 ;  /* 0x0000000000047202 */ /* 0x000fe20000000f00 */
[----:B------:R-:W-:Y:S02]  /*176d0*/  IMAD.U32 R14, RZ, RZ, UR29 ;  /* 0x0000001dff0e7e24 */ /* 0x000fe4000f8e00ff */
[----:B------:R-:W-:Y:S02]  /*176e0*/  IMAD.MOV.U32 R8, RZ, RZ, R6 ;  /* 0x000000ffff087224 */ /* 0x000fe400078e0006 */
[----:B------:R-:W-:-:S07]  /*176f0*/  IMAD.MOV.U32 R16, RZ, RZ, RZ ;  /* 0x000000ffff107224 */ /* 0x000fce00078e00ff */
.L_x_424:
[----:B------:R-:W0:Y:S01]  /*17700*/  S2R R18, SR_CgaCtaId ;  /* 0x0000000000127919 */ /* 0x000e220000008800 */
[----:B------:R-:W-:Y:S02]  /*17710*/  MOV R5, 0x400 ;  /* 0x0000040000057802 */ /* 0x000fe40000000f00 */
[----:B------:R-:W-:Y:S02]  /*17720*/  SHF.L.U32 R11, R4, 0x1f, RZ ;  /* 0x0000001f040b7819 */ /* 0x000fe400000006ff */
[----:B0-----:R-:W-:-:S05]  /*17730*/  LEA R5, R18, R5, 0x18 ;  /* 0x0000000512057211 */ /* 0x001fca00078ec0ff */
[----:B------:R-:W-:-:S04]  /*17740*/  IMAD R18, R8, 0x8, R5 ;  /* 0x0000000808127824 */ /* 0x000fc800078e0205 */
[----:B------:R-:W0:Y:S02]  /*17750*/  SYNCS.PHASECHK.TRANS64.TRYWAIT P0, [R18+URZ+0x40], R11 ;  /* 0x0000400b120075a7 */ /* 0x000e24000800017f */
[----:B0-----:R-:W-:Y:S05]  /*17760*/  @!P0 BRA `(.L_x_422) ;  /* 0x00000010004c8947 */ /* 0x001fea0003800000 */
.L_x_445:
[----:B------:R-:W1:Y:S01]  /*17770*/  S2R R17, SR_TID.X ;  /* 0x0000000000117919 */ /* 0x000e620000002100 */
[----:B------:R-:W-:-:S04]  /*17780*/  UPRMT UR8, UR21, 0x9910, URZ ;  /* 0x0000991015087896 */ /* 0x000fc8000800003f */
[----:B------:R-:W-:Y:S01]  /*17790*/  UISETP.NE.AND UP0, UPT, UR8, 0x2, UPT ;  /* 0x000000020800788c */ /* 0x000fe2000bf05270 */
[----:B-1----:R-:W-:-:S13]  /*177a0*/  LOP3.LUT P0, RZ, R17, 0x7f, RZ, 0xc0, !PT ;  /* 0x0000007f11ff7812 */ /* 0x002fda000780c0ff */
[----:B0-----:R-:W0:Y:S02]  /*177b0*/  @!P0 LDC R11, c[0x0][0x640] ;  /* 0x00019000ff0b8b82 */ /* 0x001e240000000800 */
[----:B0-----:R0:W-:Y:S01]  /*177c0*/  @!P0 SYNCS.ARRIVE.TRANS64 RZ, [R18+URZ], R11 ;  /* 0x0000000b12ff89a7 */ /* 0x0011e2000800003f */
[----:B------:R-:W-:-:S13]  /*177d0*/  PLOP3.LUT P0, PT, PT, PT, UP0, 0x80, 0x0 ;  /* 0x000000000000781c */ /* 0x000fda0003f0f008 */
[----:B0-----:R-:W-:Y:S05]  /*177e0*/  @P0 BRA `(.L_x_423) ;  /* 0x0000000000040947 */ /* 0x001fea0003800000 */
[----:B------:R-:W-:Y:S01]  /*177f0*/  BPT.TRAP 0x1 ;  /* 0x000000040000795c */ /* 0x000fe20000300000 */
.L_x_423:
[----:B------:R-:W-:Y:S01]  /*17800*/  IMAD R11, R8, 0x2000, R5 ;  /* 0x00002000080b7824 */ /* 0x000fe200078e0205 */
[----:B------:R-:W-:Y:S01]  /*17810*/  R2UR UR15, R5 ;  /* 0x00000000050f72ca */ /* 0x000fe200000e0000 */
[----:B------:R-:W-:Y:S01]  /*17820*/  VIADD R14, R14, 0xffffffff ;  /* 0xffffffff0e0e7836 */ /* 0x000fe20000000000 */
[----:B------:R-:W-:Y:S01]  /*17830*/  R2UR UR17, R18 ;  /* 0x00000000121172ca */ /* 0x000fe200000e0000 */
[----:B------:R-:W-:Y:S01]  /*17840*/  UIADD3 UR22, UP0, UR36, 0xf0, URZ ;  /* 0x000000f024167890 */ /* 0x000fe2000ff1e03f */
[----:B------:R-:W-:Y:S01]  /*17850*/  R2UR UR16, R11 ;  /* 0x000000000b1072ca */ /* 0x000fe200000e0000 */
[----:B------:R-:W-:Y:S01]  /*17860*/  UIADD3 UR30, UP1, UR36, 0x1f0, URZ ;  /* 0x000001f0241e7890 */ /* 0x000fe2000ff3e03f */
[C---:B------:R-:W-:Y:S01]  /*17870*/  LEA R11, R8.reuse, R5, 0xb ;  /* 0x00000005080b7211 */ /* 0x040fe200078e58ff */
[----:B------:R-:W-:Y:S01]  /*17880*/  IMAD R5, R8, 0x4000, R7 ;  /* 0x0000400008057824 */ /* 0x000fe200078e0207 */
[----:B------:R-:W-:Y:S01]  /*17890*/  R2UR UR20, R10 ;  /* 0x000000000a1472ca */ /* 0x000fe200000e0000 */
[----:B------:R-:W-:Y:S01]  /*178a0*/  UIADD3 UR38, UP2, UR36, 0x2f0, URZ ;  /* 0x000002f024267890 */ /* 0x000fe2000ff5e03f */
[----:B------:R-:W-:Y:S01]  /*178b0*/  R2UR UR8, R11 ;  /* 0x000000000b0872ca */ /* 0x000fe200000e0000 */
[----:B------:R-:W-:Y:S01]  /*178c0*/  UIADD3.X UR23, URZ, UR37, URZ, UP0, !UPT ;  /* 0x000000253f177290 */ /* 0x000fe200087fe43f */
[----:B------:R-:W-:Y:S01]  /*178d0*/  R2UR UR24, R5 ;  /* 0x00000000051872ca */ /* 0x000fe200000e0000 */
[----:B------:R-:W-:Y:S01]  /*178e0*/  UIADD3.X UR31, URZ, UR37, URZ, UP1, !UPT ;  /* 0x000000253f1f7290 */ /* 0x000fe20008ffe43f */
[----:B------:R-:W-:Y:S01]  /*178f0*/  R2UR UR19, R2 ;  /* 0x00000000021372ca */ /* 0x000fe200000e0000 */
[----:B------:R-:W-:Y:S01]  /*17900*/  VIADD R8, R8, 0x1 ;  /* 0x0000000108087836 */ /* 0x000fe20000000000 */
[----:B------:R-:W-:Y:S01]  /*17910*/  R2UR UR18, R13 ;  /* 0x000000000d1272ca */ /* 0x000fe200000e0000 */
[----:B------:R-:W-:Y:S01]  /*17920*/  UIADD3 UR16, UR16, 0x180, URZ ;  /* 0x0000018010107890 */ /* 0x000fe2000fffe03f */
[----:B------:R-:W-:Y:S01]  /*17930*/  R2UR UR11, R16 ;  /* 0x00000000100b72ca */ /* 0x000fe200000e0000 */
[----:B------:R-:W-:Y:S01]  /*17940*/  UIADD3.X UR39, URZ, UR37, URZ, UP2, !UPT ;  /* 0x000000253f277290 */ /* 0x000fe200097fe43f */
[----:B------:R-:W-:Y:S01]  /*17950*/  R2UR UR26, R12 ;  /* 0x000000000c1a72ca */ /* 0x000fe200000e0000 */
[----:B------:R-:W-:Y:S01]  /*17960*/  UMOV UR32, 0x0 ;  /* 0x0000000000207882 */ /* 0x000fe20000000000 */
[----:B------:R-:W-:Y:S01]  /*17970*/  R2UR UR27, R3 ;  /* 0x00000000031b72ca */ /* 0x000fe200000e0000 */
[----:B------:R-:W-:Y:S01]  /*17980*/  UIADD3 UR8, UR8, 0x30180, URZ ;  /* 0x0003018008087890 */ /* 0x000fe2000fffe03f */
[----:B------:R-:W-:Y:S01]  /*17990*/  ISETP.GT.AND P1, PT, R14, 0x1, PT ;  /* 0x000000010e00780c */ /* 0x000fe20003f24270 */
[----:B------:R-:W-:Y:S01]  /*179a0*/  UIADD3 UR24, UR15, UR24, URZ ;  /* 0x000000180f187290 */ /* 0x000fe2000fffe03f */
[----:B------:R-:W-:Y:S01]  /*179b0*/  ISETP.NE.AND P0, PT, R8, 0x8, PT ;  /* 0x000000080800780c */ /* 0x000fe20003f05270 */
[----:B------:R-:W-:Y:S01]  /*179c0*/  UMOV UR33, 0x10000000 ;  /* 0x1000000000217882 */ /* 0x000fe20000000000 */
[----:B------:R-:W-:Y:S01]  /*179d0*/  UMOV UR9, UR17 ;  /* 0x0000001100097c82 */ /* 0x000fe20008000000 */
[----:B------:R-:W-:Y:S01]  /*179e0*/  UMOV UR12, UR20 ;  /* 0x00000014000c7c82 */ /* 0x000fe20008000000 */
[----:B------:R-:W-:Y:S01]  /*179f0*/  UMOV UR10, UR19 ;  /* 0x00000013000a7c82 */ /* 0x000fe20008000000 */
[----:B------:R0:W-:Y:S01]  /*17a00*/  UTMALDG.3D [UR16], [UR22], desc[UR32] ;  /* 0x00002010160075b4 */ /* 0x0001e20008011000 */
[----:B------:R-:W-:Y:S01]  /*17a10*/  UMOV UR15, 0x30000 ;  /* 0x00030000000f7882 */ /* 0x000fe20000000000 */
[----:B------:R-:W-:Y:S01]  /*17a20*/  UMOV UR25, UR17 ;  /* 0x0000001100197c82 */ /* 0x000fe20008000000 */
[----:B------:R-:W-:Y:S01]  /*17a30*/  UMOV UR28, UR20 ;  /* 0x00000014001c7c82 */ /* 0x000fe20008000000 */
[----:B------:R-:W-:Y:S01]  /*17a40*/  SEL R5, RZ, 0x1, P0 ;  /* 0x00000001ff057807 */ /* 0x000fe20000000000 */
[----:B------:R-:W-:Y:S01]  /*17a50*/  VIADD R16, R16, 0x1 ;  /* 0x0000000110107836 */ /* 0x000fe20000000000 */
[----:B------:R-:W-:Y:S01]  /*17a60*/  IADD3 R13, R13, 0x20, RZ ;  /* 0x000000200d0d7810 */ /* 0x000fe20007ffe0ff */
[----:B------:R-:W-:Y:S01]  /*17a70*/  VIADD R12, R12, 0x40 ;  /* 0x000000400c0c7836 */ /* 0x000fe20000000000 */
[----:B------:R0:W-:Y:S01]  /*17a80*/  UTMALDG.3D [UR8], [UR30], desc[UR32] ;  /* 0x000020081e0075b4 */ /* 0x0001e20008011000 */
[----:B------:R-:W-:-:S02]  /*17a90*/  LOP3.LUT R4, R4, R5, RZ, 0x3c, !PT ;  /* 0x0000000504047212 */ /* 0x000fc400078e3cff */
[----:B------:R-:W-:Y:S01]  /*17aa0*/  SEL R8, R8, RZ, P0 ;  /* 0x000000ff08087207 */ /* 0x000fe20000000000 */
[----:B------:R0:W-:Y:S02]  /*17ab0*/  UTMALDG.3D.MULTICAST [UR24], [UR38], UR15, desc[UR32] ;  /* 0x00002018260073b4 */ /* 0x0001e4000801180f */
[----:B0-----:R-:W-:Y:S05]  /*17ac0*/  @P1 BRA `(.L_x_424) ;  /* 0xfffffffc000c1947 */ /* 0x001fea000383ffff */
.L_x_421:
[----:B------:R-:W-:Y:S05]  /*17ad0*/  BSYNC B1 ;  /* 0x0000000000017941 */ /* 0x000fea0003800000 */
.L_x_420:
[----:B------:R-:W2:Y:S01]  /*17ae0*/  LDL.LU R18, [R1+0x200] ;  /* 0x0002000001127983 */ /* 0x000ea20000300800 */
[----:B------:R-:W-:Y:S01]  /*17af0*/  LOP3.LUT P3, RZ, R9, 0xff, RZ, 0xc0, !PT ;  /* 0x000000ff09ff7812 */ /* 0x000fe2000786c0ff */
[----:B------:R-:W-:Y:S01]  /*17b00*/  VIADD R6, R6, UR13 ;  /* 0x0000000d06067c36 */ /* 0x000fe20008000000 */
[----:B------:R-:W-:Y:S01]  /*17b10*/  ULDC.64 UR8, c[0x0][0x750] ;  /* 0x0001d40000087ab9 */ /* 0x000fe20000000a00 */
[----:B------:R-:W3:Y:S01]  /*17b20*/  LDL.LU R17, [R1+0x204] ;  /* 0x0002040001117983 */ /* 0x000ee20000300800 */
[----:B------:R-:W-:Y:S01]  /*17b30*/  BSSY B1, `(.L_x_425) ;  /* 0x0000070000017945 */ /* 0x000fe20003800000 */
[----:B------:R-:W-:Y:S01]  /*17b40*/  MOV R4, 0xffffffff ;  /* 0xffffffff00047802 */ /* 0x000fe20000000f00 */
[----:B------:R-:W-:Y:S01]  /*17b50*/  IMAD.MOV.U32 R10, RZ, RZ, -0x1 ;  /* 0xffffffffff0a7424 */ /* 0x000fe200078e00ff */
[----:B------:R-:W-:Y:S02]  /*17b60*/  SHF.R.U32.HI R2, RZ, 0x3, R6 ;  /* 0x00000003ff027819 */ /* 0x000fe40000011606 */
[----:B------:R-:W-:-:S02]  /*17b70*/  ISETP.GT.U32.AND P0, PT, R6, 0x7, PT ;  /* 0x000000070600780c */ /* 0x000fc40003f04070 */
[----:B------:R-:W-:Y:S02]  /*17b80*/  LOP3.LUT R2, R2, 0x1, RZ, 0xc0, !PT ;  /* 0x0000000102027812 */ /* 0x000fe400078ec0ff */
[----:B------:R-:W0:Y:S01]  /*17b90*/  @P3 S2R R3, SR_CgaCtaId ;  /* 0x0000000000033919 */ /* 0x000e220000008800 */
[----:B------:R-:W-:Y:S02]  /*17ba0*/  LOP3.LUT R6, R6, 0x7, RZ, 0xc0, !PT ;  /* 0x0000000706067812 */ /* 0x000fe400078ec0ff */
[----:B------:R-:W-:Y:S02]  /*17bb0*/  ISETP.NE.U32.AND P1, PT, R2, 0x1, PT ;  /* 0x000000010200780c */ /* 0x000fe40003f25070 */
[----:B------:R-:W-:Y:S02]  /*17bc0*/  @P3 MOV R2, 0x400 ;  /* 0x0000040000023802 */ /* 0x000fe40000000f00 */
[----:B------:R-:W-:Y:S02]  /*17bd0*/  PRMT R9, RZ, 0x7610, R9 ;  /* 0x00007610ff097816 */ /* 0x000fe40000000009 */
[----:B0-----:R-:W-:Y:S01]  /*17be0*/  @P3 LEA R2, R3, R2, 0x18 ;  /* 0x0000000203023211 */ /* 0x001fe200078ec0ff */
[----:B------:R-:W-:-:S03]  /*17bf0*/  IMAD.U32 R3, RZ, RZ, UR13 ;  /* 0x0000000dff037e24 */ /* 0x000fc6000f8e00ff */
[----:B------:R0:W-:Y:S02]  /*17c00*/  @P3 SYNCS.ARRIVE.TRANS64.A1T0 RZ, [R2+URZ+0x98], RZ ;  /* 0x000098ff02ff39a7 */ /* 0x0001e4000810003f */
[C---:B------:R-:W-:Y:S02]  /*17c10*/  ISETP.LT.U32.AND P0, PT, R3.reuse, 0x8, P0 ;  /* 0x000000080300780c */ /* 0x040fe40000701070 */
[----:B------:R-:W-:Y:S02]  /*17c20*/  ISETP.GT.U32.AND P1, PT, R3, 0x7, !P1 ;  /* 0x000000070300780c */ /* 0x000fe40004f24070 */
[----:B------:R-:W-:Y:S02]  /*17c30*/  SEL R3, RZ, 0x1, !P0 ;  /* 0x00000001ff037807 */ /* 0x000fe40004000000 */
[----:B0-----:R-:W-:-:S04]  /*17c40*/  SEL R2, RZ, 0x1, !P1 ;  /* 0x00000001ff027807 */ /* 0x001fc80004800000 */
[--C-:B------:R-:W-:Y:S01]  /*17c50*/  LOP3.LUT R0, R2, R0, R3.reuse, 0x96, !PT ;  /* 0x0000000002007212 */ /* 0x100fe200078e9603 */
[----:B------:R-:W-:Y:S01]  /*17c60*/  IMAD.MOV.U32 R2, RZ, RZ, -0x1 ;  /* 0xffffffffff027424 */ /* 0x000fe200078e00ff */
[----:B------:R-:W-:Y:S02]  /*17c70*/  PRMT R3, RZ, 0x7610, R3 ;  /* 0x00007610ff037816 */ /* 0x000fe40000000003 */
[----:B---3--:R-:W-:-:S04]  /*17c80*/  IADD3 R17, P0, R17, UR34, RZ ;  /* 0x0000002211117c10 */ /* 0x008fc8000ff1e0ff */
[----:B--2---:R-:W-:Y:S01]  /*17c90*/  IADD3.X R18, R18, UR14, RZ, P0, !PT ;  /* 0x0000000e12127c10 */ /* 0x004fe200087fe4ff */
[----:B------:R0:W-:Y:S01]  /*17ca0*/  STL [R1+0x204], R17 ;  /* 0x0002041101007387 */ /* 0x0001e20000100800 */
[----:B------:R-:W-:-:S03]  /*17cb0*/  ISETP.GE.U32.AND P0, PT, R17, UR8, PT ;  /* 0x0000000811007c0c */ /* 0x000fc6000bf06070 */
[----:B------:R0:W-:Y:S01]  /*17cc0*/  STL [R1+0x200], R18 ;  /* 0x0002001201007387 */ /* 0x0001e20000100800 */
[----:B------:R-:W-:-:S13]  /*17cd0*/  ISETP.GE.U32.AND.EX P0, PT, R18, UR9, PT, P0 ;  /* 0x0000000912007c0c */ /* 0x000fda000bf06100 */
[----:B0-----:R-:W-:Y:S05]  /*17ce0*/  @P0 BRA `(.L_x_426) ;  /* 0x0000000400500947 */ /* 0x001fea0003800000 */
[----:B------:R-:W0:Y:S01]  /*17cf0*/  S2R R8, SR_CTAID.X ;  /* 0x0000000000087919 */ /* 0x000e220000002500 */
[----:B------:R-:W-:Y:S01]  /*17d00*/  ULDC UR8, c[0x0][0x150] ;  /* 0x0000540000087ab9 */ /* 0x000fe20000000800 */
[----:B------:R-:W1:Y:S01]  /*17d10*/  LDC R3, c[0x0][0x144] ;  /* 0x00005100ff037b82 */ /* 0x000e620000000800 */
[----:B------:R-:W-:Y:S01]  /*17d20*/  ULDC UR11, c[0x0][0x730] ;  /* 0x0001cc00000b7ab9 */ /* 0x000fe20000000800 */
[----:B------:R-:W2:Y:S06]  /*17d30*/  S2R R5, SR_CTAID.Y ;  /* 0x0000000000057919 */ /* 0x000eac0000002600 */
[----:B------:R-:W3:Y:S01]  /*17d40*/  LDC R12, c[0x0][0x148] ;  /* 0x00005200ff0c7b82 */ /* 0x000ee20000000800 */
[----:B0-----:R-:W-:-:S02]  /*17d50*/  I2FP.F32.U32 R2, R8 ;  /* 0x0000000800027245 */ /* 0x001fc40000201000 */
[----:B--2---:R-:W-:-:S03]  /*17d60*/  I2FP.F32.U32 R4, R5 ;  /* 0x0000000500047245 */ /* 0x004fc60000201000 */
[----:B------:R-:W-:Y:S01]  /*17d70*/  FMUL R2, R2, UR8 ;  /* 0x0000000802027c20 */ /* 0x000fe20008400000 */
[----:B------:R-:W-:Y:S02]  /*17d80*/  ULDC UR8, c[0x0][0x154] ;  /* 0x0000550000087ab9 */ /* 0x000fe40000000800 */
[----:B------:R-:W-:Y:S01]  /*17d90*/  FMUL R10, R4, UR8 ;  /* 0x00000008040a7c20 */ /* 0x000fe20008400000 */
[----:B------:R-:W-:Y:S02]  /*17da0*/  ULDC.64 UR8, c[0x0][0x728] ;  /* 0x0001ca0000087ab9 */ /* 0x000fe40000000a00 */
[----:B------:R-:W0:Y:S01]  /*17db0*/  F2I.U32.TRUNC.NTZ R2, R2 ;  /* 0x0000000200027305 */ /* 0x000e22000020f000 */
[----:B------:R-:W-:-:S04]  /*17dc0*/  ISETP.NE.U32.AND P0, PT, RZ, UR8, PT ;  /* 0x00000008ff007c0c */ /* 0x000fc8000bf05070 */
[----:B------:R-:W-:-:S03]  /*17dd0*/  ISETP.NE.AND.EX P0, PT, RZ, UR9, PT, P0 ;  /* 0x00000009ff007c0c */ /* 0x000fc6000bf05300 */
[----:B------:R-:W2:Y:S01]  /*17de0*/  F2I.U32.TRUNC.NTZ R10, R10 ;  /* 0x0000000a000a7305 */ /* 0x000ea2000020f000 */
[----:B0-----:R-:W-:Y:S02]  /*17df0*/  IMAD.MOV R4, RZ, RZ, -R2 ;  /* 0x000000ffff047224 */ /* 0x001fe400078e0a02 */
[----:B------:R-:W-:Y:S02]  /*17e00*/  IMAD.MOV.U32 R2, RZ, RZ, R17 ;  /* 0x000000ffff027224 */ /* 0x000fe400078e0011 */
[----:B-1----:R-:W-:Y:S02]  /*17e10*/  IMAD R8, R3, R4, R8 ;  /* 0x0000000403087224 */ /* 0x002fe400078e0208 */
[----:B--2---:R-:W-:-:S04]  /*17e20*/  IMAD.MOV R3, RZ, RZ, -R10 ;  /* 0x000000ffff037224 */ /* 0x004fc800078e0a0a */
[----:B---3--:R-:W-:Y:S01]  /*17e30*/  @P2 IMAD R8, R12, R3, R5 ;  /* 0x000000030c082224 */ /* 0x008fe200078e0205 */
[----:B------:R-:W-:Y:S01]  /*17e40*/  MOV R3, R18 ;  /* 0x0000001200037202 */ /* 0x000fe20000000f00 */
[----:B------:R-:W-:Y:S06]  /*17e50*/  @!P0 BRA `(.L_x_427) ;  /* 0x0000000000288947 */ /* 0x000fec0003800000 */
[----:B------:R-:W-:Y:S02]  /*17e60*/  ULDC UR10, c[0x0][0x734] ;  /* 0x0001cd00000a7ab9 */ /* 0x000fe40000000800 */
[----:B------:R-:W-:-:S05]  /*17e70*/  IADD3 R3, P0, R17, UR10, RZ ;  /* 0x0000000a11037c10 */ /* 0x000fca000ff1e0ff */
[----:B------:R-:W-:-:S04]  /*17e80*/  IMAD.X R11, RZ, RZ, R18, P0 ;  /* 0x000000ffff0b7224 */ /* 0x000fc800000e0612 */
[----:B------:R-:W-:-:S04]  /*17e90*/  IMAD.WIDE.U32 R4, R11, UR8, RZ ;  /* 0x000000080b047c25 */ /* 0x000fc8000f8e00ff */
[----:B------:R-:W-:-:S04]  /*17ea0*/  IMAD.WIDE.U32 R4, P0, R3, UR9, R4 ;  /* 0x0000000903047c25 */ /* 0x000fc8000f800004 */
[----:B------:R-:W-:-:S04]  /*17eb0*/  IMAD.WIDE.U32 R2, R3, UR8, RZ ;  /* 0x0000000803027c25 */ /* 0x000fc8000f8e00ff */
[----:B------:R-:W-:Y:S01]  /*17ec0*/  IMAD.MOV.U32 R2, RZ, RZ, R5 ;  /* 0x000000ffff027224 */ /* 0x000fe200078e0005 */
[----:B------:R-:W-:Y:S01]  /*17ed0*/  IADD3 RZ, P1, R3, R4, RZ ;  /* 0x0000000403ff7210 */ /* 0x000fe20007f3e0ff */
[----:B------:R-:W-:-:S04]  /*17ee0*/  IMAD.X R3, RZ, RZ, RZ, P0 ;  /* 0x000000ffff037224 */ /* 0x000fc800000e06ff */
[----:B------:R-:W-:-:S08]  /*17ef0*/  IMAD.WIDE.U32.X R2, R11, UR9, R2, P1 ;  /* 0x000000090b027c25 */ /* 0x000fd000088e0402 */
.L_x_427:
[--C-:B------:R-:W-:Y:S01]  /*17f00*/  SHF.R.U64 R10, R2, UR11, R3.reuse ;  /* 0x0000000b020a7c19 */ /* 0x100fe20008001203 */
[----:B------:R-:W-:Y:S01]  /*17f10*/  ULDC.64 UR8, c[0x0][0x720] ;  /* 0x0001c80000087ab9 */ /* 0x000fe20000000a00 */
[----:B------:R-:W-:Y:S01]  /*17f20*/  SHF.R.U32.HI R2, RZ, UR11, R3 ;  /* 0x0000000bff027c19 */ /* 0x000fe20008011603 */
[----:B------:R-:W-:Y:S01]  /*17f30*/  IMAD.MOV.U32 R3, RZ, RZ, R18 ;  /* 0x000000ffff037224 */ /* 0x000fe200078e0012 */
[----:B------:R-:W-:Y:S01]  /*17f40*/  IADD3 R11, P0, RZ, -R10, RZ ;  /* 0x8000000aff0b7210 */ /* 0x000fe20007f1e0ff */
[----:B------:R-:W-:-:S04]  /*17f50*/  ULDC.64 UR10, c[0x0][0x740] ;  /* 0x0001d000000a7ab9 */ /* 0x000fc80000000a00 */
[----:B------:R-:W-:Y:S01]  /*17f60*/  IMAD.X R2, RZ, RZ, ~R2, P0 ;  /* 0x000000ffff027224 */ /* 0x000fe200000e0e02 */
[----:B------:R-:W-:-:S03]  /*17f70*/  ISETP.NE.U32.AND P0, PT, RZ, UR10, PT ;  /* 0x0000000aff007c0c */ /* 0x000fc6000bf05070 */
[----:B------:R-:W-:Y:S01]  /*17f80*/  IMAD R2, R2, UR8, RZ ;  /* 0x0000000802027c24 */ /* 0x000fe2000f8e02ff */
[----:B------:R-:W-:-:S03]  /*17f90*/  ISETP.NE.AND.EX P0, PT, RZ, UR11, PT, P0 ;  /* 0x0000000bff007c0c */ /* 0x000fc6000bf05300 */
[----:B------:R-:W-:Y:S01]  /*17fa0*/  IMAD R5, R11, UR9, R2 ;  /* 0x000000090b057c24 */ /* 0x000fe2000f8e0202 */
[----:B------:R-:W-:-:S05]  /*17fb0*/  MOV R2, R17 ;  /* 0x0000001100027202 */ /* 0x000fca0000000f00 */
[----:B------:R-:W-:Y:S01]  /*17fc0*/  IMAD.WIDE.U32 R2, R11, UR8, R2 ;  /* 0x000000080b027c25 */ /* 0x000fe2000f8e0002 */
[----:B------:R-:W-:-:S03]  /*17fd0*/  ULDC UR8, c[0x0][0x718] ;  /* 0x0001c60000087ab9 */ /* 0x000fc60000000800 */
[----:B------:R-:W-:-:S05]  /*17fe0*/  IMAD.IADD R3, R3, 0x1, R5 ;  /* 0x0000000103037824 */ /* 0x000fca00078e0205 */
[--C-:B------:R-:W-:Y:S02]  /*17ff0*/  SHF.R.U64 R11, R2, UR8, R3.reuse ;  /* 0x00000008020b7c19 */ /* 0x100fe40008001203 */
[----:B------:R-:W-:Y:S01]  /*18000*/  SHF.R.U32.HI R2, RZ, UR8, R3 ;  /* 0x00000008ff027c19 */ /* 0x000fe20008011603 */
[----:B------:R-:W-:-:S03]  /*18010*/  ULDC UR8, c[0x0][0x708] ;  /* 0x0001c20000087ab9 */ /* 0x000fc60000000800 */
[--C-:B------:R-:W-:Y:S02]  /*18020*/  SHF.R.U64 R12, R11, UR8, R2.reuse ;  /* 0x000000080b0c7c19 */ /* 0x100fe40008001202 */
[----:B------:R-:W-:Y:S01]  /*18030*/  SHF.R.U32.HI R3, RZ, UR8, R2 ;  /* 0x00000008ff037c19 */ /* 0x000fe20008011602 */
[----:B------:R-:W-:-:S03]  /*18040*/  ULDC UR8, c[0x0][0x758] ;  /* 0x0001d60000087ab9 */ /* 0x000fc60000000800 */
[--C-:B------:R-:W-:Y:S02]  /*18050*/  SHF.R.U64 R13, R12, UR8, R3.reuse ;  /* 0x000000080c0d7c19 */ /* 0x100fe40008001203 */
[----:B------:R-:W-:-:S03]  /*18060*/  SHF.R.U32.HI R14, RZ, UR8, R3 ;  /* 0x00000008ff0e7c19 */ /* 0x000fc60008011603 */
[----:B------:R-:W-:Y:S02]  /*18070*/  IMAD.MOV.U32 R2, RZ, RZ, R13 ;  /* 0x000000ffff027224 */ /* 0x000fe400078e000d */
[----:B------:R-:W-:Y:S01]  /*18080*/  IMAD.MOV.U32 R3, RZ, RZ, R14 ;  /* 0x000000ffff037224 */ /* 0x000fe200078e000e */
[----:B------:R-:W-:Y:S06]  /*18090*/  @!P0 BRA `(.L_x_428) ;  /* 0x0000000000288947 */ /* 0x000fec0003800000 */
[----:B------:R-:W-:Y:S02]  /*180a0*/  ULDC UR8, c[0x0][0x74c] ;  /* 0x0001d30000087ab9 */ /* 0x000fe40000000800 */
[----:B------:R-:W-:-:S04]  /*180b0*/  IADD3 R3, P0, R13, UR8, RZ ;  /* 0x000000080d037c10 */ /* 0x000fc8000ff1e0ff */
[----:B------:R-:W-:-:S05]  /*180c0*/  IADD3.X R14, RZ, R14, RZ, P0, !PT ;  /* 0x0000000eff0e7210 */ /* 0x000fca00007fe4ff */
[----:B------:R-:W-:-:S04]  /*180d0*/  IMAD.WIDE.U32 R4, R14, UR10, RZ ;  /* 0x0000000a0e047c25 */ /* 0x000fc8000f8e00ff */
[----:B------:R-:W-:-:S04]  /*180e0*/  IMAD.WIDE.U32 R4, P0, R3, UR11, R4 ;  /* 0x0000000b03047c25 */ /* 0x000fc8000f800004 */
[----:B------:R-:W-:-:S04]  /*180f0*/  IMAD.WIDE.U32 R2, R3, UR10, RZ ;  /* 0x0000000a03027c25 */ /* 0x000fc8000f8e00ff */
[----:B------:R-:W-:Y:S01]  /*18100*/  IMAD.MOV.U32 R2, RZ, RZ, R5 ;  /* 0x000000ffff027224 */ /* 0x000fe200078e0005 */
[----:B------:R-:W-:Y:S01]  /*18110*/  IADD3 RZ, P1, R3, R4, RZ ;  /* 0x0000000403ff7210 */ /* 0x000fe20007f3e0ff */
[----:B------:R-:W-:-:S04]  /*18120*/  IMAD.X R3, RZ, RZ, RZ, P0 ;  /* 0x000000ffff037224 */ /* 0x000fc800000e06ff */
[----:B------:R-:W-:-:S08]  /*18130*/  IMAD.WIDE.U32.X R2, R14, UR11, R2, P1 ;  /* 0x0000000b0e027c25 */ /* 0x000fd000088e0402 */
.L_x_428:
[----:B------:R-:W-:Y:S01]  /*18140*/  ULDC UR8, c[0x0][0x748] ;  /* 0x0001d20000087ab9 */ /* 0x000fe20000000800 */
[----:B------:R-:W-:Y:S02]  /*18150*/  LOP3.LUT R12, R12, UR7, RZ, 0xc0, !PT ;  /* 0x000000070c0c7c12 */ /* 0x000fe4000f8ec0ff */
[----:B------:R-:W-:Y:S01]  /*18160*/  SHF.R.U64 R3, R2, UR8, R3 ;  /* 0x0000000802037c19 */ /* 0x000fe20008001203 */
[----:B------:R-:W-:-:S04]  /*18170*/  ULDC UR8, c[0x0][0x738] ;  /* 0x0001ce0000087ab9 */ /* 0x000fc80000000800 */
[----:B------:R-:W-:Y:S02]  /*18180*/  IMAD.MOV R2, RZ, RZ, -R3 ;  /* 0x000000ffff027224 */ /* 0x000fe400078e0a03 */
[----:B------:R-:W-:Y:S02]  /*18190*/  IMAD R5, R3, UR5, R12 ;  /* 0x0000000503057c24 */ /* 0x000fe4000f8e020c */
[----:B------:R-:W-:Y:S01]  /*181a0*/  IMAD R13, R2, UR8, R13 ;  /* 0x00000008020d7c24 */ /* 0x000fe2000f8e020d */
[----:B------:R-:W-:Y:S01]  /*181b0*/  ULDC UR8, c[0x0][0x710] ;  /* 0x0001c40000087ab9 */ /* 0x000fe20000000800 */
[----:B------:R-:W-:Y:S01]  /*181c0*/  LOP3.LUT R2, R11, UR4, RZ, 0xc0, !PT ;  /* 0x000000040b027c12 */ /* 0x000fe2000f8ec0ff */
[----:B------:R-:W-:Y:S01]  /*181d0*/  IMAD R8, R5, UR8, R8 ;  /* 0x0000000805087c24 */ /* 0x000fe2000f8e0208 */
[----:B------:R-:W-:Y:S01]  /*181e0*/  ULDC UR8, c[0x0][0x700] ;  /* 0x0001c00000087ab9 */ /* 0x000fe20000000800 */
[----:B------:R-:W-:Y:S02]  /*181f0*/  IMAD.MOV.U32 R3, RZ, RZ, 0x1 ;  /* 0x00000001ff037424 */ /* 0x000fe400078e00ff */
[----:B------:R-:W-:-:S05]  /*18200*/  IMAD R13, R13, UR8, R2 ;  /* 0x000000080d0d7c24 */ /* 0x000fca000f8e0202 */
[----:B------:R-:W-:Y:S02]  /*18210*/  SEL R4, R13, R8, !P2 ;  /* 0x000000080d047207 */ /* 0x000fe40005000000 */
[----:B------:R-:W-:-:S07]  /*18220*/  SEL R2, R8, R13, !P2 ;  /* 0x0000000d08027207 */ /* 0x000fce0005000000 */
.L_x_426:
[----:B------:R-:W-:Y:S05]  /*18230*/  BSYNC B1 ;  /* 0x0000000000017941 */ /* 0x000fea0003800000 */
.L_x_425:
[----:B------:R-:W-:-:S13]  /*18240*/  LOP3.LUT P0, RZ, R3, 0xff, RZ, 0xc0, !PT ;  /* 0x000000ff03ff7812 */ /* 0x000fda000780c0ff */
[----:B------:R-:W-:Y:S05]  /*18250*/  @P0 BRA `(.L_x_429) ;  /* 0xfffffff000f00947 */ /* 0x000fea000383ffff */
[----:B------:R-:W-:Y:S05]  /*18260*/  BSYNC B0 ;  /* 0x0000000000007941 */ /* 0x000fea0003800000 */
.L_x_418:
[----:B------:R-:W-:-:S03]  /*18270*/  UMOV UR8, 0xffffffff ;  /* 0xffffffff00087882 */ /* 0x000fc60000000000 */
[----:B------:R-:W-:Y:S05]  /*18280*/  BRA.DIV UR8, `(.L_x_430) ;  /* 0x0000000608987947 */ /* 0x000fea000b800000 */
[----:B------:R-:W-:-:S13]  /*18290*/  ELECT P0, URZ, PT ;  /* 0x00000000003f782f */ /* 0x000fda0003800000 */
.L_x_448:
[----:B------:R-:W-:Y:S04]  /*182a0*/  BSSY B0, `(.L_x_431) ;  /* 0x0000050000007945 */ /* 0x000fe80003800000 */
[----:B------:R-:W-:Y:S05]  /*182b0*/  @!P0 BRA `(.L_x_432) ;  /* 0x0000000400388947 */ /* 0x000fea0003800000 */
[----:B------:R-:W-:-:S04]  /*182c0*/  ULOP3.LUT UR8, UR6, 0x2, URZ, 0xfc, !UPT ;  /* 0x0000000206087892 */ /* 0x000fc8000f8efc3f */
[----:B------:R-:W-:-:S06]  /*182d0*/  UISETP.NE.AND UP0, UPT, UR8, 0x3, UPT ;  /* 0x000000030800788c */ /* 0x000fcc000bf05270 */
[----:B------:R-:W-:-:S13]  /*182e0*/  PLOP3.LUT P0, PT, PT, PT, UP0, 0x80, 0x0 ;  /* 0x000000000000781c */ /* 0x000fda0003f0f008 */
[----:B------:R-:W-:Y:S05]  /*182f0*/  @!P0 BRA `(.L_x_433) ;  /* 0x0000000000048947 */ /* 0x000fea0003800000 */
[----:B------:R-:W-:Y:S01]  /*18300*/  BPT.TRAP 0x1 ;  /* 0x000000040000795c */ /* 0x000fe20000300000 */
.L_x_433:
[----:B------:R-:W0:Y:S01]  /*18310*/  S2R R3, SR_CgaCtaId ;  /* 0x0000000000037919 */ /* 0x000e220000008800 */
[----:B------:R-:W-:-:S04]  /*18320*/  MOV R2, 0x400 ;  /* 0x0000040000027802 */ /* 0x000fc80000000f00 */
[----:B0-----:R-:W-:Y:S02]  /*18330*/  LEA R3, R3, R2, 0x18 ;  /* 0x0000000203037211 */ /* 0x001fe400078ec0ff */
[----:B------:R-:W-:Y:S02]  /*18340*/  SHF.L.U32 R2, R0, 0x1f, RZ ;  /* 0x0000001f00027819 */ /* 0x000fe400000006ff */
[----:B------:R-:W-:-:S05]  /*18350*/  IADD3 R3, R3, 0x40, RZ ;  /* 0x0000004003037810 */ /* 0x000fca0007ffe0ff */
[----:B------:R-:W-:-:S04]  /*18360*/  IMAD R5, R6, 0x8, R3 ;  /* 0x0000000806057824 */ /* 0x000fc800078e0203 */
[----:B------:R-:W0:Y:S02]  /*18370*/  SYNCS.PHASECHK.TRANS64.TRYWAIT P0, [R5+URZ], R2 ;  /* 0x00000002050075a7 */ /* 0x000e24000800017f */
[----:B0-----:R-:W-:Y:S05]  /*18380*/  @!P0 BRA `(.L_x_434) ;  /* 0x0000000400788947 */ /* 0x001fea0003800000 */
.L_x_449:
[----:B------:R-:W-:-:S05]  /*18390*/  VIADD R6, R6, 0x1 ;  /* 0x0000000106067836 */ /* 0x000fca0000000000 */
[----:B------:R-:W-:-:S04]  /*183a0*/  ISETP.NE.AND P0, PT, R6, 0x8, PT ;  /* 0x000000080600780c */ /* 0x000fc80003f05270 */
[----:B0-----:R-:W-:Y:S02]  /*183b0*/  SEL R5, RZ, 0x1, P0 ;  /* 0x00000001ff057807 */ /* 0x001fe40000000000 */
[----:B------:R-:W-:Y:S02]  /*183c0*/  SEL R6, R6, RZ, P0 ;  /* 0x000000ff06067207 */ /* 0x000fe40000000000 */
[----:B------:R-:W-:-:S03]  /*183d0*/  LOP3.LUT R5, R0, R5, RZ, 0x3c, !PT ;  /* 0x0000000500057212 */ /* 0x000fc600078e3cff */
[----:B------:R-:W-:Y:S01]  /*183e0*/  IMAD R7, R6, 0x8, R3 ;  /* 0x0000000806077824 */ /* 0x000fe200078e0203 */
[----:B------:R-:W-:-:S04]  /*183f0*/  SHF.L.U32 R0, R5, 0x1f, RZ ;  /* 0x0000001f05007819 */ /* 0x000fc800000006ff */
[----:B------:R-:W0:Y:S02]  /*18400*/  SYNCS.PHASECHK.TRANS64.TRYWAIT P0, [R7+URZ], R0 ;  /* 0x00000000070075a7 */ /* 0x000e24000800017f */
[----:B0-----:R-:W-:Y:S05]  /*18410*/  @!P0 BRA `(.L_x_435) ;  /* 0x0000000400688947 */ /* 0x001fea0003800000 */
.L_x_450:
[----:B0-----:R-:W-:-:S05]  /*18420*/  VIADD R0, R6, 0x1 ;  /* 0x0000000106007836 */ /* 0x001fca0000000000 */
[----:B------:R-:W-:-:S04]  /*18430*/  ISETP.NE.AND P0, PT, R0, 0x8, PT ;  /* 0x000000080000780c */ /* 0x000fc80003f05270 */
[----:B------:R-:W-:Y:S02]  /*18440*/  SEL R2, RZ, 0x1, P0 ;  /* 0x00000001ff027807 */ /* 0x000fe40000000000 */
[----:B------:R-:W-:Y:S02]  /*18450*/  SEL R4, R0, RZ, P0 ;  /* 0x000000ff00047207 */ /* 0x000fe40000000000 */
[----:B------:R-:W-:Y:S02]  /*18460*/  LOP3.LUT R5, R5, R2, RZ, 0x3c, !PT ;  /* 0x0000000205057212 */ /* 0x000fe400078e3cff */
[----:B------:R-:W-:Y:S02]  /*18470*/  LEA R7, R4, R3, 0x3 ;  /* 0x0000000304077211 */ /* 0x000fe400078e18ff */
[----:B------:R-:W-:-:S04]  /*18480*/  SHF.L.U32 R0, R5, 0x1f, RZ ;  /* 0x0000001f05007819 */ /* 0x000fc800000006ff */
[----:B------:R-:W0:Y:S02]  /*18490*/  SYNCS.PHASECHK.TRANS64.TRYWAIT P0, [R7+URZ], R0 ;  /* 0x00000000070075a7 */ /* 0x000e24000800017f */
[----:B0-----:R-:W-:Y:S05]  /*184a0*/  @!P0 BRA `(.L_x_436) ;  /* 0x0000000400588947 */ /* 0x001fea0003800000 */
.L_x_451:
[----:B0-----:R-:W-:-:S05]  /*184b0*/  VIADD R0, R4, 0x1 ;  /* 0x0000000104007836 */ /* 0x001fca0000000000 */
[----:B------:R-:W-:-:S04]  /*184c0*/  ISETP.NE.AND P0, PT, R0, 0x8, PT ;  /* 0x000000080000780c */ /* 0x000fc80003f05270 */
[----:B------:R-:W-:Y:S02]  /*184d0*/  SEL R2, RZ, 0x1, P0 ;  /* 0x00000001ff027807 */ /* 0x000fe40000000000 */
[----:B------:R-:W-:Y:S02]  /*184e0*/  SEL R4, R0, RZ, P0 ;  /* 0x000000ff00047207 */ /* 0x000fe40000000000 */
[----:B------:R-:W-:-:S03]  /*184f0*/  LOP3.LUT R5, R5, R2, RZ, 0x3c, !PT ;  /* 0x0000000205057212 */ /* 0x000fc600078e3cff */
[----:B------:R-:W-:Y:S01]  /*18500*/  IMAD R7, R4, 0x8, R3 ;  /* 0x0000000804077824 */ /* 0x000fe200078e0203 */
[----:B------:R-:W-:-:S04]  /*18510*/  SHF.L.U32 R0, R5, 0x1f, RZ ;  /* 0x0000001f05007819 */ /* 0x000fc800000006ff */
[----:B------:R-:W0:Y:S02]  /*18520*/  SYNCS.PHASECHK.TRANS64.TRYWAIT P0, [R7+URZ], R0 ;  /* 0x00000000070075a7 */ /* 0x000e24000800017f */
[----:B0-----:R-:W-:Y:S05]  /*18530*/  @!P0 BRA `(.L_x_437) ;  /* 0x0000000400488947 */ /* 0x001fea0003800000 */
.L_x_452:
        /* <DEDUP_REMOVED lines=9> */
.L_x_453:
[----:B0-----:R-:W-:-:S04]  /*185d0*/  IADD3 R0, R4, 0x1, RZ ;  /* 0x0000000104007810 */ /* 0x001fc80007ffe0ff */
        /* <DEDUP_REMOVED lines=8> */
.L_x_454:
        /* <DEDUP_REMOVED lines=9> */
.L_x_455:
[----:B0-----:R-:W-:-:S05]  /*186f0*/  VIADD R0, R4, 0x1 ;  /* 0x0000000104007836 */ /* 0x001fca0000000000 */
[----:B------:R-:W-:-:S04]  /*18700*/  ISETP.NE.AND P0, PT, R0, 0x8, PT ;  /* 0x000000080000780c */ /* 0x000fc80003f05270 */
[----:B------:R-:W-:Y:S02]  /*18710*/  SEL R2, RZ, 0x1, P0 ;  /* 0x00000001ff027807 */ /* 0x000fe40000000000 */
[----:B------:R-:W-:Y:S02]  /*18720*/  SEL R0, R0, RZ, P0 ;  /* 0x000000ff00007207 */ /* 0x000fe40000000000 */
[----:B------:R-:W-:Y:S02]  /*18730*/  LOP3.LUT R2, R5, R2, RZ, 0x3c, !PT ;  /* 0x0000000205027212 */ /* 0x000fe400078e3cff */
[----:B------:R-:W-:Y:S02]  /*18740*/  LEA R3, R0, R3, 0x3 ;  /* 0x0000000300037211 */ /* 0x000fe400078e18ff */
[----:B------:R-:W-:-:S07]  /*18750*/  SHF.L.U32 R0, R2, 0x1f, RZ ;  /* 0x0000001f02007819 */ /* 0x000fce00000006ff */
.L_x_441:
[----:B0-----:R0:W1:Y:S02]  /*18760*/  SYNCS.PHASECHK.TRANS64.TRYWAIT P0, [R3+URZ], R0 ;  /* 0x00000000030075a7 */ /* 0x001064000800017f */
[----:B-1----:R-:W-:Y:S05]  /*18770*/  @!P0 NANOSLEEP.SYNCS 0x989680 ;  /* 0x009896800000895d */ /* 0x002fea0003900000 */
[----:B------:R-:W1:Y:S02]  /*18780*/  @!P0 SYNCS.PHASECHK.TRANS64 P0, [R3+URZ], R0 ;  /* 0x00000000030085a7 */ /* 0x000e64000800007f */
[----:B-1----:R-:W-:Y:S05]  /*18790*/  @!P0 BRA `(.L_x_441) ;  /* 0xfffffffc00f08947 */ /* 0x002fea000383ffff */
.L_x_432:
[----:B------:R-:W-:Y:S05]  /*187a0*/  BSYNC B0 ;  /* 0x0000000000007941 */ /* 0x000fea0003800000 */
.L_x_431:
[----:B------:R-:W-:Y:S05]  /*187b0*/  EXIT ;  /* 0x000000000000794d */ /* 0x000fea0003800000 */
.L_x_22:
[----:B---3--:R-:W-:-:S04]  /*187c0*/  IMAD.U32 R4, RZ, RZ, UR12 ;  /* 0x0000000cff047e24 */ /* 0x008fc8000f8e00ff */
[----:B------:R3:W4:Y:S03]  /*187d0*/  SYNCS.PHASECHK.TRANS64.TRYWAIT P0, [R4+URZ], R3 ;  /* 0x00000003040075a7 */ /* 0x000726000800017f */
[----:B----4-:R-:W-:Y:S05]  /*187e0*/  @!P0 NANOSLEEP.SYNCS 0x989680 ;  /* 0x009896800000895d */ /* 0x010fea0003900000 */
[----:B------:R-:W4:Y:S02]  /*187f0*/  @!P0 SYNCS.PHASECHK.TRANS64 P0, [R4+URZ], R3 ;  /* 0x00000003040085a7 */ /* 0x000f24000800007f */
[----:B----4-:R-:W-:Y:S05]  /*18800*/  @!P0 BRA `(.L_x_22) ;  /* 0xfffffffc00ec8947 */ /* 0x010fea000383ffff */
[----:B------:R-:W-:Y:S05]  /*18810*/  BRA `(.L_x_21) ;  /* 0xfffffe9800a07947 */ /* 0x000fea000383ffff */
.L_x_419:
[----:B------:R-:W-:Y:S01]  /*18820*/  BSSY B1, `(.L_x_442) ;  /* 0x0000006000017945 */ /* 0x000fe20003800000 */
[----:B------:R-:W-:-:S07]  /*18830*/  IMAD.MOV.U32 R3, RZ, RZ, -0x1 ;  /* 0xffffffffff037424 */ /* 0x000fce00078e00ff */
[----:B------:R-:W-:Y:S05]  /*18840*/  WARPSYNC.COLLECTIVE R3, `(.L_x_443) ;  /* 0x00000000030c7348 */ /* 0x000fea0003c00000 */
[----:B------:R-:W-:Y:S02]  /*18850*/  ELECT P0, UR62, PT ;  /* 0x00000000003e782f */ /* 0x000fe40003800000 */
[----:B------:R-:W-:Y:S01]  /*18860*/  MOV R3, UR62 ;  /* 0x0000003e00037c02 */ /* 0x000fe20008000f00 */
[----:B------:R-:W-:Y:S10]  /*18870*/  ENDCOLLECTIVE ;  /* 0x000000000000791b */ /* 0x000ff40003800000 */
.L_x_443:
[----:B------:R-:W-:Y:S05]  /*18880*/  BSYNC B1 ;  /* 0x0000000000017941 */ /* 0x000fea0003800000 */
.L_x_442:
[----:B------:R-:W-:Y:S05]  /*18890*/  BRA `(.L_x_444) ;  /* 0xffffffec006c7947 */ /* 0x000fea000383ffff */
.L_x_422:
[----:B0-----:R0:W1:Y:S02]  /*188a0*/  SYNCS.PHASECHK.TRANS64.TRYWAIT P0, [R18+URZ+0x40], R11 ;  /* 0x0000400b120075a7 */ /* 0x001064000800017f */
[----:B-1----:R-:W-:Y:S05]  /*188b0*/  @!P0 NANOSLEEP.SYNCS 0x989680 ;  /* 0x009896800000895d */ /* 0x002fea0003900000 */
[----:B------:R-:W1:Y:S02]  /*188c0*/  @!P0 SYNCS.PHASECHK.TRANS64 P0, [R18+URZ+0x40], R11 ;  /* 0x0000400b120085a7 */ /* 0x000e64000800007f */
[----:B-1----:R-:W-:Y:S05]  /*188d0*/  @!P0 BRA `(.L_x_422) ;  /* 0xfffffffc00f08947 */ /* 0x002fea000383ffff */
[----:B------:R-:W-:Y:S05]  /*188e0*/  BRA `(.L_x_445) ;  /* 0xffffffec00a07947 */ /* 0x000fea000383ffff */
.L_x_430:
[----:B------:R-:W-:Y:S01]  /*188f0*/  BSSY B0, `(.L_x_446) ;  /* 0x0000006000007945 */ /* 0x000fe20003800000 */
[----:B------:R-:W-:-:S07]  /*18900*/  IMAD.MOV.U32 R3, RZ, RZ, -0x1 ;  /* 0xffffffffff037424 */ /* 0x000fce00078e00ff */
[----:B------:R-:W-:Y:S05]  /*18910*/  WARPSYNC.COLLECTIVE R3, `(.L_x_447) ;  /* 0x00000000030c7348 */ /* 0x000fea0003c00000 */
[----:B------:R-:W-:Y:S02]  /*18920*/  ELECT P0, UR62, PT ;  /* 0x00000000003e782f */ /* 0x000fe40003800000 */
[----:B------:R-:W-:Y:S01]  /*18930*/  MOV R3, UR62 ;  /* 0x0000003e00037c02 */ /* 0x000fe20008000f00 */
[----:B------:R-:W-:Y:S10]  /*18940*/  ENDCOLLECTIVE ;  /* 0x000000000000791b */ /* 0x000ff40003800000 */
.L_x_447:
[----:B------:R-:W-:Y:S05]  /*18950*/  BSYNC B0 ;  /* 0x0000000000007941 */ /* 0x000fea0003800000 */
.L_x_446:
[----:B------:R-:W-:Y:S05]  /*18960*/  BRA `(.L_x_448) ;  /* 0xfffffff8004c7947 */ /* 0x000fea000383ffff */
.L_x_434:
[----:B0-----:R0:W1:Y:S02]  /*18970*/  SYNCS.PHASECHK.TRANS64.TRYWAIT P0, [R5+URZ], R2 ;  /* 0x00000002050075a7 */ /* 0x001064000800017f */
[----:B-1----:R-:W-:Y:S05]  /*18980*/  @!P0 NANOSLEEP.SYNCS 0x989680 ;  /* 0x009896800000895d */ /* 0x002fea0003900000 */
[----:B------:R-:W1:Y:S02]  /*18990*/  @!P0 SYNCS.PHASECHK.TRANS64 P0, [R5+URZ], R2 ;  /* 0x00000002050085a7 */ /* 0x000e64000800007f */
[----:B-1----:R-:W-:Y:S05]  /*189a0*/  @!P0 BRA `(.L_x_434) ;  /* 0xfffffffc00f08947 */ /* 0x002fea000383ffff */
[----:B------:R-:W-:Y:S05]  /*189b0*/  BRA `(.L_x_449) ;  /* 0xfffffff800747947 */ /* 0x000fea000383ffff */
.L_x_435:
[----:B0-----:R0:W1:Y:S02]  /*189c0*/  SYNCS.PHASECHK.TRANS64.TRYWAIT P0, [R7+URZ], R0 ;  /* 0x00000000070075a7 */ /* 0x001064000800017f */
[----:B-1----:R-:W-:Y:S05]  /*189d0*/  @!P0 NANOSLEEP.SYNCS 0x989680 ;  /* 0x009896800000895d */ /* 0x002fea0003900000 */
[----:B------:R-:W1:Y:S02]  /*189e0*/  @!P0 SYNCS.PHASECHK.TRANS64 P0, [R7+URZ], R0 ;  /* 0x00000000070085a7 */ /* 0x000e64000800007f */
[----:B-1----:R-:W-:Y:S05]  /*189f0*/  @!P0 BRA `(.L_x_435) ;  /* 0xfffffffc00f08947 */ /* 0x002fea000383ffff */
[----:B------:R-:W-:Y:S05]  /*18a00*/  BRA `(.L_x_450) ;  /* 0xfffffff800847947 */ /* 0x000fea000383ffff */
.L_x_436:
[----:B0-----:R0:W1:Y:S02]  /*18a10*/  SYNCS.PHASECHK.TRANS64.TRYWAIT P0, [R7+URZ], R0 ;  /* 0x00000000070075a7 */ /* 0x001064000800017f */
[----:B-1----:R-:W-:Y:S05]  /*18a20*/  @!P0 NANOSLEEP.SYNCS 0x989680 ;  /* 0x009896800000895d */ /* 0x002fea0003900000 */
[----:B------:R-:W1:Y:S02]  /*18a30*/  @!P0 SYNCS.PHASECHK.TRANS64 P0, [R7+URZ], R0 ;  /* 0x00000000070085a7 */ /* 0x000e64000800007f */
[----:B-1----:R-:W-:Y:S05]  /*18a40*/  @!P0 BRA `(.L_x_436) ;  /* 0xfffffffc00f08947 */ /* 0x002fea000383ffff */
[----:B------:R-:W-:Y:S05]  /*18a50*/  BRA `(.L_x_451) ;  /* 0xfffffff800947947 */ /* 0x000fea000383ffff */
.L_x_437:
[----:B0-----:R0:W1:Y:S02]  /*18a60*/  SYNCS.PHASECHK.TRANS64.TRYWAIT P0, [R7+URZ], R0 ;  /* 0x00000000070075a7 */ /* 0x001064000800017f */
[----:B-1----:R-:W-:Y:S05]  /*18a70*/  @!P0 NANOSLEEP.SYNCS 0x989680 ;  /* 0x009896800000895d */ /* 0x002fea0003900000 */
[----:B------:R-:W1:Y:S02]  /*18a80*/  @!P0 SYNCS.PHASECHK.TRANS64 P0, [R7+URZ], R0 ;  /* 0x00000000070085a7 */ /* 0x000e64000800007f */
[----:B-1----:R-:W-:Y:S05]  /*18a90*/  @!P0 BRA `(.L_x_437) ;  /* 0xfffffffc00f08947 */ /* 0x002fea000383ffff */
[----:B------:R-:W-:Y:S05]  /*18aa0*/  BRA `(.L_x_452) ;  /* 0xfffffff800a47947 */ /* 0x000fea000383ffff */
.L_x_438:
[----:B0-----:R0:W1:Y:S02]  /*18ab0*/  SYNCS.PHASECHK.TRANS64.TRYWAIT P0, [R7+URZ], R0 ;  /* 0x00000000070075a7 */ /* 0x001064000800017f */
[----:B-1----:R-:W-:Y:S05]  /*18ac0*/  @!P0 NANOSLEEP.SYNCS 0x989680 ;  /* 0x009896800000895d */ /* 0x002fea0003900000 */
[----:B------:R-:W1:Y:S02]  /*18ad0*/  @!P0 SYNCS.PHASECHK.TRANS64 P0, [R7+URZ], R0 ;  /* 0x00000000070085a7 */ /* 0x000e64000800007f */
[----:B-1----:R-:W-:Y:S05]  /*18ae0*/  @!P0 BRA `(.L_x_438) ;  /* 0xfffffffc00f08947 */ /* 0x002fea000383ffff */
[----:B------:R-:W-:Y:S05]  /*18af0*/  BRA `(.L_x_453) ;  /* 0xfffffff800b47947 */ /* 0x000fea000383ffff */
.L_x_439:
[----:B0-----:R0:W1:Y:S02]  /*18b00*/  SYNCS.PHASECHK.TRANS64.TRYWAIT P0, [R7+URZ], R0 ;  /* 0x00000000070075a7 */ /* 0x001064000800017f */
[----:B-1----:R-:W-:Y:S05]  /*18b10*/  @!P0 NANOSLEEP.SYNCS 0x989680 ;  /* 0x009896800000895d */ /* 0x002fea0003900000 */
[----:B------:R-:W1:Y:S02]  /*18b20*/  @!P0 SYNCS.PHASECHK.TRANS64 P0, [R7+URZ], R0 ;  /* 0x00000000070085a7 */ /* 0x000e64000800007f */
[----:B-1----:R-:W-:Y:S05]  /*18b30*/  @!P0 BRA `(.L_x_439) ;  /* 0xfffffffc00f08947 */ /* 0x002fea000383ffff */
[----:B------:R-:W-:Y:S05]  /*18b40*/  BRA `(.L_x_454) ;  /* 0xfffffff800c47947 */ /* 0x000fea000383ffff */
.L_x_440:
[----:B0-----:R0:W1:Y:S02]  /*18b50*/  SYNCS.PHASECHK.TRANS64.TRYWAIT P0, [R7+URZ], R0 ;  /* 0x00000000070075a7 */ /* 0x001064000800017f */
[----:B-1----:R-:W-:Y:S05]  /*18b60*/  @!P0 NANOSLEEP.SYNCS 0x989680 ;  /* 0x009896800000895d */ /* 0x002fea0003900000 */
[----:B------:R-:W1:Y:S02]  /*18b70*/  @!P0 SYNCS.PHASECHK.TRANS64 P0, [R7+URZ], R0 ;  /* 0x00000000070085a7 */ /* 0x000e64000800007f */
[----:B-1----:R-:W-:Y:S05]  /*18b80*/  @!P0 BRA `(.L_x_440) ;  /* 0xfffffffc00f08947 */ /* 0x002fea000383ffff */
[----:B------:R-:W-:Y:S05]  /*18b90*/  BRA `(.L_x_455) ;  /* 0xfffffff800d47947 */ /* 0x000fea000383ffff */
.L_x_456:
[----:B------:R-:W-:-:S00]  /*18ba0*/  BRA `(.L_x_456) ;  /* 0xfffffffc00fc7947 */ /* 0x000fc0000383ffff */
[----:B------:R-:W-:-:S00]  /*18bb0*/  NOP ;  /* 0x0000000000007918 */ /* 0x000fc00000000000 */
        /* <DEDUP_REMOVED lines=12> */
.L_x_457:


//--------------------- .nv.shared._ZN7cutlass13device_kernelINS_4gemm6kernel13GemmUniversalIN4cute5tupleIJiiiiEEENS1_10collective13CollectiveMmaINS1_40MainloopSm90TmaGmmaWarpSpecializedSparseILi8ENS5_IJNS4_1CILi2EEENSA_ILi1EEESC_EEENS1_35KernelTmaWarpSpecializedCooperativeEEENS5_IJNSA_ILi256EEESG_NSA_ILi64EEEEEEaNS5_IJNS4_6LayoutINS5_IJiNS5_IJSB_iEEEiEEENS5_IJlNS5_IJSC_SB_EEElEEEEENSJ_INS5_IJNS5_IJSH_iEEESP_iEEENS5_IJNS5_IJSH_NSA_ILi4096EEEEEENS5_IJSC_lEEElEEEEEEEEaNS5_IJlSC_lEEENS4_8TiledMMAINS4_8MMA_AtomIJNS4_4SM904GMMA6SPARSE28GMMA_64x256x64_S32S8S8_SS_TNILNS11_9SparseSelE0EEEEEENSJ_ISD_NS5_IJSC_NSA_ILi0EEES17_EEEEENS5_IJNS4_10UnderscoreES1A_S1A_EEEEENS4_13SM90_TMA_LOADENS4_14ComposedLayoutINS4_7SwizzleILi1ELi4ELi3EEENS4_25smem_sparse_ptr_flag_bitsILi2ELi8EEENSJ_INS5_IJNS5_IJSC_NSA_ILi8EEEEEENS5_IJSB_NSA_ILi32EEEEEEEEENS5_IJNS5_IJS17_SH_EEESM_EEEEEEEvNS4_8identityENS4_23SM90_TMA_LOAD_MULTICASTENS1E_INS1F_ILi2ELi4ELi3EEENS4_18smem_ptr_flag_bitsILi8EEENSJ_INS5_IJS1J_SH_EEENS5_IJSH_SC_EEEEEEEvS1S_EENS_8epilogue10collective6detail29Sm90TmaWarpSpecializedAdapterINS23_15DefaultEpilogueIiNS5_IJSC_llEEES27_NS22_6thread17LinearCombinationIiLi1EiiLNS28_9ScaleType4KindE0ELNS_15FloatRoundStyleE2EiEENS1_15EpilogueDefaultEEEEEvvEEEEvNT_6ParamsE --------------------------
	.section	.nv.shared._ZN7cutlass13device_kernelINS_4gemm6kernel13GemmUniversalIN4cute5tupleIJiiiiEEENS1_10collective13CollectiveMmaINS1_40MainloopSm90TmaGmmaWarpSpecializedSparseILi8ENS5_IJNS4_1CILi2EEENSA_ILi1EEESC_EEENS1_35KernelTmaWarpSpecializedCooperativeEEENS5_IJNSA_ILi256EEESG_NSA_ILi64EEEEEEaNS5_IJNS4_6LayoutINS5_IJiNS5_IJSB_iEEEiEEENS5_IJlNS5_IJSC_SB_EEElEEEEENSJ_INS5_IJNS5_IJSH_iEEESP_iEEENS5_IJNS5_IJSH_NSA_ILi4096EEEEEENS5_IJSC_lEEElEEEEEEEEaNS5_IJlSC_lEEENS4_8TiledMMAINS4_8MMA_AtomIJNS4_4SM904GMMA6SPARSE28GMMA_64x256x64_S32S8S8_SS_TNILNS11_9SparseSelE0EEEEEENSJ_ISD_NS5_IJSC_NSA_ILi0EEES17_EEEEENS5_IJNS4_10UnderscoreES1A_S1A_EEEEENS4_13SM90_TMA_LOADENS4_14ComposedLayoutINS4_7SwizzleILi1ELi4ELi3EEENS4_25smem_sparse_ptr_flag_bitsILi2ELi8EEENSJ_INS5_IJNS5_IJSC_NSA_ILi8EEEEEENS5_IJSB_NSA_ILi32EEEEEEEEENS5_IJNS5_IJS17_SH_EEESM_EEEEEEEvNS4_8identityENS4_23SM90_TMA_LOAD_MULTICASTENS1E_INS1F_ILi2ELi4ELi3EEENS4_18smem_ptr_flag_bitsILi8EEENSJ_INS5_IJS1J_SH_EEENS5_IJSH_SC_EEEEEEEvS1S_EENS_8epilogue10collective6detail29Sm90TmaWarpSpecializedAdapterINS23_15DefaultEpilogueIiNS5_IJSC_llEEES27_NS22_6thread17LinearCombinationIiLi1EiiLNS28_9ScaleType4KindE0ELNS_15FloatRoundStyleE2EiEENS1_15EpilogueDefaultEEEEEvvEEEEvNT_6ParamsE,"aw",@nobits
	.sectionflags	@""
	.align	16
	.zero		1024


//--------------------- .nv.shared.reserved.0     --------------------------
	.section	.nv.shared.reserved.0,"aw",@nobits
	.weak		__nv_reservedSMEM_offset_0_alias
	.size		__nv_reservedSMEM_offset_0_alias, 0, 0
	.other		__nv_reservedSMEM_offset_0_alias,@"STO_CUDA_RESERVED_SHARED STV_DEFAULT"
__nv_reservedSMEM_offset_0_alias:
	.zero		0


//--------------------- .nv.global                --------------------------
	.section	.nv.global,"aw",@nobits
.nv.global:
	.type		_ZN39_INTERNAL_bd57c780_4_k_cu_87d94bf7_30824cute1_E,@object
	.size		_ZN39_INTERNAL_bd57c780_4_k_cu_87d94bf7_30824cute1_E,(_ZN39_INTERNAL_bd57c780_4_k_cu_87d94bf7_30824cuda3std3__45__cpo6cbeginE - _ZN39_INTERNAL_bd57c780_4_k_cu_87d94bf7_30824cute1_E)
_ZN39_INTERNAL_bd57c780_4_k_cu_87d94bf7_30824cute1_E:
	.zero		1
	.type		_ZN39_INTERNAL_bd57c780_4_k_cu_87d94bf7_30824cuda3std3__45__cpo6cbeginE,@object
	.size		_ZN39_INTERNAL_bd57c780_4_k_cu_87d94bf7_30824cuda3std3__45__cpo6cbeginE,(_ZN39_INTERNAL_bd57c780_4_k_cu_87d94bf7_30824cuda3std3__48in_placeE - _ZN39_INTERNAL_bd57c780_4_k_cu_87d94bf7_30824cuda3std3__45__cpo6cbeginE)
_ZN39_INTERNAL_bd57c780_4_k_cu_87d94bf7_30824cuda3std3__45__cpo6cbeginE:
	.zero		1
	.type		_ZN39_INTERNAL_bd57c780_4_k_cu_87d94bf7_30824cuda3std3__48in_placeE,@object
	.size		_ZN39_INTERNAL_bd57c780_4_k_cu_87d94bf7_30824cuda3std3__48in_placeE,(_ZN39_INTERNAL_bd57c780_4_k_cu_87d94bf7_30824cuda3std6ranges3__45__cpo9iter_moveE - _ZN39_INTERNAL_bd57c780_4_k_cu_87d94bf7_30824cuda3std3__48in_placeE)
_ZN39_INTERNAL_bd57c780_4_k_cu_87d94bf7_30824cuda3std3__48in_placeE:
	.zero		1
	.type		_ZN39_INTERNAL_bd57c780_4_k_cu_87d94bf7_30824cuda3std6ranges3__45__cpo9iter_moveE,@object
	.size		_ZN39_INTERNAL_bd57c780_4_k_cu_87d94bf7_30824cuda3std6ranges3__45__cpo9iter_moveE,(_ZN39_INTERNAL_bd57c780_4_k_cu_87d94bf7_30824cuda3std3__45__cpo5beginE - _ZN39_INTERNAL_bd57c780_4_k_cu_87d94bf7_30824cuda3std6ranges3__45__cpo9iter_moveE)
_ZN39_INTERNAL_bd57c780_4_k_cu_87d94bf7_30824cuda3std6ranges3__45__cpo9iter_moveE:
	.zero		1
	.type		_ZN39_INTERNAL_bd57c780_4_k_cu_87d94bf7_30824cuda3std3__45__cpo5beginE,@object
	.size		_ZN39_INTERNAL_bd57c780_4_k_cu_87d94bf7_30824cuda3std3__45__cpo5beginE,(_ZN39_INTERNAL_bd57c780_4_k_cu_87d94bf7_30824cuda3std3__441_GLOBAL__N__bd57c780_4_k_cu_87d94bf7_30826ignoreE - _ZN39_INTERNAL_bd57c780_4_k_cu_87d94bf7_30824cuda3std3__45__cpo5beginE)
_ZN39_INTERNAL_bd57c780_4_k_cu_87d94bf7_30824cuda3std3__45__cpo5beginE:
	.zero		1
	.type		_ZN39_INTERNAL_bd57c780_4_k_cu_87d94bf7_30824cuda3std3__441_GLOBAL__N__bd57c780_4_k_cu_87d94bf7_30826ignoreE,@object
	.size		_ZN39_INTERNAL_bd57c780_4_k_cu_87d94bf7_30824cuda3std3__441_GLOBAL__N__bd57c780_4_k_cu_87d94bf7_30826ignoreE,(_ZN39_INTERNAL_bd57c780_4_k_cu_87d94bf7_30824cute7productE - _ZN39_INTERNAL_bd57c780_4_k_cu_87d94bf7_30824cuda3std3__441_GLOBAL__N__bd57c780_4_k_cu_87d94bf7_30826ignoreE)
_ZN39_INTERNAL_bd57c780_4_k_cu_87d94bf7_30824cuda3std3__441_GLOBAL__N__bd57c780_4_k_cu_87d94bf7_30826ignoreE:
	.zero		1
	.type		_ZN39_INTERNAL_bd57c780_4_k_cu_87d94bf7_30824cute7productE,@object
	.size		_ZN39_INTERNAL_bd57c780_4_k_cu_87d94bf7_30824cute7productE,(_ZN39_INTERNAL_bd57c780_4_k_cu_87d94bf7_30824cuda3std3__45__cpo3endE - _ZN39_INTERNAL_bd57c780_4_k_cu_87d94bf7_30824cute7productE)
_ZN39_INTERNAL_bd57c780_4_k_cu_87d94bf7_30824cute7productE:
	.zero		1
	.type		_ZN39_INTERNAL_bd57c780_4_k_cu_87d94bf7_30824cuda3std3__45__cpo3endE,@object
	.size		_ZN39_INTERNAL_bd57c780_4_k_cu_87d94bf7_30824cuda3std3__45__cpo3endE,(_ZN39_INTERNAL_bd57c780_4_k_cu_87d94bf7_30824cuda3std3__419piecewise_constructE - _ZN39_INTERNAL_bd57c780_4_k_cu_87d94bf7_30824cuda3std3__45__cpo3endE)
_ZN39_INTERNAL_bd57c780_4_k_cu_87d94bf7_30824cuda3std3__45__cpo3endE:
	.zero		1
	.type		_ZN39_INTERNAL_bd57c780_4_k_cu_87d94bf7_30824cuda3std3__419piecewise_constructE,@object
	.size		_ZN39_INTERNAL_bd57c780_4_k_cu_87d94bf7_30824cuda3std3__419piecewise_constructE,(_ZN39_INTERNAL_bd57c780_4_k_cu_87d94bf7_30824cuda3std3__45__cpo4cendE - _ZN39_INTERNAL_bd57c780_4_k_cu_87d94bf7_30824cuda3std3__419piecewise_constructE)
_ZN39_INTERNAL_bd57c780_4_k_cu_87d94bf7_30824cuda3std3__419piecewise_constructE:
	.zero		1
	.type		_ZN39_INTERNAL_bd57c780_4_k_cu_87d94bf7_30824cuda3std3__45__cpo4cendE,@object
	.size		_ZN39_INTERNAL_bd57c780_4_k_cu_87d94bf7_30824cuda3std3__45__cpo4cendE,(_ZN39_INTERNAL_bd57c780_4_k_cu_87d94bf7_30824cuda3std6ranges3__45__cpo4swapE - _ZN39_INTERNAL_bd57c780_4_k_cu_87d94bf7_30824cuda3std3__45__cpo4cendE)
_ZN39_INTERNAL_bd57c780_4_k_cu_87d94bf7_30824cuda3std3__45__cpo4cendE:
	.zero		1
	.type		_ZN39_INTERNAL_bd57c780_4_k_cu_87d94bf7_30824cuda3std6ranges3__45__cpo4swapE,@object
	.size		_ZN39_INTERNAL_bd57c780_4_k_cu_87d94bf7_30824cuda3std6ranges3__45__cpo4swapE,(.L_7 - _ZN39_INTERNAL_bd57c780_4_k_cu_87d94bf7_30824cuda3std6ranges3__45__cpo4swapE)
_ZN39_INTERNAL_bd57c780_4_k_cu_87d94bf7_30824cuda3std6ranges3__45__cpo4swapE:
	.zero		1
.L_7:


//--------------------- .nv.constant0._ZN7cutlass13device_kernelINS_4gemm6kernel13GemmUniversalIN4cute5tupleIJiiiiEEENS1_10collective13CollectiveMmaINS1_40MainloopSm90TmaGmmaWarpSpecializedSparseILi8ENS5_IJNS4_1CILi2EEENSA_ILi1EEESC_EEENS1_35KernelTmaWarpSpecializedCooperativeEEENS5_IJNSA_ILi256EEESG_NSA_ILi64EEEEEEaNS5_IJNS4_6LayoutINS5_IJiNS5_IJSB_iEEEiEEENS5_IJlNS5_IJSC_SB_EEElEEEEENSJ_INS5_IJNS5_IJSH_iEEESP_iEEENS5_IJNS5_IJSH_NSA_ILi4096EEEEEENS5_IJSC_lEEElEEEEEEEEaNS5_IJlSC_lEEENS4_8TiledMMAINS4_8MMA_AtomIJNS4_4SM904GMMA6SPARSE28GMMA_64x256x64_S32S8S8_SS_TNILNS11_9SparseSelE0EEEEEENSJ_ISD_NS5_IJSC_NSA_ILi0EEES17_EEEEENS5_IJNS4_10UnderscoreES1A_S1A_EEEEENS4_13SM90_TMA_LOADENS4_14ComposedLayoutINS4_7SwizzleILi1ELi4ELi3EEENS4_25smem_sparse_ptr_flag_bitsILi2ELi8EEENSJ_INS5_IJNS5_IJSC_NSA_ILi8EEEEEENS5_IJSB_NSA_ILi32EEEEEEEEENS5_IJNS5_IJS17_SH_EEESM_EEEEEEEvNS4_8identityENS4_23SM90_TMA_LOAD_MULTICASTENS1E_INS1F_ILi2ELi4ELi3EEENS4_18smem_ptr_flag_bitsILi8EEENSJ_INS5_IJS1J_SH_EEENS5_IJSH_SC_EEEEEEEvS1S_EENS_8epilogue10collective6detail29Sm90TmaWarpSpecializedAdapterINS23_15DefaultEpilogueIiNS5_IJSC_llEEES27_NS22_6thread17LinearCombinationIiLi1EiiLNS28_9ScaleType4KindE0ELNS_15FloatRoundStyleE2EiEENS1_15EpilogueDefaultEEEEEvvEEEEvNT_6ParamsE --------------------------
	.section	.nv.constant0._ZN7cutlass13device_kernelINS_4gemm6kernel13GemmUniversalIN4cute5tupleIJiiiiEEENS1_10collective13CollectiveMmaINS1_40MainloopSm90TmaGmmaWarpSpecializedSparseILi8ENS5_IJNS4_1CILi2EEENSA_ILi1EEESC_EEENS1_35KernelTmaWarpSpecializedCooperativeEEENS5_IJNSA_ILi256EEESG_NSA_ILi64EEEEEEaNS5_IJNS4_6LayoutINS5_IJiNS5_IJSB_iEEEiEEENS5_IJlNS5_IJSC_SB_EEElEEEEENSJ_INS5_IJNS5_IJSH_iEEESP_iEEENS5_IJNS5_IJSH_NSA_ILi4096EEEEEENS5_IJSC_lEEElEEEEEEEEaNS5_IJlSC_lEEENS4_8TiledMMAINS4_8MMA_AtomIJNS4_4SM904GMMA6SPARSE28GMMA_64x256x64_S32S8S8_SS_TNILNS11_9SparseSelE0EEEEEENSJ_ISD_NS5_IJSC_NSA_ILi0EEES17_EEEEENS5_IJNS4_10UnderscoreES1A_S1A_EEEEENS4_13SM90_TMA_LOADENS4_14ComposedLayoutINS4_7SwizzleILi1ELi4ELi3EEENS4_25smem_sparse_ptr_flag_bitsILi2ELi8EEENSJ_INS5_IJNS5_IJSC_NSA_ILi8EEEEEENS5_IJSB_NSA_ILi32EEEEEEEEENS5_IJNS5_IJS17_SH_EEESM_EEEEEEEvNS4_8identityENS4_23SM90_TMA_LOAD_MULTICASTENS1E_INS1F_ILi2ELi4ELi3EEENS4_18smem_ptr_flag_bitsILi8EEENSJ_INS5_IJS1J_SH_EEENS5_IJSH_SC_EEEEEEEvS1S_EENS_8epilogue10collective6detail29Sm90TmaWarpSpecializedAdapterINS23_15DefaultEpilogueIiNS5_IJSC_llEEES27_NS22_6thread17LinearCombinationIiLi1EiiLNS28_9ScaleType4KindE0ELNS_15FloatRoundStyleE2EiEENS1_15EpilogueDefaultEEEEEvvEEEEvNT_6ParamsE,"a",@progbits
	.sectionflags	@""
	.align	4
.nv.constant0._ZN7cutlass13device_kernelINS_4gemm6kernel13GemmUniversalIN4cute5tupleIJiiiiEEENS1_10collective13CollectiveMmaINS1_40MainloopSm90TmaGmmaWarpSpecializedSparseILi8ENS5_IJNS4_1CILi2EEENSA_ILi1EEESC_EEENS1_35KernelTmaWarpSpecializedCooperativeEEENS5_IJNSA_ILi256EEESG_NSA_ILi64EEEEEEaNS5_IJNS4_6LayoutINS5_IJiNS5_IJSB_iEEEiEEENS5_IJlNS5_IJSC_SB_EEElEEEEENSJ_INS5_IJNS5_IJSH_iEEESP_iEEENS5_IJNS5_IJSH_NSA_ILi4096EEEEEENS5_IJSC_lEEElEEEEEEEEaNS5_IJlSC_lEEENS4_8TiledMMAINS4_8MMA_AtomIJNS4_4SM904GMMA6SPARSE28GMMA_64x256x64_S32S8S8_SS_TNILNS11_9SparseSelE0EEEEEENSJ_ISD_NS5_IJSC_NSA_ILi0EEES17_EEEEENS5_IJNS4_10UnderscoreES1A_S1A_EEEEENS4_13SM90_TMA_LOADENS4_14ComposedLayoutINS4_7SwizzleILi1ELi4ELi3EEENS4_25smem_sparse_ptr_flag_bitsILi2ELi8EEENSJ_INS5_IJNS5_IJSC_NSA_ILi8EEEEEENS5_IJSB_NSA_ILi32EEEEEEEEENS5_IJNS5_IJS17_SH_EEESM_EEEEEEEvNS4_8identityENS4_23SM90_TMA_LOAD_MULTICASTENS1E_INS1F_ILi2ELi4ELi3EEENS4_18smem_ptr_flag_bitsILi8EEENSJ_INS5_IJS1J_SH_EEENS5_IJSH_SC_EEEEEEEvS1S_EENS_8epilogue10collective6detail29Sm90TmaWarpSpecializedAdapterINS23_15DefaultEpilogueIiNS5_IJSC_llEEES27_NS22_6thread17LinearCombinationIiLi1EiiLNS28_9ScaleType4KindE0ELNS_15FloatRoundStyleE2EiEENS1_15EpilogueDefaultEEEEEvvEEEEvNT_6ParamsE:
	.zero		1920


//--------------------- SYMBOLS --------------------------

	.type		.nv.reservedSmem.offset0,@object
	.size		.nv.reservedSmem.offset0,0x4
